// auto-generated by cutlass_sweep.epilogue — config: {"arch": "sm_90", "cluster_m": 2, "cluster_n": 1, "dtype": "fp16", "fusion": "bias", "tile_k": 64, "tile_m": 256, "tile_n": 256}
#include "cutlass/cutlass.h"
#include "cutlass/gemm/collective/collective_builder.hpp"
#include "cutlass/gemm/device/gemm_universal_adapter.h"
#include "cutlass/gemm/kernel/gemm_universal.hpp"
#include "cutlass/epilogue/collective/collective_builder.hpp"
#include "cutlass/epilogue/fusion/operations.hpp"
#include "cutlass/epilogue/thread/activation.h"

using Elem = cutlass::half_t;
using Acc  = float;
using TileShape    = cute::Shape<cute::_256, cute::_256, cute::_64>;
using ClusterShape = cute::Shape<cute::_2, cute::_1, cute::_1>;
using FusionOp     = cutlass::epilogue::fusion::LinCombPerRowBias<Elem, Acc>;

using CollectiveEpilogue = typename cutlass::epilogue::collective::CollectiveBuilder<
    cutlass::arch::Sm90, cutlass::arch::OpClassTensorOp,
    TileShape, ClusterShape,
    cutlass::epilogue::collective::EpilogueTileAuto,
    Acc, Acc,
    Elem, cutlass::layout::RowMajor, 128 / cutlass::sizeof_bits<Elem>::value,
    Elem, cutlass::layout::RowMajor, 128 / cutlass::sizeof_bits<Elem>::value,
    cutlass::epilogue::TmaWarpSpecializedCooperative,
    FusionOp
  >::CollectiveOp;

using CollectiveMainloop = typename cutlass::gemm::collective::CollectiveBuilder<
    cutlass::arch::Sm90, cutlass::arch::OpClassTensorOp,
    Elem, cutlass::layout::RowMajor, 128 / cutlass::sizeof_bits<Elem>::value,
    Elem, cutlass::layout::ColumnMajor, 128 / cutlass::sizeof_bits<Elem>::value,
    Acc,
    TileShape, ClusterShape,
    cutlass::gemm::collective::StageCountAutoCarveout<
        static_cast<int>(sizeof(typename CollectiveEpilogue::SharedStorage))>,
    cutlass::gemm::KernelTmaWarpSpecializedCooperative
  >::CollectiveOp;

using GemmKernel = cutlass::gemm::kernel::GemmUniversal<
    cute::Shape<int,int,int,int>, CollectiveMainloop, CollectiveEpilogue>;
using Gemm = cutlass::gemm::device::GemmUniversalAdapter<GemmKernel>;

auto* _anchor = &cutlass::device_kernel<GemmKernel>;


// ===== COMPILED SASS (sm_90a) =====

	.target	sm_90a

	.elftype	@"ET_EXEC"


//--------------------- .note.nv.tkinfo           --------------------------
	.section	.note.nv.tkinfo,"",@"SHT_NOTE"
	.sectionflags	@"SHF_NOTE_NV_TKINFO"
	.tkinfo
        /*0018*/ 	.word	0x00000002
        /*0030*/ 	.string	""
        /*0030*/ 	.string	"ptxas"
        /*0030*/ 	.string	"Cuda compilation tools, release 13.0, V13.0.88"
        /*0030*/ 	.string	"Build cuda_13.0.r13.0/compiler.36424714_0"
        /*0030*/ 	.string	"-arch sm_90a -m 64 "



//--------------------- .note.nv.cuinfo           --------------------------
	.section	.note.nv.cuinfo,"",@"SHT_NOTE"
	.sectionflags	@"SHF_NOTE_NV_CUINFO"
        /*0018*/ 	.short	0x0002
        /*001a*/ 	.short	0x005a
        /*001c*/ 	.short	0x0082
	.zero		2


//--------------------- .nv.info                  --------------------------
	.section	.nv.info,"",@"SHT_CUDA_INFO"
	.align	4


	//----- nvinfo : EIATTR_REGCOUNT
	.align		4
        /*0000*/ 	.byte	0x04, 0x2f
        /*0002*/ 	.short	(.L_18 - .L_17)
	.align		4
.L_17:
        /*0004*/ 	.word	index@(_ZN7cutlass13device_kernelINS_4gemm6kernel13GemmUniversalIN4cute5tupleIJiiiiEEENS1_10collective13CollectiveMmaINS1_34MainloopSm90TmaGmmaWarpSpecializedILi3ENS5_IJNS4_1CILi2EEENSA_ILi1EEESC_EEENS1_35KernelTmaWarpSpecializedCooperativeEEENS5_IJNSA_ILi256EEESG_NSA_ILi64EEEEEENS_6half_tENS5_IJlSC_lEEESJ_SK_NS4_8TiledMMAINS4_8MMA_AtomIJNS4_4SM904GMMA26MMA_64x256x16_F32F16F16_SSILNSO_5MajorE0ELSQ_0ELNSO_7ScaleInE1ELSR_1EEEEEENS4_6LayoutISD_NS5_IJSC_NSA_ILi0EEESV_EEEEENS5_IJNS4_10UnderscoreESY_SY_EEEEENS4_13SM90_TMA_LOADENS4_14ComposedLayoutINS4_7SwizzleILi3ELi4ELi3EEENS4_18smem_ptr_flag_bitsILi16EEENSU_INS5_IJNSA_ILi8EEESH_EEENS5_IJSH_SC_EEEEEEEvNS4_8identityENS4_23SM90_TMA_LOAD_MULTICASTES1B_vS1C_EENS_8epilogue10collective18CollectiveEpilogueINS1F_22Sm90TmaWarpSpecializedILi4ELi2ELi16ELb1ELb0EEEJSI_NS5_IJNSA_ILi128EEENSA_ILi32EEEEEESJ_SK_SJ_SK_NS1F_6fusion15FusionCallbacksIS1J_NS1N_17LinCombPerRowBiasISJ_fSJ_SJ_fLi8ELNS_15FloatRoundStyleE2EEESI_S1M_JEEES11_NS12_INS13_ILi2ELi4ELi3EEES16_NSU_INS5_IJS17_S1L_EEENS5_IJS1L_SC_EEEEEEENS4_17SM75_U32x4_LDSM_NENS4_14SM90_TMA_STOREES1X_NS4_17SM90_U32x4_STSM_NENS4_9Copy_AtomIJS20_SJ_EEEvEEEvvEEEEvNT_6ParamsE)
        /*0008*/ 	.word	0x000000a8


	//----- nvinfo : EIATTR_FRAME_SIZE
	.align		4
.L_18:
        /*000c*/ 	.byte	0x04, 0x11
        /*000e*/ 	.short	(.L_20 - .L_19)
	.align		4
.L_19:
        /*0010*/ 	.word	index@(_ZN7cutlass13device_kernelINS_4gemm6kernel13GemmUniversalIN4cute5tupleIJiiiiEEENS1_10collective13CollectiveMmaINS1_34MainloopSm90TmaGmmaWarpSpecializedILi3ENS5_IJNS4_1CILi2EEENSA_ILi1EEESC_EEENS1_35KernelTmaWarpSpecializedCooperativeEEENS5_IJNSA_ILi256EEESG_NSA_ILi64EEEEEENS_6half_tENS5_IJlSC_lEEESJ_SK_NS4_8TiledMMAINS4_8MMA_AtomIJNS4_4SM904GMMA26MMA_64x256x16_F32F16F16_SSILNSO_5MajorE0ELSQ_0ELNSO_7ScaleInE1ELSR_1EEEEEENS4_6LayoutISD_NS5_IJSC_NSA_ILi0EEESV_EEEEENS5_IJNS4_10UnderscoreESY_SY_EEEEENS4_13SM90_TMA_LOADENS4_14ComposedLayoutINS4_7SwizzleILi3ELi4ELi3EEENS4_18smem_ptr_flag_bitsILi16EEENSU_INS5_IJNSA_ILi8EEESH_EEENS5_IJSH_SC_EEEEEEEvNS4_8identityENS4_23SM90_TMA_LOAD_MULTICASTES1B_vS1C_EENS_8epilogue10collective18CollectiveEpilogueINS1F_22Sm90TmaWarpSpecializedILi4ELi2ELi16ELb1ELb0EEEJSI_NS5_IJNSA_ILi128EEENSA_ILi32EEEEEESJ_SK_SJ_SK_NS1F_6fusion15FusionCallbacksIS1J_NS1N_17LinCombPerRowBiasISJ_fSJ_SJ_fLi8ELNS_15FloatRoundStyleE2EEESI_S1M_JEEES11_NS12_INS13_ILi2ELi4ELi3EEES16_NSU_INS5_IJS17_S1L_EEENS5_IJS1L_SC_EEEEEEENS4_17SM75_U32x4_LDSM_NENS4_14SM90_TMA_STOREES1X_NS4_17SM90_U32x4_STSM_NENS4_9Copy_AtomIJS20_SJ_EEEvEEEvvEEEEvNT_6ParamsE)
        /*0014*/ 	.word	0x000007b8


	//----- nvinfo : EIATTR_MIN_STACK_SIZE
	.align		4
.L_20:
        /*0018*/ 	.byte	0x04, 0x12
        /*001a*/ 	.short	(.L_22 - .L_21)
	.align		4
.L_21:
        /*001c*/ 	.word	index@(_ZN7cutlass13device_kernelINS_4gemm6kernel13GemmUniversalIN4cute5tupleIJiiiiEEENS1_10collective13CollectiveMmaINS1_34MainloopSm90TmaGmmaWarpSpecializedILi3ENS5_IJNS4_1CILi2EEENSA_ILi1EEESC_EEENS1_35KernelTmaWarpSpecializedCooperativeEEENS5_IJNSA_ILi256EEESG_NSA_ILi64EEEEEENS_6half_tENS5_IJlSC_lEEESJ_SK_NS4_8TiledMMAINS4_8MMA_AtomIJNS4_4SM904GMMA26MMA_64x256x16_F32F16F16_SSILNSO_5MajorE0ELSQ_0ELNSO_7ScaleInE1ELSR_1EEEEEENS4_6LayoutISD_NS5_IJSC_NSA_ILi0EEESV_EEEEENS5_IJNS4_10UnderscoreESY_SY_EEEEENS4_13SM90_TMA_LOADENS4_14ComposedLayoutINS4_7SwizzleILi3ELi4ELi3EEENS4_18smem_ptr_flag_bitsILi16EEENSU_INS5_IJNSA_ILi8EEESH_EEENS5_IJSH_SC_EEEEEEEvNS4_8identityENS4_23SM90_TMA_LOAD_MULTICASTES1B_vS1C_EENS_8epilogue10collective18CollectiveEpilogueINS1F_22Sm90TmaWarpSpecializedILi4ELi2ELi16ELb1ELb0EEEJSI_NS5_IJNSA_ILi128EEENSA_ILi32EEEEEESJ_SK_SJ_SK_NS1F_6fusion15FusionCallbacksIS1J_NS1N_17LinCombPerRowBiasISJ_fSJ_SJ_fLi8ELNS_15FloatRoundStyleE2EEESI_S1M_JEEES11_NS12_INS13_ILi2ELi4ELi3EEES16_NSU_INS5_IJS17_S1L_EEENS5_IJS1L_SC_EEEEEEENS4_17SM75_U32x4_LDSM_NENS4_14SM90_TMA_STOREES1X_NS4_17SM90_U32x4_STSM_NENS4_9Copy_AtomIJS20_SJ_EEEvEEEvvEEEEvNT_6ParamsE)
        /*0020*/ 	.word	0x000007b8
.L_22:


//--------------------- .nv.compat                --------------------------
	.section	.nv.compat,"",@"SHT_CUDA_COMPAT_INFO"
	.align	4
        /*0000*/ 	.byte	0x02, 0x09, 0x01, 0x00, 0x02, 0x02, 0x04, 0x00, 0x02, 0x05, 0x05, 0x00, 0x03, 0x07, 0x01, 0x01
        /*0010*/ 	.byte	0x02, 0x03, 0x01, 0x00, 0x02, 0x06, 0x01, 0x00, 0x04, 0x0b, 0x08, 0x00, 0x00, 0x00, 0x00, 0x00
        /*0020*/ 	.byte	0x00, 0x00, 0x00, 0x00


//--------------------- .nv.info._ZN7cutlass13device_kernelINS_4gemm6kernel13GemmUniversalIN4cute5tupleIJiiiiEEENS1_10collective13CollectiveMmaINS1_34MainloopSm90TmaGmmaWarpSpecializedILi3ENS5_IJNS4_1CILi2EEENSA_ILi1EEESC_EEENS1_35KernelTmaWarpSpecializedCooperativeEEENS5_IJNSA_ILi256EEESG_NSA_ILi64EEEEEENS_6half_tENS5_IJlSC_lEEESJ_SK_NS4_8TiledMMAINS4_8MMA_AtomIJNS4_4SM904GMMA26MMA_64x256x16_F32F16F16_SSILNSO_5MajorE0ELSQ_0ELNSO_7ScaleInE1ELSR_1EEEEEENS4_6LayoutISD_NS5_IJSC_NSA_ILi0EEESV_EEEEENS5_IJNS4_10UnderscoreESY_SY_EEEEENS4_13SM90_TMA_LOADENS4_14ComposedLayoutINS4_7SwizzleILi3ELi4ELi3EEENS4_18smem_ptr_flag_bitsILi16EEENSU_INS5_IJNSA_ILi8EEESH_EEENS5_IJSH_SC_EEEEEEEvNS4_8identityENS4_23SM90_TMA_LOAD_MULTICASTES1B_vS1C_EENS_8epilogue10collective18CollectiveEpilogueINS1F_22Sm90TmaWarpSpecializedILi4ELi2ELi16ELb1ELb0EEEJSI_NS5_IJNSA_ILi128EEENSA_ILi32EEEEEESJ_SK_SJ_SK_NS1F_6fusion15FusionCallbacksIS1J_NS1N_17LinCombPerRowBiasISJ_fSJ_SJ_fLi8ELNS_15FloatRoundStyleE2EEESI_S1M_JEEES11_NS12_INS13_ILi2ELi4ELi3EEES16_NSU_INS5_IJS17_S1L_EEENS5_IJS1L_SC_EEEEEEENS4_17SM75_U32x4_LDSM_NENS4_14SM90_TMA_STOREES1X_NS4_17SM90_U32x4_STSM_NENS4_9Copy_AtomIJS20_SJ_EEEvEEEvvEEEEvNT_6ParamsE --------------------------
	.section	.nv.info._ZN7cutlass13device_kernelINS_4gemm6kernel13GemmUniversalIN4cute5tupleIJiiiiEEENS1_10collective13CollectiveMmaINS1_34MainloopSm90TmaGmmaWarpSpecializedILi3ENS5_IJNS4_1CILi2EEENSA_ILi1EEESC_EEENS1_35KernelTmaWarpSpecializedCooperativeEEENS5_IJNSA_ILi256EEESG_NSA_ILi64EEEEEENS_6half_tENS5_IJlSC_lEEESJ_SK_NS4_8TiledMMAINS4_8MMA_AtomIJNS4_4SM904GMMA26MMA_64x256x16_F32F16F16_SSILNSO_5MajorE0ELSQ_0ELNSO_7ScaleInE1ELSR_1EEEEEENS4_6LayoutISD_NS5_IJSC_NSA_ILi0EEESV_EEEEENS5_IJNS4_10UnderscoreESY_SY_EEEEENS4_13SM90_TMA_LOADENS4_14ComposedLayoutINS4_7SwizzleILi3ELi4ELi3EEENS4_18smem_ptr_flag_bitsILi16EEENSU_INS5_IJNSA_ILi8EEESH_EEENS5_IJSH_SC_EEEEEEEvNS4_8identityENS4_23SM90_TMA_LOAD_MULTICASTES1B_vS1C_EENS_8epilogue10collective18CollectiveEpilogueINS1F_22Sm90TmaWarpSpecializedILi4ELi2ELi16ELb1ELb0EEEJSI_NS5_IJNSA_ILi128EEENSA_ILi32EEEEEESJ_SK_SJ_SK_NS1F_6fusion15FusionCallbacksIS1J_NS1N_17LinCombPerRowBiasISJ_fSJ_SJ_fLi8ELNS_15FloatRoundStyleE2EEESI_S1M_JEEES11_NS12_INS13_ILi2ELi4ELi3EEES16_NSU_INS5_IJS17_S1L_EEENS5_IJS1L_SC_EEEEEEENS4_17SM75_U32x4_LDSM_NENS4_14SM90_TMA_STOREES1X_NS4_17SM90_U32x4_STSM_NENS4_9Copy_AtomIJS20_SJ_EEEvEEEvvEEEEvNT_6ParamsE,"",@"SHT_CUDA_INFO"
	.sectionflags	@""
	.align	4


	//----- nvinfo : EIATTR_CUDA_API_VERSION
	.align		4
        /*0000*/ 	.byte	0x04, 0x37
        /*0002*/ 	.short	(.L_24 - .L_23)
.L_23:
        /*0004*/ 	.word	0x00000082


	//----- nvinfo : EIATTR_KPARAM_INFO
	.align		4
.L_24:
        /*0008*/ 	.byte	0x04, 0x17
        /*000a*/ 	.short	(.L_26 - .L_25)
.L_25:
        /*000c*/ 	.word	0x00000000
        /*0010*/ 	.short	0x0000
        /*0012*/ 	.short	0x0070
        /*0014*/ 	.byte	0x00, 0xf0, 0x01, 0x1c


	//----- nvinfo : EIATTR_SPARSE_MMA_MASK
	.align		4
.L_26:
        /*0018*/ 	.byte	0x03, 0x50
        /*001a*/ 	.short	0x0000


	//----- nvinfo : EIATTR_MAXREG_COUNT
	.align		4
        /*001c*/ 	.byte	0x03, 0x1b
        /*001e*/ 	.short	0x00a8


	//----- nvinfo : EIATTR_NUM_BARRIERS
	.align		4
        /*0020*/ 	.byte	0x02, 0x4c
        /*0022*/ 	.byte	0x02
	.zero		1


	//----- nvinfo : EIATTR_EXTERNS
	.align		4
        /*0024*/ 	.byte	0x04, 0x0f
        /*0026*/ 	.short	(.L_28 - .L_27)


	//   ....[0]....
	.align		4
.L_27:
        /*0028*/ 	.word	index@(__assertfail)


	//----- nvinfo : EIATTR_ANNOTATIONS
	.align		4
.L_28:
        /*002c*/ 	.byte	0x04, 0x55
        /*002e*/ 	.short	(.L_30 - .L_29)


	//   ....[0]....
.L_29:
        /*0030*/ 	.word	0x00000001
        /*0034*/ 	.byte	0x00, 0x0e, 0x00, 0x00, 0x01, 0x00, 0x00, 0x00, 0x10, 0x0e, 0x00, 0x00, 0x01, 0x00, 0x00, 0x00
        /* <DEDUP_REMOVED lines=695> */
        /*2bb4*/ 	.byte	0x50, 0x5d, 0x01, 0x00, 0x01, 0x00, 0x00, 0x00, 0x70, 0x5d, 0x01, 0x00


	//----- nvinfo : EIATTR_MERCURY_ISA_VERSION
	.align		4
.L_30:
        /*2bc0*/ 	.byte	0x03, 0x5f
        /*2bc2*/ 	.short	0x0101


	//----- nvinfo : EIATTR_INT_WARP_WIDE_INSTR_OFFSETS
	.align		4
        /*2bc4*/ 	.byte	0x04, 0x31
        /*2bc6*/ 	.short	(.L_32 - .L_31)


	//   ....[0]....
.L_31:
        /*2bc8*/ 	.word	0x000009b0


	//   ....[1]....
        /*2bcc*/ 	.word	0x000009c0


	//   ....[2]....
        /*2bd0*/ 	.word	0x00000b10


	//----- nvinfo : EIATTR_COOP_GROUP_MASK_REGIDS
	.align		4
.L_32:
        /*2bd4*/ 	.byte	0x04, 0x29
        /*2bd6*/ 	.short	(.L_34 - .L_33)


	//   ....[0]....
.L_33:
        /*2bd8*/ 	.word	0xffffffff


	//   ....[1]....
        /*2bdc*/ 	.word	0xffffffff


	//   ....[2]....
        /*2be0*/ 	.word	0xffffffff


	//   ....[3]....
        /*2be4*/ 	.word	0xffffffff


	//   ....[4]....
        /*2be8*/ 	.word	0xffffffff


	//   ....[5]....
        /*2bec*/ 	.word	0xffffffff


	//   ....[6]....
        /*2bf0*/ 	.word	0xffffffff


	//----- nvinfo : EIATTR_COOP_GROUP_INSTR_OFFSETS
	.align		4
.L_34:
        /*2bf4*/ 	.byte	0x04, 0x28
        /*2bf6*/ 	.short	(.L_36 - .L_35)


	//   ....[0]....
.L_35:
        /*2bf8*/ 	.word	0x00000070


	//   ....[1]....
        /*2bfc*/ 	.word	0x000000a0


	//   ....[2]....
        /*2c00*/ 	.word	0x00000460


	//   ....[3]....
        /*2c04*/ 	.word	0x00000630


	//   ....[4]....
        /*2c08*/ 	.word	0x000007e0


	//   ....[5]....
        /*2c0c*/ 	.word	0x00000ca0


	//   ....[6]....
        /*2c10*/ 	.word	0x00001840


	//----- nvinfo : EIATTR_REG_RECONFIG
	.align		4
.L_36:
        /*2c14*/ 	.byte	0x01, 0x54
	.zero		2


	//----- nvinfo : EIATTR_SYSCALL_OFFSETS
	.align		4
        /*2c18*/ 	.byte	0x04, 0x46
        /*2c1a*/ 	.short	(.L_38 - .L_37)


	//   ....[0]....
.L_37:
        /*2c1c*/ 	.word	0x000019f0


	//   ....[1]....
        /*2c20*/ 	.word	0x000099e0


	//   ....[2]....
        /*2c24*/ 	.word	0x00009ad0


	//----- nvinfo : EIATTR_MBARRIER_INSTR_OFFSETS
	.align		4
.L_38:
        /*2c28*/ 	.byte	0x04, 0x39
        /*2c2a*/ 	.short	(.L_40 - .L_39)


	//   ....[0]....
.L_39:
        /*2c2c*/ 	.word	0x000005c0
        /*2c30*/ 	.word	0x000000ff
        /*2c34*/ 	.word	0x00000000
        /*2c38*/ 	.short	0x0100
        /*2c3a*/ 	.byte	0x08
	.zero		1


	//   ....[1]....
        /*2c3c*/ 	.word	0x000005d0
        /*2c40*/ 	.word	0x000000ff
        /*2c44*/ 	.word	0x00000018
        /*2c48*/ 	.short	0x0100
        /*2c4a*/ 	.byte	0x08
	.zero		1


	//   ....[2]....
        /*2c4c*/ 	.word	0x000005e0
        /*2c50*/ 	.word	0x000000ff
        /*2c54*/ 	.word	0x00000008
        /*2c58*/ 	.short	0x0100
        /*2c5a*/ 	.byte	0x08
	.zero		1


	//   ....[3]....
        /*2c5c*/ 	.word	0x000005f0
        /*2c60*/ 	.word	0x000000ff
        /*2c64*/ 	.word	0x00000020
        /*2c68*/ 	.short	0x0100
        /*2c6a*/ 	.byte	0x08
	.zero		1


	//   ....[4]....
        /*2c6c*/ 	.word	0x00000600
        /*2c70*/ 	.word	0x000000ff
        /*2c74*/ 	.word	0x00000010
        /*2c78*/ 	.short	0x0100
        /*2c7a*/ 	.byte	0x08
	.zero		1


	//   ....[5]....
        /*2c7c*/ 	.word	0x00000610
        /*2c80*/ 	.word	0x000000ff
        /*2c84*/ 	.word	0x00000028
        /*2c88*/ 	.short	0x0100
        /*2c8a*/ 	.byte	0x08
	.zero		1


	//   ....[6]....
        /*2c8c*/ 	.word	0x00000740
        /*2c90*/ 	.word	0x000000ff
        /*2c94*/ 	.word	0x00000030
        /*2c98*/ 	.short	0x0100
        /*2c9a*/ 	.byte	0x08
	.zero		1


	//   ....[7]....
        /*2c9c*/ 	.word	0x00000750
        /*2ca0*/ 	.word	0x000000ff
        /*2ca4*/ 	.word	0x00000050
        /*2ca8*/ 	.short	0x0100
        /*2caa*/ 	.byte	0x08
	.zero		1


	//   ....[8]....
        /*2cac*/ 	.word	0x00000760
        /*2cb0*/ 	.word	0x000000ff
        /*2cb4*/ 	.word	0x00000038
        /*2cb8*/ 	.short	0x0100
        /*2cba*/ 	.byte	0x08
	.zero		1


	//   ....[9]....
        /*2cbc*/ 	.word	0x00000770
        /*2cc0*/ 	.word	0x000000ff
        /*2cc4*/ 	.word	0x00000058
        /*2cc8*/ 	.short	0x0100
        /*2cca*/ 	.byte	0x08
	.zero		1


	//   ....[10]....
        /*2ccc*/ 	.word	0x00000780
        /*2cd0*/ 	.word	0x000000ff
        /*2cd4*/ 	.word	0x00000040
        /*2cd8*/ 	.short	0x0100
        /*2cda*/ 	.byte	0x08
	.zero		1


	//   ....[11]....
        /*2cdc*/ 	.word	0x00000790
        /*2ce0*/ 	.word	0x000000ff
        /*2ce4*/ 	.word	0x00000060
        /*2ce8*/ 	.short	0x0100
        /*2cea*/ 	.byte	0x08
	.zero		1


	//   ....[12]....
        /*2cec*/ 	.word	0x000007a0
        /*2cf0*/ 	.word	0x000000ff
        /*2cf4*/ 	.word	0x00000048
        /*2cf8*/ 	.short	0x0100
        /*2cfa*/ 	.byte	0x08
	.zero		1


	//   ....[13]....
        /*2cfc*/ 	.word	0x000007b0
        /*2d00*/ 	.word	0x000000ff
        /*2d04*/ 	.word	0x00000068
        /*2d08*/ 	.short	0x0100
        /*2d0a*/ 	.byte	0x08
	.zero		1


	//   ....[14]....
        /*2d0c*/ 	.word	0x00000b90
        /*2d10*/ 	.word	0x000000ff
        /*2d14*/ 	.word	0x00000070
        /*2d18*/ 	.short	0x0100
        /*2d1a*/ 	.byte	0x06
	.zero		1


	//   ....[15]....
        /*2d1c*/ 	.word	0x00000c10
        /*2d20*/ 	.word	0x000000ff
        /*2d24*/ 	.word	0x00000078
        /*2d28*/ 	.short	0x0100
        /*2d2a*/ 	.byte	0x06
	.zero		1


	//   ....[16]....
        /*2d2c*/ 	.word	0x00001a90
        /*2d30*/ 	.word	0x00000003
        /*2d34*/ 	.word	0x00000000
        /*2d38*/ 	.short	0x010a
        /*2d3a*/ 	.byte	0x3f
	.zero		1


	//   ....[17]....
        /*2d3c*/ 	.word	0x00001ad0
        /*2d40*/ 	.word	0x00000003
        /*2d44*/ 	.word	0x00000000
        /*2d48*/ 	.short	0x010a
        /*2d4a*/ 	.byte	0x3f
	.zero		1


	//   ....[18]....
        /*2d4c*/ 	.word	0x00005280
        /*2d50*/ 	.word	0x000000ff
        /*2d54*/ 	.word	0x00000000
        /*2d58*/ 	.short	0x010a
        /*2d5a*/ 	.byte	0x04
	.zero		1


	//   ....[19]....
        /*2d5c*/ 	.word	0x000052c0
        /*2d60*/ 	.word	0x000000ff
        /*2d64*/ 	.word	0x00000000
        /*2d68*/ 	.short	0x010a
        /*2d6a*/ 	.byte	0x04
	.zero		1


	//   ....[20]....
        /*2d6c*/ 	.word	0x00009560
        /*2d70*/ 	.word	0x00000000
        /*2d74*/ 	.word	0x00000000
        /*2d78*/ 	.short	0x0101
        /*2d7a*/ 	.byte	0x3f
	.zero		1


	//   ....[21]....
        /*2d7c*/ 	.word	0x00009790
        /*2d80*/ 	.word	0x00000000
        /*2d84*/ 	.word	0x00000000
        /*2d88*/ 	.short	0x0101
        /*2d8a*/ 	.byte	0x3f
	.zero		1


	//   ....[22]....
        /*2d8c*/ 	.word	0x0000a480
        /*2d90*/ 	.word	0x000000ff
        /*2d94*/ 	.word	0x00000030
        /*2d98*/ 	.short	0x010a
        /*2d9a*/ 	.byte	0x32
	.zero		1


	//   ....[23]....
        /*2d9c*/ 	.word	0x0000ada0
        /*2da0*/ 	.word	0x000000ff
        /*2da4*/ 	.word	0x00000000
        /*2da8*/ 	.short	0x0101
        /*2daa*/ 	.byte	0x04
	.zero		1


	//   ....[24]....
        /*2dac*/ 	.word	0x0000ae80
        /*2db0*/ 	.word	0x0000000d
        /*2db4*/ 	.word	0x00000030
        /*2db8*/ 	.short	0x010a
        /*2dba*/ 	.byte	0x3f
	.zero		1


	//   ....[25]....
        /*2dbc*/ 	.word	0x0000b4c0
        /*2dc0*/ 	.word	0x000000ff
        /*2dc4*/ 	.word	0x00000000
        /*2dc8*/ 	.short	0x0101
        /*2dca*/ 	.byte	0x04
	.zero		1


	//   ....[26]....
        /*2dcc*/ 	.word	0x0000b5b0
        /*2dd0*/ 	.word	0x0000000d
        /*2dd4*/ 	.word	0x00000030
        /*2dd8*/ 	.short	0x010a
        /*2dda*/ 	.byte	0x3f
	.zero		1


	//   ....[27]....
        /*2ddc*/ 	.word	0x0000bd20
        /*2de0*/ 	.word	0x000000ff
        /*2de4*/ 	.word	0x00000000
        /*2de8*/ 	.short	0x0101
        /*2dea*/ 	.byte	0x04
	.zero		1


	//   ....[28]....
        /*2dec*/ 	.word	0x0000be00
        /*2df0*/ 	.word	0x00000014
        /*2df4*/ 	.word	0x00000030
        /*2df8*/ 	.short	0x010a
        /*2dfa*/ 	.byte	0x3f
	.zero		1


	//   ....[29]....
        /*2dfc*/ 	.word	0x0000c480
        /*2e00*/ 	.word	0x000000ff
        /*2e04*/ 	.word	0x00000000
        /*2e08*/ 	.short	0x0101
        /*2e0a*/ 	.byte	0x04
	.zero		1


	//   ....[30]....
        /*2e0c*/ 	.word	0x0000c560
        /*2e10*/ 	.word	0x00000014
        /*2e14*/ 	.word	0x00000030
        /*2e18*/ 	.short	0x010a
        /*2e1a*/ 	.byte	0x3f
	.zero		1


	//   ....[31]....
        /*2e1c*/ 	.word	0x0000ccc0
        /*2e20*/ 	.word	0x000000ff
        /*2e24*/ 	.word	0x00000000
        /*2e28*/ 	.short	0x0101
        /*2e2a*/ 	.byte	0x04
	.zero		1


	//   ....[32]....
        /*2e2c*/ 	.word	0x0000cdb0
        /*2e30*/ 	.word	0x00000014
        /*2e34*/ 	.word	0x00000030
        /*2e38*/ 	.short	0x010a
        /*2e3a*/ 	.byte	0x3f
	.zero		1


	//   ....[33]....
        /*2e3c*/ 	.word	0x0000d400
        /*2e40*/ 	.word	0x000000ff
        /*2e44*/ 	.word	0x00000000
        /*2e48*/ 	.short	0x0101
        /*2e4a*/ 	.byte	0x04
	.zero		1


	//   ....[34]....
        /*2e4c*/ 	.word	0x0000d4f0
        /*2e50*/ 	.word	0x00000014
        /*2e54*/ 	.word	0x00000030
        /*2e58*/ 	.short	0x010a
        /*2e5a*/ 	.byte	0x3f
	.zero		1


	//   ....[35]....
        /*2e5c*/ 	.word	0x0000dc40
        /*2e60*/ 	.word	0x000000ff
        /*2e64*/ 	.word	0x00000000
        /*2e68*/ 	.short	0x0101
        /*2e6a*/ 	.byte	0x04
	.zero		1


	//   ....[36]....
        /*2e6c*/ 	.word	0x0000dd30
        /*2e70*/ 	.word	0x00000014
        /*2e74*/ 	.word	0x00000030
        /*2e78*/ 	.short	0x010a
        /*2e7a*/ 	.byte	0x3f
	.zero		1


	//   ....[37]....
        /*2e7c*/ 	.word	0x0000e380
        /*2e80*/ 	.word	0x000000ff
        /*2e84*/ 	.word	0x00000000
        /*2e88*/ 	.short	0x0101
        /*2e8a*/ 	.byte	0x04
	.zero		1


	//   ....[38]....
        /*2e8c*/ 	.word	0x0000e470
        /*2e90*/ 	.word	0x00000014
        /*2e94*/ 	.word	0x00000030
        /*2e98*/ 	.short	0x010a
        /*2e9a*/ 	.byte	0x3f
	.zero		1


	//   ....[39]....
        /*2e9c*/ 	.word	0x0000ebc0
        /*2ea0*/ 	.word	0x000000ff
        /*2ea4*/ 	.word	0x00000000
        /*2ea8*/ 	.short	0x0101
        /*2eaa*/ 	.byte	0x04
	.zero		1


	//   ....[40]....
        /*2eac*/ 	.word	0x0000ecb0
        /*2eb0*/ 	.word	0x00000014
        /*2eb4*/ 	.word	0x00000030
        /*2eb8*/ 	.short	0x010a
        /*2eba*/ 	.byte	0x3f
	.zero		1


	//   ....[41]....
        /*2ebc*/ 	.word	0x0000f300
        /*2ec0*/ 	.word	0x000000ff
        /*2ec4*/ 	.word	0x00000000
        /*2ec8*/ 	.short	0x0101
        /*2eca*/ 	.byte	0x04
	.zero		1


	//   ....[42]....
        /*2ecc*/ 	.word	0x0000f3f0
        /*2ed0*/ 	.word	0x00000014
        /*2ed4*/ 	.word	0x00000030
        /*2ed8*/ 	.short	0x010a
        /*2eda*/ 	.byte	0x3f
	.zero		1


	//   ....[43]....
        /*2edc*/ 	.word	0x0000fb40
        /*2ee0*/ 	.word	0x000000ff
        /*2ee4*/ 	.word	0x00000000
        /*2ee8*/ 	.short	0x0101
        /*2eea*/ 	.byte	0x04
	.zero		1


	//   ....[44]....
        /*2eec*/ 	.word	0x0000fc30
        /*2ef0*/ 	.word	0x00000014
        /*2ef4*/ 	.word	0x00000030
        /*2ef8*/ 	.short	0x010a
        /*2efa*/ 	.byte	0x3f
	.zero		1


	//   ....[45]....
        /*2efc*/ 	.word	0x00010280
        /*2f00*/ 	.word	0x000000ff
        /*2f04*/ 	.word	0x00000000
        /*2f08*/ 	.short	0x0101
        /*2f0a*/ 	.byte	0x04
	.zero		1


	//   ....[46]....
        /*2f0c*/ 	.word	0x00010370
        /*2f10*/ 	.word	0x00000014
        /*2f14*/ 	.word	0x00000030
        /*2f18*/ 	.short	0x010a
        /*2f1a*/ 	.byte	0x3f
	.zero		1


	//   ....[47]....
        /*2f1c*/ 	.word	0x00010ac0
        /*2f20*/ 	.word	0x000000ff
        /*2f24*/ 	.word	0x00000000
        /*2f28*/ 	.short	0x0101
        /*2f2a*/ 	.byte	0x04
	.zero		1


	//   ....[48]....
        /*2f2c*/ 	.word	0x00010bb0
        /*2f30*/ 	.word	0x00000014
        /*2f34*/ 	.word	0x00000030
        /*2f38*/ 	.short	0x010a
        /*2f3a*/ 	.byte	0x3f
	.zero		1


	//   ....[49]....
        /*2f3c*/ 	.word	0x00011200
        /*2f40*/ 	.word	0x000000ff
        /*2f44*/ 	.word	0x00000000
        /*2f48*/ 	.short	0x0101
        /*2f4a*/ 	.byte	0x04
	.zero		1


	//   ....[50]....
        /*2f4c*/ 	.word	0x000112f0
        /*2f50*/ 	.word	0x00000014
        /*2f54*/ 	.word	0x00000030
        /*2f58*/ 	.short	0x010a
        /*2f5a*/ 	.byte	0x3f
	.zero		1


	//   ....[51]....
        /*2f5c*/ 	.word	0x00011a40
        /*2f60*/ 	.word	0x000000ff
        /*2f64*/ 	.word	0x00000000
        /*2f68*/ 	.short	0x0101
        /*2f6a*/ 	.byte	0x04
	.zero		1


	//   ....[52]....
        /*2f6c*/ 	.word	0x00011b30
        /*2f70*/ 	.word	0x0000000e
        /*2f74*/ 	.word	0x00000030
        /*2f78*/ 	.short	0x010a
        /*2f7a*/ 	.byte	0x3f
	.zero		1


	//   ....[53]....
        /*2f7c*/ 	.word	0x00012130
        /*2f80*/ 	.word	0x000000ff
        /*2f84*/ 	.word	0x00000000
        /*2f88*/ 	.short	0x0101
        /*2f8a*/ 	.byte	0x04
	.zero		1


	//   ....[54]....
        /*2f8c*/ 	.word	0x00012b20
        /*2f90*/ 	.word	0x000000ff
        /*2f94*/ 	.word	0x00000000
        /*2f98*/ 	.short	0x0101
        /*2f9a*/ 	.byte	0x04
	.zero		1


	//   ....[55]....
        /*2f9c*/ 	.word	0x000131e0
        /*2fa0*/ 	.word	0x000000ff
        /*2fa4*/ 	.word	0x00000078
        /*2fa8*/ 	.short	0x010a
        /*2faa*/ 	.byte	0x04
	.zero		1


	//   ....[56]....
        /*2fac*/ 	.word	0x000135e0
        /*2fb0*/ 	.word	0x000000ff
        /*2fb4*/ 	.word	0x00000050
        /*2fb8*/ 	.short	0x010a
        /*2fba*/ 	.byte	0x0d
	.zero		1


	//   ....[57]....
        /*2fbc*/ 	.word	0x000136d0
        /*2fc0*/ 	.word	0x000000ff
        /*2fc4*/ 	.word	0x00000030
        /*2fc8*/ 	.short	0x010b
        /*2fca*/ 	.byte	0x0d
	.zero		1


	//   ....[58]....
        /*2fcc*/ 	.word	0x00013730
        /*2fd0*/ 	.word	0x000000ff
        /*2fd4*/ 	.word	0x00000000
        /*2fd8*/ 	.short	0x0101
        /*2fda*/ 	.byte	0x1f
	.zero		1


	//   ....[59]....
        /*2fdc*/ 	.word	0x00013760
        /*2fe0*/ 	.word	0x000000ff
        /*2fe4*/ 	.word	0x00000058
        /*2fe8*/ 	.short	0x010a
        /*2fea*/ 	.byte	0x0d
	.zero		1


	//   ....[60]....
        /*2fec*/ 	.word	0x00013870
        /*2ff0*/ 	.word	0x000000ff
        /*2ff4*/ 	.word	0x00000038
        /*2ff8*/ 	.short	0x010b
        /*2ffa*/ 	.byte	0x0d
	.zero		1


	//   ....[61]....
        /*2ffc*/ 	.word	0x000138e0
        /*3000*/ 	.word	0x000000ff
        /*3004*/ 	.word	0x00000000
        /*3008*/ 	.short	0x0101
        /*300a*/ 	.byte	0x1e
	.zero		1


	//   ....[62]....
        /*300c*/ 	.word	0x00013910
        /*3010*/ 	.word	0x000000ff
        /*3014*/ 	.word	0x00000060
        /*3018*/ 	.short	0x010a
        /*301a*/ 	.byte	0x0d
	.zero		1


	//   ....[63]....
        /*301c*/ 	.word	0x00013a10
        /*3020*/ 	.word	0x000000ff
        /*3024*/ 	.word	0x00000040
        /*3028*/ 	.short	0x010b
        /*302a*/ 	.byte	0x0d
	.zero		1


	//   ....[64]....
        /*302c*/ 	.word	0x00013a70
        /*3030*/ 	.word	0x000000ff
        /*3034*/ 	.word	0x00000000
        /*3038*/ 	.short	0x0101
        /*303a*/ 	.byte	0x17
	.zero		1


	//   ....[65]....
        /*303c*/ 	.word	0x00013aa0
        /*3040*/ 	.word	0x000000ff
        /*3044*/ 	.word	0x00000068
        /*3048*/ 	.short	0x010a
        /*304a*/ 	.byte	0x0d
	.zero		1


	//   ....[66]....
        /*304c*/ 	.word	0x00013ba0
        /*3050*/ 	.word	0x000000ff
        /*3054*/ 	.word	0x00000048
        /*3058*/ 	.short	0x010b
        /*305a*/ 	.byte	0x0d
	.zero		1


	//   ....[67]....
        /*305c*/ 	.word	0x00013c10
        /*3060*/ 	.word	0x000000ff
        /*3064*/ 	.word	0x00000000
        /*3068*/ 	.short	0x0101
        /*306a*/ 	.byte	0x1d
	.zero		1


	//   ....[68]....
        /*306c*/ 	.word	0x00013c50
        /*3070*/ 	.word	0x000000ff
        /*3074*/ 	.word	0x00000050
        /*3078*/ 	.short	0x010a
        /*307a*/ 	.byte	0x0d
	.zero		1


	//   ....[69]....
        /*307c*/ 	.word	0x00013d40
        /*3080*/ 	.word	0x000000ff
        /*3084*/ 	.word	0x00000030
        /*3088*/ 	.short	0x010b
        /*308a*/ 	.byte	0x0d
	.zero		1


	//   ....[70]....
        /*308c*/ 	.word	0x00013d80
        /*3090*/ 	.word	0x000000ff
        /*3094*/ 	.word	0x00000000
        /*3098*/ 	.short	0x0101
        /*309a*/ 	.byte	0x1f
	.zero		1


	//   ....[71]....
        /*309c*/ 	.word	0x00013db0
        /*30a0*/ 	.word	0x000000ff
        /*30a4*/ 	.word	0x00000058
        /*30a8*/ 	.short	0x010a
        /*30aa*/ 	.byte	0x0d
	.zero		1


	//   ....[72]....
        /*30ac*/ 	.word	0x00013eb0
        /*30b0*/ 	.word	0x000000ff
        /*30b4*/ 	.word	0x00000038
        /*30b8*/ 	.short	0x010b
        /*30ba*/ 	.byte	0x0d
	.zero		1


	//   ....[73]....
        /*30bc*/ 	.word	0x00013ef0
        /*30c0*/ 	.word	0x000000ff
        /*30c4*/ 	.word	0x00000000
        /*30c8*/ 	.short	0x0101
        /*30ca*/ 	.byte	0x1e
	.zero		1


	//   ....[74]....
        /*30cc*/ 	.word	0x00013f30
        /*30d0*/ 	.word	0x000000ff
        /*30d4*/ 	.word	0x00000060
        /*30d8*/ 	.short	0x010a
        /*30da*/ 	.byte	0x0d
	.zero		1


	//   ....[75]....
        /*30dc*/ 	.word	0x00014020
        /*30e0*/ 	.word	0x000000ff
        /*30e4*/ 	.word	0x00000040
        /*30e8*/ 	.short	0x010b
        /*30ea*/ 	.byte	0x0d
	.zero		1


	//   ....[76]....
        /*30ec*/ 	.word	0x00014060
        /*30f0*/ 	.word	0x000000ff
        /*30f4*/ 	.word	0x00000000
        /*30f8*/ 	.short	0x0101
        /*30fa*/ 	.byte	0x17
	.zero		1


	//   ....[77]....
        /*30fc*/ 	.word	0x00014090
        /*3100*/ 	.word	0x000000ff
        /*3104*/ 	.word	0x00000068
        /*3108*/ 	.short	0x010a
        /*310a*/ 	.byte	0x0d
	.zero		1


	//   ....[78]....
        /*310c*/ 	.word	0x00014190
        /*3110*/ 	.word	0x000000ff
        /*3114*/ 	.word	0x00000048
        /*3118*/ 	.short	0x010b
        /*311a*/ 	.byte	0x0d
	.zero		1


	//   ....[79]....
        /*311c*/ 	.word	0x000141d0
        /*3120*/ 	.word	0x000000ff
        /*3124*/ 	.word	0x00000000
        /*3128*/ 	.short	0x0101
        /*312a*/ 	.byte	0x1d
	.zero		1


	//   ....[80]....
        /*312c*/ 	.word	0x00014210
        /*3130*/ 	.word	0x000000ff
        /*3134*/ 	.word	0x00000050
        /*3138*/ 	.short	0x010a
        /*313a*/ 	.byte	0x0d
	.zero		1


	//   ....[81]....
        /*313c*/ 	.word	0x00014310
        /*3140*/ 	.word	0x000000ff
        /*3144*/ 	.word	0x00000030
        /*3148*/ 	.short	0x010b
        /*314a*/ 	.byte	0x0d
	.zero		1


	//   ....[82]....
        /*314c*/ 	.word	0x00014350
        /*3150*/ 	.word	0x000000ff
        /*3154*/ 	.word	0x00000000
        /*3158*/ 	.short	0x0101
        /*315a*/ 	.byte	0x1f
	.zero		1


	//   ....[83]....
        /*315c*/ 	.word	0x00014380
        /*3160*/ 	.word	0x000000ff
        /*3164*/ 	.word	0x00000058
        /*3168*/ 	.short	0x010a
        /*316a*/ 	.byte	0x0d
	.zero		1


	//   ....[84]....
        /*316c*/ 	.word	0x00014480
        /*3170*/ 	.word	0x000000ff
        /*3174*/ 	.word	0x00000038
        /*3178*/ 	.short	0x010b
        /*317a*/ 	.byte	0x0d
	.zero		1


	//   ....[85]....
        /*317c*/ 	.word	0x000144c0
        /*3180*/ 	.word	0x000000ff
        /*3184*/ 	.word	0x00000000
        /*3188*/ 	.short	0x0101
        /*318a*/ 	.byte	0x1e
	.zero		1


	//   ....[86]....
        /*318c*/ 	.word	0x00014500
        /*3190*/ 	.word	0x000000ff
        /*3194*/ 	.word	0x00000060
        /*3198*/ 	.short	0x010a
        /*319a*/ 	.byte	0x0d
	.zero		1


	//   ....[87]....
        /*319c*/ 	.word	0x00014600
        /*31a0*/ 	.word	0x000000ff
        /*31a4*/ 	.word	0x00000040
        /*31a8*/ 	.short	0x010b
        /*31aa*/ 	.byte	0x0d
	.zero		1


	//   ....[88]....
        /*31ac*/ 	.word	0x00014640
        /*31b0*/ 	.word	0x000000ff
        /*31b4*/ 	.word	0x00000000
        /*31b8*/ 	.short	0x0101
        /*31ba*/ 	.byte	0x17
	.zero		1


	//   ....[89]....
        /*31bc*/ 	.word	0x00014670
        /*31c0*/ 	.word	0x000000ff
        /*31c4*/ 	.word	0x00000068
        /*31c8*/ 	.short	0x010a
        /*31ca*/ 	.byte	0x0d
	.zero		1


	//   ....[90]....
        /*31cc*/ 	.word	0x00014770
        /*31d0*/ 	.word	0x000000ff
        /*31d4*/ 	.word	0x00000048
        /*31d8*/ 	.short	0x010b
        /*31da*/ 	.byte	0x0d
	.zero		1


	//   ....[91]....
        /*31dc*/ 	.word	0x000147b0
        /*31e0*/ 	.word	0x000000ff
        /*31e4*/ 	.word	0x00000000
        /*31e8*/ 	.short	0x0101
        /*31ea*/ 	.byte	0x1d
	.zero		1


	//   ....[92]....
        /*31ec*/ 	.word	0x000147f0
        /*31f0*/ 	.word	0x000000ff
        /*31f4*/ 	.word	0x00000050
        /*31f8*/ 	.short	0x010a
        /*31fa*/ 	.byte	0x0d
	.zero		1


	//   ....[93]....
        /*31fc*/ 	.word	0x000148f0
        /*3200*/ 	.word	0x000000ff
        /*3204*/ 	.word	0x00000030
        /*3208*/ 	.short	0x010b
        /*320a*/ 	.byte	0x0d
	.zero		1


	//   ....[94]....
        /*320c*/ 	.word	0x00014930
        /*3210*/ 	.word	0x000000ff
        /*3214*/ 	.word	0x00000000
        /*3218*/ 	.short	0x0101
        /*321a*/ 	.byte	0x1f
	.zero		1


	//   ....[95]....
        /*321c*/ 	.word	0x00014960
        /*3220*/ 	.word	0x000000ff
        /*3224*/ 	.word	0x00000058
        /*3228*/ 	.short	0x010a
        /*322a*/ 	.byte	0x0d
	.zero		1


	//   ....[96]....
        /*322c*/ 	.word	0x00014a60
        /*3230*/ 	.word	0x000000ff
        /*3234*/ 	.word	0x00000038
        /*3238*/ 	.short	0x010b
        /*323a*/ 	.byte	0x0d
	.zero		1


	//   ....[97]....
        /*323c*/ 	.word	0x00014aa0
        /*3240*/ 	.word	0x000000ff
        /*3244*/ 	.word	0x00000000
        /*3248*/ 	.short	0x0101
        /*324a*/ 	.byte	0x1e
	.zero		1


	//   ....[98]....
        /*324c*/ 	.word	0x00014ae0
        /*3250*/ 	.word	0x000000ff
        /*3254*/ 	.word	0x00000060
        /*3258*/ 	.short	0x010a
        /*325a*/ 	.byte	0x0d
	.zero		1


	//   ....[99]....
        /*325c*/ 	.word	0x00014be0
        /*3260*/ 	.word	0x000000ff
        /*3264*/ 	.word	0x00000040
        /*3268*/ 	.short	0x010b
        /*326a*/ 	.byte	0x0d
	.zero		1


	//   ....[100]....
        /*326c*/ 	.word	0x00014c20
        /*3270*/ 	.word	0x000000ff
        /*3274*/ 	.word	0x00000000
        /*3278*/ 	.short	0x0101
        /*327a*/ 	.byte	0x17
	.zero		1


	//   ....[101]....
        /*327c*/ 	.word	0x00014c50
        /*3280*/ 	.word	0x000000ff
        /*3284*/ 	.word	0x00000068
        /*3288*/ 	.short	0x010a
        /*328a*/ 	.byte	0x0d
	.zero		1


	//   ....[102]....
        /*328c*/ 	.word	0x00014d50
        /*3290*/ 	.word	0x000000ff
        /*3294*/ 	.word	0x00000048
        /*3298*/ 	.short	0x010b
        /*329a*/ 	.byte	0x0d
	.zero		1


	//   ....[103]....
        /*329c*/ 	.word	0x00014da0
        /*32a0*/ 	.word	0x000000ff
        /*32a4*/ 	.word	0x00000000
        /*32a8*/ 	.short	0x0101
        /*32aa*/ 	.byte	0x1d
	.zero		1


	//   ....[104]....
        /*32ac*/ 	.word	0x000154c0
        /*32b0*/ 	.word	0x00000000
        /*32b4*/ 	.word	0x00000050
        /*32b8*/ 	.short	0x010a
        /*32ba*/ 	.byte	0x3f
	.zero		1


	//   ....[105]....
        /*32bc*/ 	.word	0x00015500
        /*32c0*/ 	.word	0x00000000
        /*32c4*/ 	.word	0x00000058
        /*32c8*/ 	.short	0x010a
        /*32ca*/ 	.byte	0x3f
	.zero		1


	//   ....[106]....
        /*32cc*/ 	.word	0x00015540
        /*32d0*/ 	.word	0x00000000
        /*32d4*/ 	.word	0x00000060
        /*32d8*/ 	.short	0x010a
        /*32da*/ 	.byte	0x3f
	.zero		1


	//   ....[107]....
        /*32dc*/ 	.word	0x000155a0
        /*32e0*/ 	.word	0x00000000
        /*32e4*/ 	.word	0x00000068
        /*32e8*/ 	.short	0x010a
        /*32ea*/ 	.byte	0x3f
	.zero		1


	//   ....[108]....
        /*32ec*/ 	.word	0x000158e0
        /*32f0*/ 	.word	0x0000000c
        /*32f4*/ 	.word	0x00000018
        /*32f8*/ 	.short	0x010a
        /*32fa*/ 	.byte	0x3f
	.zero		1


	//   ....[109]....
        /*32fc*/ 	.word	0x00015c70
        /*3300*/ 	.word	0x00000002
        /*3304*/ 	.word	0x00000078
        /*3308*/ 	.short	0x0101
        /*330a*/ 	.byte	0x3f
	.zero		1


	//   ....[110]....
        /*330c*/ 	.word	0x00016430
        /*3310*/ 	.word	0x00000005
        /*3314*/ 	.word	0x00000000
        /*3318*/ 	.short	0x010a
        /*331a*/ 	.byte	0x3f
	.zero		1


	//   ....[111]....
        /*331c*/ 	.word	0x000164c0
        /*3320*/ 	.word	0x00000007
        /*3324*/ 	.word	0x00000000
        /*3328*/ 	.short	0x010a
        /*332a*/ 	.byte	0x3f
	.zero		1


	//   ....[112]....
        /*332c*/ 	.word	0x00016550
        /*3330*/ 	.word	0x00000003
        /*3334*/ 	.word	0x00000000
        /*3338*/ 	.short	0x010a
        /*333a*/ 	.byte	0x3f
	.zero		1


	//   ....[113]....
        /*333c*/ 	.word	0x000165b0
        /*3340*/ 	.word	0x00000003
        /*3344*/ 	.word	0x00000000
        /*3348*/ 	.short	0x010a
        /*334a*/ 	.byte	0x3f
	.zero		1


	//   ....[114]....
        /*334c*/ 	.word	0x00016610
        /*3350*/ 	.word	0x00000002
        /*3354*/ 	.word	0x00000000
        /*3358*/ 	.short	0x010a
        /*335a*/ 	.byte	0x3f
	.zero		1


	//   ....[115]....
        /*335c*/ 	.word	0x00016670
        /*3360*/ 	.word	0x00000004
        /*3364*/ 	.word	0x00000030
        /*3368*/ 	.short	0x010a
        /*336a*/ 	.byte	0x3f
	.zero		1


	//   ....[116]....
        /*336c*/ 	.word	0x000166c0
        /*3370*/ 	.word	0x0000000d
        /*3374*/ 	.word	0x00000030
        /*3378*/ 	.short	0x010a
        /*337a*/ 	.byte	0x3f
	.zero		1


	//   ....[117]....
        /*337c*/ 	.word	0x00016710
        /*3380*/ 	.word	0x0000000d
        /*3384*/ 	.word	0x00000030
        /*3388*/ 	.short	0x010a
        /*338a*/ 	.byte	0x3f
	.zero		1


	//   ....[118]....
        /*338c*/ 	.word	0x00016760
        /*3390*/ 	.word	0x00000014
        /*3394*/ 	.word	0x00000030
        /*3398*/ 	.short	0x010a
        /*339a*/ 	.byte	0x3f
	.zero		1


	//   ....[119]....
        /*339c*/ 	.word	0x000167b0
        /*33a0*/ 	.word	0x00000014
        /*33a4*/ 	.word	0x00000030
        /*33a8*/ 	.short	0x010a
        /*33aa*/ 	.byte	0x3f
	.zero		1


	//   ....[120]....
        /*33ac*/ 	.word	0x00016800
        /*33b0*/ 	.word	0x00000014
        /*33b4*/ 	.word	0x00000030
        /*33b8*/ 	.short	0x010a
        /*33ba*/ 	.byte	0x3f
	.zero		1


	//   ....[121]....
        /*33bc*/ 	.word	0x00016850
        /*33c0*/ 	.word	0x00000014
        /*33c4*/ 	.word	0x00000030
        /*33c8*/ 	.short	0x010a
        /*33ca*/ 	.byte	0x3f
	.zero		1


	//   ....[122]....
        /*33cc*/ 	.word	0x000168a0
        /*33d0*/ 	.word	0x00000014
        /*33d4*/ 	.word	0x00000030
        /*33d8*/ 	.short	0x010a
        /*33da*/ 	.byte	0x3f
	.zero		1


	//   ....[123]....
        /*33dc*/ 	.word	0x000168f0
        /*33e0*/ 	.word	0x00000014
        /*33e4*/ 	.word	0x00000030
        /*33e8*/ 	.short	0x010a
        /*33ea*/ 	.byte	0x3f
	.zero		1


	//   ....[124]....
        /*33ec*/ 	.word	0x00016940
        /*33f0*/ 	.word	0x00000014
        /*33f4*/ 	.word	0x00000030
        /*33f8*/ 	.short	0x010a
        /*33fa*/ 	.byte	0x3f
	.zero		1


	//   ....[125]....
        /*33fc*/ 	.word	0x00016990
        /*3400*/ 	.word	0x00000014
        /*3404*/ 	.word	0x00000030
        /*3408*/ 	.short	0x010a
        /*340a*/ 	.byte	0x3f
	.zero		1


	//   ....[126]....
        /*340c*/ 	.word	0x000169e0
        /*3410*/ 	.word	0x00000014
        /*3414*/ 	.word	0x00000030
        /*3418*/ 	.short	0x010a
        /*341a*/ 	.byte	0x3f
	.zero		1


	//   ....[127]....
        /*341c*/ 	.word	0x00016a30
        /*3420*/ 	.word	0x00000014
        /*3424*/ 	.word	0x00000030
        /*3428*/ 	.short	0x010a
        /*342a*/ 	.byte	0x3f
	.zero		1


	//   ....[128]....
        /*342c*/ 	.word	0x00016a80
        /*3430*/ 	.word	0x00000014
        /*3434*/ 	.word	0x00000030
        /*3438*/ 	.short	0x010a
        /*343a*/ 	.byte	0x3f
	.zero		1


	//   ....[129]....
        /*343c*/ 	.word	0x00016ad0
        /*3440*/ 	.word	0x00000014
        /*3444*/ 	.word	0x00000030
        /*3448*/ 	.short	0x010a
        /*344a*/ 	.byte	0x3f
	.zero		1


	//   ....[130]....
        /*344c*/ 	.word	0x00016b20
        /*3450*/ 	.word	0x0000000e
        /*3454*/ 	.word	0x00000030
        /*3458*/ 	.short	0x010a
        /*345a*/ 	.byte	0x3f
	.zero		1


	//   ....[131]....
        /*345c*/ 	.word	0x00016b80
        /*3460*/ 	.word	0x00000007
        /*3464*/ 	.word	0x00000078
        /*3468*/ 	.short	0x010a
        /*346a*/ 	.byte	0x3f
	.zero		1


	//   ....[132]....
        /*346c*/ 	.word	0x00016be0
        /*3470*/ 	.word	0x00000003
        /*3474*/ 	.word	0x00000050
        /*3478*/ 	.short	0x010a
        /*347a*/ 	.byte	0x3f
	.zero		1


	//   ....[133]....
        /*347c*/ 	.word	0x00016c40
        /*3480*/ 	.word	0x00000003
        /*3484*/ 	.word	0x00000058
        /*3488*/ 	.short	0x010a
        /*348a*/ 	.byte	0x3f
	.zero		1


	//   ....[134]....
        /*348c*/ 	.word	0x00016ca0
        /*3490*/ 	.word	0x00000003
        /*3494*/ 	.word	0x00000060
        /*3498*/ 	.short	0x010a
        /*349a*/ 	.byte	0x3f
	.zero		1


	//   ....[135]....
        /*349c*/ 	.word	0x00016d00
        /*34a0*/ 	.word	0x00000003
        /*34a4*/ 	.word	0x00000068
        /*34a8*/ 	.short	0x010a
        /*34aa*/ 	.byte	0x3f
	.zero		1


	//   ....[136]....
        /*34ac*/ 	.word	0x00016d60
        /*34b0*/ 	.word	0x00000003
        /*34b4*/ 	.word	0x00000050
        /*34b8*/ 	.short	0x010a
        /*34ba*/ 	.byte	0x3f
	.zero		1


	//   ....[137]....
        /*34bc*/ 	.word	0x00016dc0
        /*34c0*/ 	.word	0x00000003
        /*34c4*/ 	.word	0x00000058
        /*34c8*/ 	.short	0x010a
        /*34ca*/ 	.byte	0x3f
	.zero		1


	//   ....[138]....
        /*34cc*/ 	.word	0x00016e20
        /*34d0*/ 	.word	0x00000003
        /*34d4*/ 	.word	0x00000060
        /*34d8*/ 	.short	0x010a
        /*34da*/ 	.byte	0x3f
	.zero		1


	//   ....[139]....
        /*34dc*/ 	.word	0x00016e80
        /*34e0*/ 	.word	0x00000003
        /*34e4*/ 	.word	0x00000068
        /*34e8*/ 	.short	0x010a
        /*34ea*/ 	.byte	0x3f
	.zero		1


	//   ....[140]....
        /*34ec*/ 	.word	0x00016ee0
        /*34f0*/ 	.word	0x00000003
        /*34f4*/ 	.word	0x00000050
        /*34f8*/ 	.short	0x010a
        /*34fa*/ 	.byte	0x3f
	.zero		1


	//   ....[141]....
        /*34fc*/ 	.word	0x00016f40
        /*3500*/ 	.word	0x00000003
        /*3504*/ 	.word	0x00000058
        /*3508*/ 	.short	0x010a
        /*350a*/ 	.byte	0x3f
	.zero		1


	//   ....[142]....
        /*350c*/ 	.word	0x00016fa0
        /*3510*/ 	.word	0x00000003
        /*3514*/ 	.word	0x00000060
        /*3518*/ 	.short	0x010a
        /*351a*/ 	.byte	0x3f
	.zero		1


	//   ....[143]....
        /*351c*/ 	.word	0x00017000
        /*3520*/ 	.word	0x00000003
        /*3524*/ 	.word	0x00000068
        /*3528*/ 	.short	0x010a
        /*352a*/ 	.byte	0x3f
	.zero		1


	//   ....[144]....
        /*352c*/ 	.word	0x00017060
        /*3530*/ 	.word	0x00000003
        /*3534*/ 	.word	0x00000050
        /*3538*/ 	.short	0x010a
        /*353a*/ 	.byte	0x3f
	.zero		1


	//   ....[145]....
        /*353c*/ 	.word	0x000170c0
        /*3540*/ 	.word	0x00000003
        /*3544*/ 	.word	0x00000058
        /*3548*/ 	.short	0x010a
        /*354a*/ 	.byte	0x3f
	.zero		1


	//   ....[146]....
        /*354c*/ 	.word	0x00017120
        /*3550*/ 	.word	0x00000003
        /*3554*/ 	.word	0x00000060
        /*3558*/ 	.short	0x010a
        /*355a*/ 	.byte	0x3f
	.zero		1


	//   ....[147]....
        /*355c*/ 	.word	0x00017180
        /*3560*/ 	.word	0x00000003
        /*3564*/ 	.word	0x00000068
        /*3568*/ 	.short	0x010a
        /*356a*/ 	.byte	0x3f
	.zero		1


	//   ....[148]....
        /*356c*/ 	.word	0x000171d0
        /*3570*/ 	.word	0x00000000
        /*3574*/ 	.word	0x00000050
        /*3578*/ 	.short	0x010a
        /*357a*/ 	.byte	0x3f
	.zero		1


	//   ....[149]....
        /*357c*/ 	.word	0x00017220
        /*3580*/ 	.word	0x00000000
        /*3584*/ 	.word	0x00000058
        /*3588*/ 	.short	0x010a
        /*358a*/ 	.byte	0x3f
	.zero		1


	//   ....[150]....
        /*358c*/ 	.word	0x00017270
        /*3590*/ 	.word	0x00000000
        /*3594*/ 	.word	0x00000060
        /*3598*/ 	.short	0x010a
        /*359a*/ 	.byte	0x3f
	.zero		1


	//   ....[151]....
        /*359c*/ 	.word	0x00017350
        /*35a0*/ 	.word	0x0000000c
        /*35a4*/ 	.word	0x00000018
        /*35a8*/ 	.short	0x010a
        /*35aa*/ 	.byte	0x3f
	.zero		1


	//   ....[152]....
        /*35ac*/ 	.word	0x00017430
        /*35b0*/ 	.word	0x00000005
        /*35b4*/ 	.word	0x00000000
        /*35b8*/ 	.short	0x010a
        /*35ba*/ 	.byte	0x3f
	.zero		1


	//   ....[153]....
        /*35bc*/ 	.word	0x00017480
        /*35c0*/ 	.word	0x00000007
        /*35c4*/ 	.word	0x00000000
        /*35c8*/ 	.short	0x010a
        /*35ca*/ 	.byte	0x3f
	.zero		1


	//----- nvinfo : EIATTR_NUM_MBARRIERS
	.align		4
.L_40:
        /*35cc*/ 	.byte	0x03, 0x38
        /*35ce*/ 	.short	0x0010


	//----- nvinfo : EIATTR_EXIT_INSTR_OFFSETS
	.align		4
        /*35d0*/ 	.byte	0x04, 0x1c
        /*35d2*/ 	.short	(.L_42 - .L_41)


	//   ....[0]....
.L_41:
        /*35d4*/ 	.word	0x000165a0


	//----- nvinfo : EIATTR_MAX_THREADS
	.align		4
.L_42:
        /*35d8*/ 	.byte	0x04, 0x05
        /*35da*/ 	.short	(.L_44 - .L_43)
.L_43:
        /*35dc*/ 	.word	0x00000180
        /*35e0*/ 	.word	0x00000001
        /*35e4*/ 	.word	0x00000001


	//----- nvinfo : EIATTR_CRS_STACK_SIZE
	.align		4
.L_44:
        /*35e8*/ 	.byte	0x04, 0x1e
        /*35ea*/ 	.short	(.L_46 - .L_45)
.L_45:
        /*35ec*/ 	.word	0x00000000


	//----- nvinfo : EIATTR_CBANK_PARAM_SIZE
	.align		4
.L_46:
        /*35f0*/ 	.byte	0x03, 0x19
        /*35f2*/ 	.short	0x0770


	//----- nvinfo : EIATTR_PARAM_CBANK
	.align		4
        /*35f4*/ 	.byte	0x04, 0x0a
        /*35f6*/ 	.short	(.L_48 - .L_47)
	.align		4
.L_47:
        /*35f8*/ 	.word	index@(.nv.constant0._ZN7cutlass13device_kernelINS_4gemm6kernel13GemmUniversalIN4cute5tupleIJiiiiEEENS1_10collective13CollectiveMmaINS1_34MainloopSm90TmaGmmaWarpSpecializedILi3ENS5_IJNS4_1CILi2EEENSA_ILi1EEESC_EEENS1_35KernelTmaWarpSpecializedCooperativeEEENS5_IJNSA_ILi256EEESG_NSA_ILi64EEEEEENS_6half_tENS5_IJlSC_lEEESJ_SK_NS4_8TiledMMAINS4_8MMA_AtomIJNS4_4SM904GMMA26MMA_64x256x16_F32F16F16_SSILNSO_5MajorE0ELSQ_0ELNSO_7ScaleInE1ELSR_1EEEEEENS4_6LayoutISD_NS5_IJSC_NSA_ILi0EEESV_EEEEENS5_IJNS4_10UnderscoreESY_SY_EEEEENS4_13SM90_TMA_LOADENS4_14ComposedLayoutINS4_7SwizzleILi3ELi4ELi3EEENS4_18smem_ptr_flag_bitsILi16EEENSU_INS5_IJNSA_ILi8EEESH_EEENS5_IJSH_SC_EEEEEEEvNS4_8identityENS4_23SM90_TMA_LOAD_MULTICASTES1B_vS1C_EENS_8epilogue10collective18CollectiveEpilogueINS1F_22Sm90TmaWarpSpecializedILi4ELi2ELi16ELb1ELb0EEEJSI_NS5_IJNSA_ILi128EEENSA_ILi32EEEEEESJ_SK_SJ_SK_NS1F_6fusion15FusionCallbacksIS1J_NS1N_17LinCombPerRowBiasISJ_fSJ_SJ_fLi8ELNS_15FloatRoundStyleE2EEESI_S1M_JEEES11_NS12_INS13_ILi2ELi4ELi3EEES16_NSU_INS5_IJS17_S1L_EEENS5_IJS1L_SC_EEEEEEENS4_17SM75_U32x4_LDSM_NENS4_14SM90_TMA_STOREES1X_NS4_17SM90_U32x4_STSM_NENS4_9Copy_AtomIJS20_SJ_EEEvEEEvvEEEEvNT_6ParamsE)
        /*35fc*/ 	.short	0x0210
        /*35fe*/ 	.short	0x0770


	//----- nvinfo : EIATTR_SW_WAR
	.align		4
.L_48:
        /*3600*/ 	.byte	0x04, 0x36
        /*3602*/ 	.short	(.L_50 - .L_49)
.L_49:
        /*3604*/ 	.word	0x00000008
.L_50:


//--------------------- .nv.callgraph             --------------------------
	.section	.nv.callgraph,"",@"SHT_CUDA_CALLGRAPH"
	.align	4
	.sectionentsize	8
	.align		4
        /*0000*/ 	.word	0x00000000
	.align		4
        /*0004*/ 	.word	0xffffffff
	.align		4
        /*0008*/ 	.word	index@(_ZN7cutlass13device_kernelINS_4gemm6kernel13GemmUniversalIN4cute5tupleIJiiiiEEENS1_10collective13CollectiveMmaINS1_34MainloopSm90TmaGmmaWarpSpecializedILi3ENS5_IJNS4_1CILi2EEENSA_ILi1EEESC_EEENS1_35KernelTmaWarpSpecializedCooperativeEEENS5_IJNSA_ILi256EEESG_NSA_ILi64EEEEEENS_6half_tENS5_IJlSC_lEEESJ_SK_NS4_8TiledMMAINS4_8MMA_AtomIJNS4_4SM904GMMA26MMA_64x256x16_F32F16F16_SSILNSO_5MajorE0ELSQ_0ELNSO_7ScaleInE1ELSR_1EEEEEENS4_6LayoutISD_NS5_IJSC_NSA_ILi0EEESV_EEEEENS5_IJNS4_10UnderscoreESY_SY_EEEEENS4_13SM90_TMA_LOADENS4_14ComposedLayoutINS4_7SwizzleILi3ELi4ELi3EEENS4_18smem_ptr_flag_bitsILi16EEENSU_INS5_IJNSA_ILi8EEESH_EEENS5_IJSH_SC_EEEEEEEvNS4_8identityENS4_23SM90_TMA_LOAD_MULTICASTES1B_vS1C_EENS_8epilogue10collective18CollectiveEpilogueINS1F_22Sm90TmaWarpSpecializedILi4ELi2ELi16ELb1ELb0EEEJSI_NS5_IJNSA_ILi128EEENSA_ILi32EEEEEESJ_SK_SJ_SK_NS1F_6fusion15FusionCallbacksIS1J_NS1N_17LinCombPerRowBiasISJ_fSJ_SJ_fLi8ELNS_15FloatRoundStyleE2EEESI_S1M_JEEES11_NS12_INS13_ILi2ELi4ELi3EEES16_NSU_INS5_IJS17_S1L_EEENS5_IJS1L_SC_EEEEEEENS4_17SM75_U32x4_LDSM_NENS4_14SM90_TMA_STOREES1X_NS4_17SM90_U32x4_STSM_NENS4_9Copy_AtomIJS20_SJ_EEEvEEEvvEEEEvNT_6ParamsE)
	.align		4
        /*000c*/ 	.word	index@(__assertfail)
	.align		4
        /*0010*/ 	.word	0x00000000
	.align		4
        /*0014*/ 	.word	0xfffffffe
	.align		4
        /*0018*/ 	.word	0x00000000
	.align		4
        /*001c*/ 	.word	0xfffffffd
	.align		4
        /*0020*/ 	.word	0x00000000
	.align		4
        /*0024*/ 	.word	0xfffffffc


//--------------------- .nv.constant4             --------------------------
	.section	.nv.constant4,"a",@progbits
	.align	8
	.align		8
.nv.constant4:
        /*0000*/ 	.dword	__assertfail
	.align		8
        /*0008*/ 	.dword	__unnamed_1
	.align		8
        /*0010*/ 	.dword	__unnamed_2
	.align		8
        /*0018*/ 	.dword	_ZN39_INTERNAL_f9798549_4_k_cu_f6c28e2f_41894cuda3std3__45__cpo5beginE
	.align		8
        /*0020*/ 	.dword	_ZN39_INTERNAL_f9798549_4_k_cu_f6c28e2f_41894cuda3std3__45__cpo3endE
	.align		8
        /*0028*/ 	.dword	_ZN39_INTERNAL_f9798549_4_k_cu_f6c28e2f_41894cuda3std3__45__cpo6cbeginE
	.align		8
        /*0030*/ 	.dword	_ZN39_INTERNAL_f9798549_4_k_cu_f6c28e2f_41894cuda3std3__45__cpo4cendE
	.align		8
        /*0038*/ 	.dword	_ZN39_INTERNAL_f9798549_4_k_cu_f6c28e2f_41894cuda3std3__441_GLOBAL__N__f9798549_4_k_cu_f6c28e2f_41896ignoreE
	.align		8
        /*0040*/ 	.dword	_ZN39_INTERNAL_f9798549_4_k_cu_f6c28e2f_41894cuda3std3__419piecewise_constructE
	.align		8
        /*0048*/ 	.dword	_ZN39_INTERNAL_f9798549_4_k_cu_f6c28e2f_41894cuda3std3__48in_placeE
	.align		8
        /*0050*/ 	.dword	_ZN39_INTERNAL_f9798549_4_k_cu_f6c28e2f_41894cuda3std6ranges3__45__cpo4swapE
	.align		8
        /*0058*/ 	.dword	_ZN39_INTERNAL_f9798549_4_k_cu_f6c28e2f_41894cuda3std6ranges3__45__cpo9iter_moveE
	.align		8
        /*0060*/ 	.dword	_ZN39_INTERNAL_f9798549_4_k_cu_f6c28e2f_41894cute7productE
	.align		8
        /*0068*/ 	.dword	_ZN39_INTERNAL_f9798549_4_k_cu_f6c28e2f_41894cute1_E
	.align		8
        /*0070*/ 	.dword	$str$22
	.align		8
        /*0078*/ 	.dword	$str$23
	.align		8
        /*0080*/ 	.dword	$str$26
	.align		8
        /*0088*/ 	.dword	$str$27


//--------------------- .text._ZN7cutlass13device_kernelINS_4gemm6kernel13GemmUniversalIN4cute5tupleIJiiiiEEENS1_10collective13CollectiveMmaINS1_34MainloopSm90TmaGmmaWarpSpecializedILi3ENS5_IJNS4_1CILi2EEENSA_ILi1EEESC_EEENS1_35KernelTmaWarpSpecializedCooperativeEEENS5_IJNSA_ILi256EEESG_NSA_ILi64EEEEEENS_6half_tENS5_IJlSC_lEEESJ_SK_NS4_8TiledMMAINS4_8MMA_AtomIJNS4_4SM904GMMA26MMA_64x256x16_F32F16F16_SSILNSO_5MajorE0ELSQ_0ELNSO_7ScaleInE1ELSR_1EEEEEENS4_6LayoutISD_NS5_IJSC_NSA_ILi0EEESV_EEEEENS5_IJNS4_10UnderscoreESY_SY_EEEEENS4_13SM90_TMA_LOADENS4_14ComposedLayoutINS4_7SwizzleILi3ELi4ELi3EEENS4_18smem_ptr_flag_bitsILi16EEENSU_INS5_IJNSA_ILi8EEESH_EEENS5_IJSH_SC_EEEEEEEvNS4_8identityENS4_23SM90_TMA_LOAD_MULTICASTES1B_vS1C_EENS_8epilogue10collective18CollectiveEpilogueINS1F_22Sm90TmaWarpSpecializedILi4ELi2ELi16ELb1ELb0EEEJSI_NS5_IJNSA_ILi128EEENSA_ILi32EEEEEESJ_SK_SJ_SK_NS1F_6fusion15FusionCallbacksIS1J_NS1N_17LinCombPerRowBiasISJ_fSJ_SJ_fLi8ELNS_15FloatRoundStyleE2EEESI_S1M_JEEES11_NS12_INS13_ILi2ELi4ELi3EEES16_NSU_INS5_IJS17_S1L_EEENS5_IJS1L_SC_EEEEEEENS4_17SM75_U32x4_LDSM_NENS4_14SM90_TMA_STOREES1X_NS4_17SM90_U32x4_STSM_NENS4_9Copy_AtomIJS20_SJ_EEEvEEEvvEEEEvNT_6ParamsE --------------------------
	.section	.text._ZN7cutlass13device_kernelINS_4gemm6kernel13GemmUniversalIN4cute5tupleIJiiiiEEENS1_10collective13CollectiveMmaINS1_34MainloopSm90TmaGmmaWarpSpecializedILi3ENS5_IJNS4_1CILi2EEENSA_ILi1EEESC_EEENS1_35KernelTmaWarpSpecializedCooperativeEEENS5_IJNSA_ILi256EEESG_NSA_ILi64EEEEEENS_6half_tENS5_IJlSC_lEEESJ_SK_NS4_8TiledMMAINS4_8MMA_AtomIJNS4_4SM904GMMA26MMA_64x256x16_F32F16F16_SSILNSO_5MajorE0ELSQ_0ELNSO_7ScaleInE1ELSR_1EEEEEENS4_6LayoutISD_NS5_IJSC_NSA_ILi0EEESV_EEEEENS5_IJNS4_10UnderscoreESY_SY_EEEEENS4_13SM90_TMA_LOADENS4_14ComposedLayoutINS4_7SwizzleILi3ELi4ELi3EEENS4_18smem_ptr_flag_bitsILi16EEENSU_INS5_IJNSA_ILi8EEESH_EEENS5_IJSH_SC_EEEEEEEvNS4_8identityENS4_23SM90_TMA_LOAD_MULTICASTES1B_vS1C_EENS_8epilogue10collective18CollectiveEpilogueINS1F_22Sm90TmaWarpSpecializedILi4ELi2ELi16ELb1ELb0EEEJSI_NS5_IJNSA_ILi128EEENSA_ILi32EEEEEESJ_SK_SJ_SK_NS1F_6fusion15FusionCallbacksIS1J_NS1N_17LinCombPerRowBiasISJ_fSJ_SJ_fLi8ELNS_15FloatRoundStyleE2EEESI_S1M_JEEES11_NS12_INS13_ILi2ELi4ELi3EEES16_NSU_INS5_IJS17_S1L_EEENS5_IJS1L_SC_EEEEEEENS4_17SM75_U32x4_LDSM_NENS4_14SM90_TMA_STOREES1X_NS4_17SM90_U32x4_STSM_NENS4_9Copy_AtomIJS20_SJ_EEEvEEEvvEEEEvNT_6ParamsE,"ax",@progbits
	.align	128
.text._ZN7cutlass13device_kernelINS_4gemm6kernel13GemmUniversalIN4cute5tupleIJiiiiEEENS1_10collective13CollectiveMmaINS1_34MainloopSm90TmaGmmaWarpSpecializedILi3ENS5_IJNS4_1CILi2EEENSA_ILi1EEESC_EEENS1_35KernelTmaWarpSpecializedCooperativeEEENS5_IJNSA_ILi256EEESG_NSA_ILi64EEEEEENS_6half_tENS5_IJlSC_lEEESJ_SK_NS4_8TiledMMAINS4_8MMA_AtomIJNS4_4SM904GMMA26MMA_64x256x16_F32F16F16_SSILNSO_5MajorE0ELSQ_0ELNSO_7ScaleInE1ELSR_1EEEEEENS4_6LayoutISD_NS5_IJSC_NSA_ILi0EEESV_EEEEENS5_IJNS4_10UnderscoreESY_SY_EEEEENS4_13SM90_TMA_LOADENS4_14ComposedLayoutINS4_7SwizzleILi3ELi4ELi3EEENS4_18smem_ptr_flag_bitsILi16EEENSU_INS5_IJNSA_ILi8EEESH_EEENS5_IJSH_SC_EEEEEEEvNS4_8identityENS4_23SM90_TMA_LOAD_MULTICASTES1B_vS1C_EENS_8epilogue10collective18CollectiveEpilogueINS1F_22Sm90TmaWarpSpecializedILi4ELi2ELi16ELb1ELb0EEEJSI_NS5_IJNSA_ILi128EEENSA_ILi32EEEEEESJ_SK_SJ_SK_NS1F_6fusion15FusionCallbacksIS1J_NS1N_17LinCombPerRowBiasISJ_fSJ_SJ_fLi8ELNS_15FloatRoundStyleE2EEESI_S1M_JEEES11_NS12_INS13_ILi2ELi4ELi3EEES16_NSU_INS5_IJS17_S1L_EEENS5_IJS1L_SC_EEEEEEENS4_17SM75_U32x4_LDSM_NENS4_14SM90_TMA_STOREES1X_NS4_17SM90_U32x4_STSM_NENS4_9Copy_AtomIJS20_SJ_EEEvEEEvvEEEEvNT_6ParamsE:
        .type           _ZN7cutlass13device_kernelINS_4gemm6kernel13GemmUniversalIN4cute5tupleIJiiiiEEENS1_10collective13CollectiveMmaINS1_34MainloopSm90TmaGmmaWarpSpecializedILi3ENS5_IJNS4_1CILi2EEENSA_ILi1EEESC_EEENS1_35KernelTmaWarpSpecializedCooperativeEEENS5_IJNSA_ILi256EEESG_NSA_ILi64EEEEEENS_6half_tENS5_IJlSC_lEEESJ_SK_NS4_8TiledMMAINS4_8MMA_AtomIJNS4_4SM904GMMA26MMA_64x256x16_F32F16F16_SSILNSO_5MajorE0ELSQ_0ELNSO_7ScaleInE1ELSR_1EEEEEENS4_6LayoutISD_NS5_IJSC_NSA_ILi0EEESV_EEEEENS5_IJNS4_10UnderscoreESY_SY_EEEEENS4_13SM90_TMA_LOADENS4_14ComposedLayoutINS4_7SwizzleILi3ELi4ELi3EEENS4_18smem_ptr_flag_bitsILi16EEENSU_INS5_IJNSA_ILi8EEESH_EEENS5_IJSH_SC_EEEEEEEvNS4_8identityENS4_23SM90_TMA_LOAD_MULTICASTES1B_vS1C_EENS_8epilogue10collective18CollectiveEpilogueINS1F_22Sm90TmaWarpSpecializedILi4ELi2ELi16ELb1ELb0EEEJSI_NS5_IJNSA_ILi128EEENSA_ILi32EEEEEESJ_SK_SJ_SK_NS1F_6fusion15FusionCallbacksIS1J_NS1N_17LinCombPerRowBiasISJ_fSJ_SJ_fLi8ELNS_15FloatRoundStyleE2EEESI_S1M_JEEES11_NS12_INS13_ILi2ELi4ELi3EEES16_NSU_INS5_IJS17_S1L_EEENS5_IJS1L_SC_EEEEEEENS4_17SM75_U32x4_LDSM_NENS4_14SM90_TMA_STOREES1X_NS4_17SM90_U32x4_STSM_NENS4_9Copy_AtomIJS20_SJ_EEEvEEEvvEEEEvNT_6ParamsE,@function
        .size           _ZN7cutlass13device_kernelINS_4gemm6kernel13GemmUniversalIN4cute5tupleIJiiiiEEENS1_10collective13CollectiveMmaINS1_34MainloopSm90TmaGmmaWarpSpecializedILi3ENS5_IJNS4_1CILi2EEENSA_ILi1EEESC_EEENS1_35KernelTmaWarpSpecializedCooperativeEEENS5_IJNSA_ILi256EEESG_NSA_ILi64EEEEEENS_6half_tENS5_IJlSC_lEEESJ_SK_NS4_8TiledMMAINS4_8MMA_AtomIJNS4_4SM904GMMA26MMA_64x256x16_F32F16F16_SSILNSO_5MajorE0ELSQ_0ELNSO_7ScaleInE1ELSR_1EEEEEENS4_6LayoutISD_NS5_IJSC_NSA_ILi0EEESV_EEEEENS5_IJNS4_10UnderscoreESY_SY_EEEEENS4_13SM90_TMA_LOADENS4_14ComposedLayoutINS4_7SwizzleILi3ELi4ELi3EEENS4_18smem_ptr_flag_bitsILi16EEENSU_INS5_IJNSA_ILi8EEESH_EEENS5_IJSH_SC_EEEEEEEvNS4_8identityENS4_23SM90_TMA_LOAD_MULTICASTES1B_vS1C_EENS_8epilogue10collective18CollectiveEpilogueINS1F_22Sm90TmaWarpSpecializedILi4ELi2ELi16ELb1ELb0EEEJSI_NS5_IJNSA_ILi128EEENSA_ILi32EEEEEESJ_SK_SJ_SK_NS1F_6fusion15FusionCallbacksIS1J_NS1N_17LinCombPerRowBiasISJ_fSJ_SJ_fLi8ELNS_15FloatRoundStyleE2EEESI_S1M_JEEES11_NS12_INS13_ILi2ELi4ELi3EEES16_NSU_INS5_IJS17_S1L_EEENS5_IJS1L_SC_EEEEEEENS4_17SM75_U32x4_LDSM_NENS4_14SM90_TMA_STOREES1X_NS4_17SM90_U32x4_STSM_NENS4_9Copy_AtomIJS20_SJ_EEEvEEEvvEEEEvNT_6ParamsE,(.L_x_405 - _ZN7cutlass13device_kernelINS_4gemm6kernel13GemmUniversalIN4cute5tupleIJiiiiEEENS1_10collective13CollectiveMmaINS1_34MainloopSm90TmaGmmaWarpSpecializedILi3ENS5_IJNS4_1CILi2EEENSA_ILi1EEESC_EEENS1_35KernelTmaWarpSpecializedCooperativeEEENS5_IJNSA_ILi256EEESG_NSA_ILi64EEEEEENS_6half_tENS5_IJlSC_lEEESJ_SK_NS4_8TiledMMAINS4_8MMA_AtomIJNS4_4SM904GMMA26MMA_64x256x16_F32F16F16_SSILNSO_5MajorE0ELSQ_0ELNSO_7ScaleInE1ELSR_1EEEEEENS4_6LayoutISD_NS5_IJSC_NSA_ILi0EEESV_EEEEENS5_IJNS4_10UnderscoreESY_SY_EEEEENS4_13SM90_TMA_LOADENS4_14ComposedLayoutINS4_7SwizzleILi3ELi4ELi3EEENS4_18smem_ptr_flag_bitsILi16EEENSU_INS5_IJNSA_ILi8EEESH_EEENS5_IJSH_SC_EEEEEEEvNS4_8identityENS4_23SM90_TMA_LOAD_MULTICASTES1B_vS1C_EENS_8epilogue10collective18CollectiveEpilogueINS1F_22Sm90TmaWarpSpecializedILi4ELi2ELi16ELb1ELb0EEEJSI_NS5_IJNSA_ILi128EEENSA_ILi32EEEEEESJ_SK_SJ_SK_NS1F_6fusion15FusionCallbacksIS1J_NS1N_17LinCombPerRowBiasISJ_fSJ_SJ_fLi8ELNS_15FloatRoundStyleE2EEESI_S1M_JEEES11_NS12_INS13_ILi2ELi4ELi3EEES16_NSU_INS5_IJS17_S1L_EEENS5_IJS1L_SC_EEEEEEENS4_17SM75_U32x4_LDSM_NENS4_14SM90_TMA_STOREES1X_NS4_17SM90_U32x4_STSM_NENS4_9Copy_AtomIJS20_SJ_EEEvEEEvvEEEEvNT_6ParamsE)
        .other          _ZN7cutlass13device_kernelINS_4gemm6kernel13GemmUniversalIN4cute5tupleIJiiiiEEENS1_10collective13CollectiveMmaINS1_34MainloopSm90TmaGmmaWarpSpecializedILi3ENS5_IJNS4_1CILi2EEENSA_ILi1EEESC_EEENS1_35KernelTmaWarpSpecializedCooperativeEEENS5_IJNSA_ILi256EEESG_NSA_ILi64EEEEEENS_6half_tENS5_IJlSC_lEEESJ_SK_NS4_8TiledMMAINS4_8MMA_AtomIJNS4_4SM904GMMA26MMA_64x256x16_F32F16F16_SSILNSO_5MajorE0ELSQ_0ELNSO_7ScaleInE1ELSR_1EEEEEENS4_6LayoutISD_NS5_IJSC_NSA_ILi0EEESV_EEEEENS5_IJNS4_10UnderscoreESY_SY_EEEEENS4_13SM90_TMA_LOADENS4_14ComposedLayoutINS4_7SwizzleILi3ELi4ELi3EEENS4_18smem_ptr_flag_bitsILi16EEENSU_INS5_IJNSA_ILi8EEESH_EEENS5_IJSH_SC_EEEEEEEvNS4_8identityENS4_23SM90_TMA_LOAD_MULTICASTES1B_vS1C_EENS_8epilogue10collective18CollectiveEpilogueINS1F_22Sm90TmaWarpSpecializedILi4ELi2ELi16ELb1ELb0EEEJSI_NS5_IJNSA_ILi128EEENSA_ILi32EEEEEESJ_SK_SJ_SK_NS1F_6fusion15FusionCallbacksIS1J_NS1N_17LinCombPerRowBiasISJ_fSJ_SJ_fLi8ELNS_15FloatRoundStyleE2EEESI_S1M_JEEES11_NS12_INS13_ILi2ELi4ELi3EEES16_NSU_INS5_IJS17_S1L_EEENS5_IJS1L_SC_EEEEEEENS4_17SM75_U32x4_LDSM_NENS4_14SM90_TMA_STOREES1X_NS4_17SM90_U32x4_STSM_NENS4_9Copy_AtomIJS20_SJ_EEEvEEEvvEEEEvNT_6ParamsE,@"STO_CUDA_ENTRY STV_DEFAULT"
_ZN7cutlass13device_kernelINS_4gemm6kernel13GemmUniversalIN4cute5tupleIJiiiiEEENS1_10collective13CollectiveMmaINS1_34MainloopSm90TmaGmmaWarpSpecializedILi3ENS5_IJNS4_1CILi2EEENSA_ILi1EEESC_EEENS1_35KernelTmaWarpSpecializedCooperativeEEENS5_IJNSA_ILi256EEESG_NSA_ILi64EEEEEENS_6half_tENS5_IJlSC_lEEESJ_SK_NS4_8TiledMMAINS4_8MMA_AtomIJNS4_4SM904GMMA26MMA_64x256x16_F32F16F16_SSILNSO_5MajorE0ELSQ_0ELNSO_7ScaleInE1ELSR_1EEEEEENS4_6LayoutISD_NS5_IJSC_NSA_ILi0EEESV_EEEEENS5_IJNS4_10UnderscoreESY_SY_EEEEENS4_13SM90_TMA_LOADENS4_14ComposedLayoutINS4_7SwizzleILi3ELi4ELi3EEENS4_18smem_ptr_flag_bitsILi16EEENSU_INS5_IJNSA_ILi8EEESH_EEENS5_IJSH_SC_EEEEEEEvNS4_8identityENS4_23SM90_TMA_LOAD_MULTICASTES1B_vS1C_EENS_8epilogue10collective18CollectiveEpilogueINS1F_22Sm90TmaWarpSpecializedILi4ELi2ELi16ELb1ELb0EEEJSI_NS5_IJNSA_ILi128EEENSA_ILi32EEEEEESJ_SK_SJ_SK_NS1F_6fusion15FusionCallbacksIS1J_NS1N_17LinCombPerRowBiasISJ_fSJ_SJ_fLi8ELNS_15FloatRoundStyleE2EEESI_S1M_JEEES11_NS12_INS13_ILi2ELi4ELi3EEES16_NSU_INS5_IJS17_S1L_EEENS5_IJS1L_SC_EEEEEEENS4_17SM75_U32x4_LDSM_NENS4_14SM90_TMA_STOREES1X_NS4_17SM90_U32x4_STSM_NENS4_9Copy_AtomIJS20_SJ_EEEvEEEvvEEEEvNT_6ParamsE:
[----:B------:R-:W1:Y:S02]  /*0000*/  LDC R1, c[0x0][0x28] ;  /* 0x00000a00ff017b82 */ /* 0x000e640000000800 */
[----:B-1----:R-:W-:Y:S01]  /*0010*/  IADD3 R1, R1, -0x7b8, RZ ;  /* 0xfffff84801017810 */ /* 0x002fe20007ffe0ff */
[----:B------:R-:W1:Y:S05]  /*0020*/  S2R R9, SR_TID.X ;  /* 0x0000000000097919 */ /* 0x000e6a0000002100 */
[----:B------:R-:W2:Y:S01]  /*0030*/  LDC.64 R2, c[0x0][0x588] ;  /* 0x00016200ff027b82 */ /* 0x000ea20000000a00 */
[----:B------:R-:W-:Y:S01]  /*0040*/  ELECT P0, URZ, PT ;  /* 0x00000000003f782f */ /* 0x000fe20003800000 */
[----:B------:R-:W-:Y:S01]  /*0050*/  BSSY B0, `(.L_x_0) ;  /* 0x000001a000007945 */ /* 0x000fe20003800000 */
[----:B-1----:R-:W-:-:S05]  /*0060*/  SHF.R.U32.HI R8, RZ, 0x5, R9 ;  /* 0x00000005ff087819 */ /* 0x002fca0000011609 */
[----:B------:R-:W1:Y:S02]  /*0070*/  SHFL.IDX PT, R0, R8, RZ, 0x1f ;  /* 0x00001fff08007589 */ /* 0x000e6400000e0000 */
[----:B-1----:R-:W-:Y:S02]  /*0080*/  R2UR UR47, R0 ;  /* 0x00000000002f72ca */ /* 0x002fe400000e0000 */
[----:B------:R-:W-:-:S06]  /*0090*/  SHF.R.U32.HI R0, RZ, 0x7, R9 ;  /* 0x00000007ff007819 */ /* 0x000fcc0000011609 */
[----:B------:R-:W1:Y:S05]  /*00a0*/  SHFL.IDX PT, R0, R0, RZ, 0x1f ;  /* 0x00001fff00007589 */ /* 0x000e6a00000e0000 */
[----:B------:R-:W-:Y:S02]  /*00b0*/  USHF.R.S32.HI UR4, URZ, 0x1f, UR47 ;  /* 0x0000001f3f047899 */ /* 0x000fe4000801142f */
[----:B------:R-:W-:Y:S02]  /*00c0*/  ISETP.NE.OR P0, PT, RZ, UR47, !P0 ;  /* 0x0000002fff007c0c */ /* 0x000fe4000c705670 */
[----:B------:R-:W-:-:S04]  /*00d0*/  ULEA.HI UR4, UR4, UR47, URZ, 0x2 ;  /* 0x0000002f04047291 */ /* 0x000fc8000f8f103f */
[----:B------:R-:W-:-:S04]  /*00e0*/  ULOP3.LUT UR4, UR4, 0xfffffffc, URZ, 0xc0, !UPT ;  /* 0xfffffffc04047892 */ /* 0x000fc8000f8ec03f */
[----:B------:R-:W-:-:S03]  /*00f0*/  UIADD3 UR47, UR47, -UR4, URZ ;  /* 0x800000042f2f7290 */ /* 0x000fc6000fffe03f */
[----:B--2---:R-:W-:Y:S09]  /*0100*/  @P0 BRA `(.L_x_1) ;  /* 0x0000000000380947 */ /* 0x004ff20003800000 */
[----:B------:R-:W-:Y:S02]  /*0110*/  ULDC.64 UR4, c[0x0][0x198] ;  /* 0x0000660000047ab9 */ /* 0x000fe40000000a00 */
[----:B------:R-:W-:Y:S02]  /*0120*/  UIADD3 UR6, UP0, UR4, 0xf0, URZ ;  /* 0x000000f004067890 */ /* 0x000fe4000ff1e03f */
[----:B------:R-:W-:Y:S02]  /*0130*/  UIADD3 UR8, UP1, UR4, 0x1f0, URZ ;  /* 0x000001f004087890 */ /* 0x000fe4000ff3e03f */
[----:B------:R-:W-:Y:S02]  /*0140*/  UIADD3 UR10, UP2, UR4, 0x3f0, URZ ;  /* 0x000003f0040a7890 */ /* 0x000fe4000ff5e03f */
[----:B------:R-:W-:Y:S02]  /*0150*/  UIADD3 UR4, UP3, UR4, 0x4f0, URZ ;  /* 0x000004f004047890 */ /* 0x000fe4000ff7e03f */
[----:B------:R-:W-:-:S02]  /*0160*/  UIADD3.X UR7, URZ, UR5, URZ, UP0, !UPT ;  /* 0x000000053f077290 */ /* 0x000fc400087fe43f */
[----:B------:R-:W-:Y:S02]  /*0170*/  UIADD3.X UR9, URZ, UR5, URZ, UP1, !UPT ;  /* 0x000000053f097290 */ /* 0x000fe40008ffe43f */
[----:B------:R-:W-:Y:S02]  /*0180*/  UIADD3.X UR11, URZ, UR5, URZ, UP2, !UPT ;  /* 0x000000053f0b7290 */ /* 0x000fe400097fe43f */
[----:B------:R-:W-:-:S03]  /*0190*/  UIADD3.X UR5, URZ, UR5, URZ, UP3, !UPT ;  /* 0x000000053f057290 */ /* 0x000fc60009ffe43f */
[----:B------:R2:W-:Y:S02]  /*01a0*/  UTMACCTL.PF [UR6] ;  /* 0x00000000060079b9 */ /* 0x0005e40008040000 */
[----:B------:R2:W-:Y:S02]  /*01b0*/  UTMACCTL.PF [UR8] ;  /* 0x00000000080079b9 */ /* 0x0005e40008040000 */
[----:B------:R2:W-:Y:S02]  /*01c0*/  UTMACCTL.PF [UR10] ;  /* 0x000000000a0079b9 */ /* 0x0005e40008040000 */
[----:B------:R2:W-:Y:S02]  /*01d0*/  UTMACCTL.PF [UR4] ;  /* 0x00000000040079b9 */ /* 0x0005e40008040000 */
[----:B--2---:R-:W-:Y:S01]  /*01e0*/  NOP ;  /* 0x0000000000007918 */ /* 0x004fe20000000000 */
.L_x_1:
[----:B------:R-:W-:Y:S05]  /*01f0*/  BSYNC B0 ;  /* 0x0000000000007941 */ /* 0x000fea0003800000 */
.L_x_0:
[----:B------:R-:W-:Y:S01]  /*0200*/  ULDC.64 UR6, c[0x0][0x590] ;  /* 0x0001640000067ab9 */ /* 0x000fe20000000a00 */
[----:B-1----:R-:W-:Y:S01]  /*0210*/  R2UR UR4, R0 ;  /* 0x00000000000472ca */ /* 0x002fe200000e0000 */
[----:B------:R-:W-:Y:S01]  /*0220*/  ULDC.64 UR56, c[0x0][0x208] ;  /* 0x0000820000387ab9 */ /* 0x000fe20000000a00 */
[----:B------:R-:W-:Y:S01]  /*0230*/  ISETP.NE.U32.AND P2, PT, RZ, UR6, PT ;  /* 0x00000006ff007c0c */ /* 0x000fe2000bf45070 */
[----:B------:R-:W-:Y:S01]  /*0240*/  IMAD.MOV.U32 R4, RZ, RZ, R2 ;  /* 0x000000ffff047224 */ /* 0x000fe200078e0002 */
[----:B------:R-:W-:Y:S02]  /*0250*/  PRMT R6, RZ, 0x7610, R6 ;  /* 0x00007610ff067816 */ /* 0x000fe40000000006 */
[----:B------:R-:W-:Y:S02]  /*0260*/  ISETP.NE.AND.EX P1, PT, RZ, UR7, PT, P2 ;  /* 0x00000007ff007c0c */ /* 0x000fe4000bf25320 */
[----:B------:R-:W-:-:S11]  /*0270*/  MOV R5, R3 ;  /* 0x0000000300057202 */ /* 0x000fd60000000f00 */
[----:B------:R-:W-:Y:S05]  /*0280*/  @P1 BRA `(.L_x_2) ;  /* 0x0000000000301947 */ /* 0x000fea0003800000 */
[----:B------:R-:W-:Y:S02]  /*0290*/  ULDC.64 UR8, c[0x0][0x588] ;  /* 0x0001620000087ab9 */ /* 0x000fe40000000a00 */
[----:B------:R-:W-:-:S04]  /*02a0*/  ISETP.NE.U32.AND P0, PT, RZ, UR8, PT ;  /* 0x00000008ff007c0c */ /* 0x000fc8000bf05070 */
[----:B------:R-:W-:-:S13]  /*02b0*/  ISETP.NE.AND.EX P0, PT, RZ, UR9, PT, P0 ;  /* 0x00000009ff007c0c */ /* 0x000fda000bf05300 */
[----:B------:R-:W-:Y:S05]  /*02c0*/  @!P0 BRA `(.L_x_3) ;  /* 0x0000000000108947 */ /* 0x000fea0003800000 */
[----:B------:R-:W2:Y:S01]  /*02d0*/  LDG.E R0, desc[UR56][R4.64] ;  /* 0x0000003804007981 */ /* 0x000ea2000c1e1900 */
[----:B------:R-:W-:Y:S01]  /*02e0*/  IMAD.MOV.U32 R6, RZ, RZ, 0x1 ;  /* 0x00000001ff067424 */ /* 0x000fe200078e00ff */
[----:B--2---:R-:W-:Y:S01]  /*02f0*/  FSETP.NEU.AND P3, PT, R0, RZ, PT ;  /* 0x000000ff0000720b */ /* 0x004fe20003f6d000 */
[----:B------:R-:W-:-:S12]  /*0300*/  BRA `(.L_x_2) ;  /* 0x0000000000107947 */ /* 0x000fd80003800000 */
.L_x_3:
[----:B------:R-:W-:Y:S01]  /*0310*/  ULDC UR5, c[0x0][0x580] ;  /* 0x0001600000057ab9 */ /* 0x000fe20000000800 */
[----:B------:R-:W-:Y:S02]  /*0320*/  MOV R6, 0x1 ;  /* 0x0000000100067802 */ /* 0x000fe40000000f00 */
[----:B------:R-:W-:Y:S02]  /*0330*/  CS2R R4, SRZ ;  /* 0x0000000000047805 */ /* 0x000fe4000001ff00 */
[----:B------:R-:W-:-:S13]  /*0340*/  FSETP.NEU.AND P3, PT, RZ, UR5, PT ;  /* 0x00000005ff007c0b */ /* 0x000fda000bf6d000 */
.L_x_2:
[----:B------:R-:W-:Y:S01]  /*0350*/  ISETP.NE.U32.AND P0, PT, R4, RZ, PT ;  /* 0x000000ff0400720c */ /* 0x000fe20003f05070 */
[----:B------:R-:W-:Y:S01]  /*0360*/  IMAD.MOV.U32 R0, RZ, RZ, 0x1 ;  /* 0x00000001ff007424 */ /* 0x000fe200078e00ff */
[----:B------:R-:W-:Y:S02]  /*0370*/  ISETP.NE.AND.EX P2, PT, RZ, UR7, PT, P2 ;  /* 0x00000007ff007c0c */ /* 0x000fe4000bf45320 */
[----:B------:R-:W-:-:S13]  /*0380*/  ISETP.NE.AND.EX P0, PT, R5, RZ, PT, P0 ;  /* 0x000000ff0500720c */ /* 0x000fda0003f05300 */
[----:B------:R-:W-:Y:S05]  /*0390*/  @P0 BRA P2, `(.L_x_4) ;  /* 0x0000000000300947 */ /* 0x000fea0001000000 */
[----:B------:R-:W-:Y:S02]  /*03a0*/  ISETP.NE.U32.AND P2, PT, RZ, UR6, PT ;  /* 0x00000006ff007c0c */ /* 0x000fe4000bf45070 */
[----:B------:R-:W-:Y:S02]  /*03b0*/  ISETP.NE.U32.AND P0, PT, R4, RZ, PT ;  /* 0x000000ff0400720c */ /* 0x000fe40003f05070 */
[----:B------:R-:W-:Y:S02]  /*03c0*/  ISETP.NE.AND.EX P2, PT, RZ, UR7, PT, P2 ;  /* 0x00000007ff007c0c */ /* 0x000fe4000bf45320 */
[----:B------:R-:W-:Y:S02]  /*03d0*/  PRMT R0, R6, 0x9910, RZ ;  /* 0x0000991006007816 */ /* 0x000fe400000000ff */
[----:B------:R-:W-:Y:S02]  /*03e0*/  ISETP.NE.AND.EX P0, PT, R5, RZ, PT, P0 ;  /* 0x000000ff0500720c */ /* 0x000fe40003f05300 */
[----:B------:R-:W-:-:S02]  /*03f0*/  ISETP.NE.AND P4, PT, R0, RZ, PT ;  /* 0x000000ff0000720c */ /* 0x000fc40003f85270 */
[----:B------:R-:W-:Y:S02]  /*0400*/  SEL R5, RZ, 0xffffffff, P3 ;  /* 0xffffffffff057807 */ /* 0x000fe40001800000 */
[----:B------:R-:W-:-:S04]  /*0410*/  SEL R0, RZ, 0xffffffff, P0 ;  /* 0xffffffffff007807 */ /* 0x000fc80000000000 */
[----:B------:R-:W-:-:S04]  /*0420*/  @P2 SEL R5, R0, R5, !P4 ;  /* 0x0000000500052207 */ /* 0x000fc80006000000 */
[----:B------:R-:W-:-:S04]  /*0430*/  LOP3.LUT R5, R5, 0x1, RZ, 0xc0, !PT ;  /* 0x0000000105057812 */ /* 0x000fc800078ec0ff */
[----:B------:R-:W-:-:S04]  /*0440*/  ISETP.NE.U32.AND P0, PT, R5, 0x1, PT ;  /* 0x000000010500780c */ /* 0x000fc80003f05070 */
[----:B------:R-:W-:-:S09]  /*0450*/  SEL R0, RZ, 0x1, !P0 ;  /* 0x00000001ff007807 */ /* 0x000fd20004000000 */
.L_x_4:
[----:B------:R-:W1:Y:S01]  /*0460*/  SHFL.IDX PT, R4, R8, RZ, 0x1f ;  /* 0x00001fff08047589 */ /* 0x000e6200000e0000 */
[----:B------:R-:W-:Y:S02]  /*0470*/  UISETP.NE.AND UP0, UPT, UR47, URZ, UPT ;  /* 0x0000003f2f00728c */ /* 0x000fe4000bf05270 */
[----:B------:R-:W-:Y:S02]  /*0480*/  UISETP.NE.AND UP1, UPT, UR4, URZ, UPT ;  /* 0x0000003f0400728c */ /* 0x000fe4000bf25270 */
[----:B------:R-:W-:Y:S02]  /*0490*/  UP2UR UR53, UPR, URZ, 0x1 ;  /* 0x000000013f357883 */ /* 0x000fe40008000000 */
[----:B------:R-:W-:Y:S02]  /*04a0*/  UISETP.EQ.OR UP0, UPT, UR47, 0x3, !UP0 ;  /* 0x000000032f00788c */ /* 0x000fe4000c702670 */
[----:B------:R-:W-:Y:S02]  /*04b0*/  UIADD3 UR9, UR4, -0x1, URZ ;  /* 0xffffffff04097890 */ /* 0x000fe4000fffe03f */
[----:B------:R-:W-:Y:S01]  /*04c0*/  UISETP.EQ.AND UP0, UPT, UR4, URZ, UP0 ;  /* 0x0000003f0400728c */ /* 0x000fe20008702270 */
[----:B-1----:R-:W-:-:S13]  /*04d0*/  ISETP.NE.AND P0, PT, R4, RZ, PT ;  /* 0x000000ff0400720c */ /* 0x002fda0003f05270 */
[----:B------:R-:W-:Y:S05]  /*04e0*/  @P0 BRA `(.L_x_5) ;  /* 0x0000000000500947 */ /* 0x000fea0003800000 */
[----:B------:R-:W1:Y:S01]  /*04f0*/  S2UR UR8, SR_CgaCtaId ;  /* 0x00000000000879c3 */ /* 0x000e620000008800 */
[----:B------:R-:W-:Y:S01]  /*0500*/  UMOV UR4, 0x400 ;  /* 0x0000040000047882 */ /* 0x000fe20000000000 */
[----:B------:R-:W-:Y:S01]  /*0510*/  UMOV UR5, 0x1 ;  /* 0x0000000100057882 */ /* 0x000fe20000000000 */
[----:B------:R-:W-:Y:S01]  /*0520*/  UMOV UR6, 0x4 ;  /* 0x0000000400067882 */ /* 0x000fe20000000000 */
[----:B------:R-:W-:Y:S01]  /*0530*/  ELECT P0, URZ, PT ;  /* 0x00000000003f782f */ /* 0x000fe20003800000 */
[----:B------:R-:W-:-:S04]  /*0540*/  UIADD3 UR6, -UR6, 0x100000, URZ ;  /* 0x0010000006067890 */ /* 0x000fc8000fffe13f */
[----:B------:R-:W-:Y:S02]  /*0550*/  USHF.L.U32 UR7, UR6, 0xb, URZ ;  /* 0x0000000b06077899 */ /* 0x000fe4000800063f */
[----:B------:R-:W-:Y:S02]  /*0560*/  USHF.L.U32 UR6, UR6, 0x1, URZ ;  /* 0x0000000106067899 */ /* 0x000fe4000800063f */
[----:B-1----:R-:W-:Y:S02]  /*0570*/  ULEA UR8, UR8, UR4, 0x18 ;  /* 0x0000000408087291 */ /* 0x002fe4000f8ec03f */
[----:B------:R-:W-:-:S04]  /*0580*/  UIADD3 UR4, -UR5, 0x100000, URZ ;  /* 0x0010000005047890 */ /* 0x000fc8000fffe13f */
[----:B------:R-:W-:Y:S02]  /*0590*/  USHF.L.U32 UR5, UR4, 0xb, URZ ;  /* 0x0000000b04057899 */ /* 0x000fe4000800063f */
[----:B------:R-:W-:Y:S01]  /*05a0*/  USHF.L.U32 UR4, UR4, 0x1, URZ ;  /* 0x0000000104047899 */ /* 0x000fe2000800063f */
[----:B------:R-:W1:Y:S11]  /*05b0*/  FENCE.VIEW.ASYNC.S ;  /* 0x00000000000073c6 */ /* 0x000e760000000000 */
[----:B-1----:R1:W2:Y:S01]  /*05c0*/  SYNCS.EXCH.64 URZ, [UR8], UR4 ;  /* 0x00000004083f75b2 */ /* 0x0022a20008000100 */
[----:B------:R1:W3:Y:S01]  /*05d0*/  SYNCS.EXCH.64 URZ, [UR8+0x18], UR6 ;  /* 0x00001806083f75b2 */ /* 0x0002e20008000100 */
[----:B------:R1:W4:Y:S01]  /*05e0*/  SYNCS.EXCH.64 URZ, [UR8+0x8], UR4 ;  /* 0x00000804083f75b2 */ /* 0x0003220008000100 */
[----:B------:R1:W1:Y:S01]  /*05f0*/  SYNCS.EXCH.64 URZ, [UR8+0x20], UR6 ;  /* 0x00002006083f75b2 */ /* 0x0002620008000100 */
[----:B------:R1:W1:Y:S01]  /*0600*/  SYNCS.EXCH.64 URZ, [UR8+0x10], UR4 ;  /* 0x00001004083f75b2 */ /* 0x0002620008000100 */
[----:B------:R1:W1:Y:S01]  /*0610*/  SYNCS.EXCH.64 URZ, [UR8+0x28], UR6 ;  /* 0x00002806083f75b2 */ /* 0x0002620008000100 */
[----:B------:R-:W-:Y:S01]  /*0620*/  NOP ;  /* 0x0000000000007918 */ /* 0x000fe20000000000 */
.L_x_5:
[----:B------:R-:W5:Y:S01]  /*0630*/  SHFL.IDX PT, R5, R8, RZ, 0x1f ;  /* 0x00001fff08057589 */ /* 0x000f6200000e0000 */
[----:B------:R-:W-:Y:S01]  /*0640*/  NOP ;  /* 0x0000000000007918 */ /* 0x000fe20000000000 */
[----:B-----5:R-:W-:-:S13]  /*0650*/  ISETP.NE.AND P0, PT, R5, RZ, PT ;  /* 0x000000ff0500720c */ /* 0x020fda0003f05270 */
[----:B------:R-:W-:Y:S05]  /*0660*/  @P0 BRA `(.L_x_6) ;  /* 0x0000000000580947 */ /* 0x000fea0003800000 */
[----:B-1----:R-:W1:Y:S01]  /*0670*/  S2UR UR5, SR_CgaCtaId ;  /* 0x00000000000579c3 */ /* 0x002e620000008800 */
[----:B------:R-:W-:Y:S01]  /*0680*/  UMOV UR4, 0x400 ;  /* 0x0000040000047882 */ /* 0x000fe20000000000 */
[----:B------:R-:W-:Y:S01]  /*0690*/  UMOV UR6, 0x20 ;  /* 0x0000002000067882 */ /* 0x000fe20000000000 */
[----:B------:R-:W-:Y:S01]  /*06a0*/  UMOV UR7, 0x100 ;  /* 0x0000010000077882 */ /* 0x000fe20000000000 */
[----:B------:R-:W-:Y:S01]  /*06b0*/  ELECT P0, URZ, PT ;  /* 0x00000000003f782f */ /* 0x000fe20003800000 */
[----:B-1----:R-:W-:Y:S02]  /*06c0*/  ULEA UR8, UR5, UR4, 0x18 ;  /* 0x0000000405087291 */ /* 0x002fe4000f8ec03f */
[----:B------:R-:W-:-:S04]  /*06d0*/  UIADD3 UR4, -UR6, 0x100000, URZ ;  /* 0x0010000006047890 */ /* 0x000fc8000fffe13f */
[----:B------:R-:W-:Y:S02]  /*06e0*/  USHF.L.U32 UR5, UR4, 0xb, URZ ;  /* 0x0000000b04057899 */ /* 0x000fe4000800063f */
[----:B------:R-:W-:Y:S02]  /*06f0*/  USHF.L.U32 UR4, UR4, 0x1, URZ ;  /* 0x0000000104047899 */ /* 0x000fe4000800063f */
[----:B------:R-:W-:-:S04]  /*0700*/  UIADD3 UR6, -UR7, 0x100000, URZ ;  /* 0x0010000007067890 */ /* 0x000fc8000fffe13f */
[----:B------:R-:W-:Y:S02]  /*0710*/  USHF.L.U32 UR7, UR6, 0xb, URZ ;  /* 0x0000000b06077899 */ /* 0x000fe4000800063f */
[----:B------:R-:W-:Y:S01]  /*0720*/  USHF.L.U32 UR6, UR6, 0x1, URZ ;  /* 0x0000000106067899 */ /* 0x000fe2000800063f */
[----:B------:R-:W1:Y:S03]  /*0730*/  FENCE.VIEW.ASYNC.S ;  /* 0x00000000000073c6 */ /* 0x000e660000000000 */
[----:B-1----:R1:W1:Y:S08]  /*0740*/  SYNCS.EXCH.64 URZ, [UR8+0x30], UR4 ;  /* 0x00003004083f75b2 */ /* 0x0022700008000100 */
[----:B------:R1:W1:Y:S01]  /*0750*/  SYNCS.EXCH.64 URZ, [UR8+0x50], UR6 ;  /* 0x00005006083f75b2 */ /* 0x0002620008000100 */
[----:B------:R1:W1:Y:S01]  /*0760*/  SYNCS.EXCH.64 URZ, [UR8+0x38], UR4 ;  /* 0x00003804083f75b2 */ /* 0x0002620008000100 */
[----:B------:R1:W1:Y:S01]  /*0770*/  SYNCS.EXCH.64 URZ, [UR8+0x58], UR6 ;  /* 0x00005806083f75b2 */ /* 0x0002620008000100 */
[----:B------:R1:W1:Y:S01]  /*0780*/  SYNCS.EXCH.64 URZ, [UR8+0x40], UR4 ;  /* 0x00004004083f75b2 */ /* 0x0002620008000100 */
[----:B------:R1:W1:Y:S01]  /*0790*/  SYNCS.EXCH.64 URZ, [UR8+0x60], UR6 ;  /* 0x00006006083f75b2 */ /* 0x0002620008000100 */
[----:B------:R1:W1:Y:S01]  /*07a0*/  SYNCS.EXCH.64 URZ, [UR8+0x48], UR4 ;  /* 0x00004804083f75b2 */ /* 0x0002620008000100 */
[----:B------:R1:W1:Y:S01]  /*07b0*/  SYNCS.EXCH.64 URZ, [UR8+0x68], UR6 ;  /* 0x00006806083f75b2 */ /* 0x0002620008000100 */
[----:B------:R-:W-:Y:S01]  /*07c0*/  NOP ;  /* 0x0000000000007918 */ /* 0x000fe20000000000 */
.L_x_6:
[----:B-1----:R-:W1:Y:S01]  /*07d0*/  S2UR UR8, SR_CTAID.X ;  /* 0x00000000000879c3 */ /* 0x002e620000002500 */
[----:B------:R-:W5:Y:S01]  /*07e0*/  SHFL.IDX PT, R8, R8, RZ, 0x1f ;  /* 0x00001fff08087589 */ /* 0x000f6200000e0000 */
[----:B------:R-:W-:Y:S02]  /*07f0*/  SHF.R.S32.HI R5, RZ, 0x1f, R9 ;  /* 0x0000001fff057819 */ /* 0x000fe40000011409 */
[----:B------:R-:W-:Y:S02]  /*0800*/  ELECT P0, URZ, PT ;  /* 0x00000000003f782f */ /* 0x000fe40003800000 */
[----:B------:R-:W-:Y:S01]  /*0810*/  SHF.R.S32.HI R11, RZ, 0x1f, R4 ;  /* 0x0000001fff0b7819 */ /* 0x000fe20000011404 */
[----:B------:R-:W2:Y:S01]  /*0820*/  S2R R6, SR_CTAID.Y ;  /* 0x0000000000067919 */ /* 0x000ea20000002600 */
[-C--:B------:R-:W-:Y:S01]  /*0830*/  LEA.HI R5, R5, R9.reuse, RZ, 0x7 ;  /* 0x0000000905057211 */ /* 0x080fe200078f38ff */
[----:B------:R-:W-:Y:S01]  /*0840*/  ULDC UR4, c[0x0][0x150] ;  /* 0x0000540000047ab9 */ /* 0x000fe20000000800 */
[----:B------:R-:W-:Y:S01]  /*0850*/  LEA.HI R11, R11, R4, RZ, 0x2 ;  /* 0x000000040b0b7211 */ /* 0x000fe200078f10ff */
[----:B------:R-:W3:Y:S01]  /*0860*/  LDC R15, c[0x0][0x148] ;  /* 0x00005200ff0f7b82 */ /* 0x000ee20000000800 */
[----:B------:R-:W-:Y:S01]  /*0870*/  LOP3.LUT R5, R5, 0xffffff80, RZ, 0xc0, !PT ;  /* 0xffffff8005057812 */ /* 0x000fe200078ec0ff */
[----:B------:R-:W-:Y:S01]  /*0880*/  NOP ;  /* 0x0000000000007918 */ /* 0x000fe20000000000 */
[----:B------:R-:W-:Y:S01]  /*0890*/  LOP3.LUT R11, R11, 0x3ffffffc, RZ, 0xc0, !PT ;  /* 0x3ffffffc0b0b7812 */ /* 0x000fe200078ec0ff */
[----:B------:R-:W-:Y:S01]  /*08a0*/  USEL UR46, URZ, 0x1, !UP0 ;  /* 0x000000013f2e7887 */ /* 0x000fe2000c000000 */
[----:B------:R-:W-:Y:S01]  /*08b0*/  IADD3 R5, -R5, R9, RZ ;  /* 0x0000000905057210 */ /* 0x000fe20007ffe1ff */
[----:B------:R-:W-:Y:S01]  /*08c0*/  UMOV UR38, 0x1 ;  /* 0x0000000100267882 */ /* 0x000fe20000000000 */
[----:B------:R-:W-:Y:S01]  /*08d0*/  MOV R153, 0x1 ;  /* 0x0000000100997802 */ /* 0x000fe20000000f00 */
[----:B------:R-:W-:Y:S01]  /*08e0*/  IMAD.IADD R4, R4, 0x1, -R11 ;  /* 0x0000000104047824 */ /* 0x000fe200078e0a0b */
[----:B------:R-:W-:-:S04]  /*08f0*/  SHF.R.S32.HI R10, RZ, 0x1f, R5 ;  /* 0x0000001fff0a7819 */ /* 0x000fc80000011405 */
[----:B------:R-:W-:Y:S02]  /*0900*/  LEA.HI R10, R10, R5, RZ, 0x3 ;  /* 0x000000050a0a7211 */ /* 0x000fe400078f18ff */
[----:B-1----:R-:W-:Y:S02]  /*0910*/  I2FP.F32.U32 R12, UR8 ;  /* 0x00000008000c7c45 */ /* 0x002fe40008201000 */
[----:B-----5:R-:W-:Y:S02]  /*0920*/  ISETP.NE.OR P0, PT, R8, RZ, !P0 ;  /* 0x000000ff0800720c */ /* 0x020fe40004705670 */
[--C-:B------:R-:W-:Y:S01]  /*0930*/  SHF.R.S32.HI R8, RZ, 0x3, R10.reuse ;  /* 0x00000003ff087819 */ /* 0x100fe2000001140a */
[----:B------:R-:W-:Y:S01]  /*0940*/  FMUL R12, R12, UR4 ;  /* 0x000000040c0c7c20 */ /* 0x000fe20008400000 */
[----:B------:R-:W-:Y:S01]  /*0950*/  SHF.R.S32.HI R9, RZ, 0x1f, R10 ;  /* 0x0000001fff097819 */ /* 0x000fe2000001140a */
[----:B------:R-:W-:Y:S01]  /*0960*/  ULDC UR4, c[0x0][0x154] ;  /* 0x0000550000047ab9 */ /* 0x000fe20000000800 */
[----:B------:R-:W1:Y:S02]  /*0970*/  LDC R10, c[0x0][0x144] ;  /* 0x00005100ff0a7b82 */ /* 0x000e640000000800 */
[----:B------:R-:W-:Y:S01]  /*0980*/  LEA.HI R9, R9, R8, RZ, 0x2 ;  /* 0x0000000809097211 */ /* 0x000fe200078f10ff */
[----:B------:R-:W5:Y:S03]  /*0990*/  F2I.U32.TRUNC.NTZ R12, R12 ;  /* 0x0000000c000c7305 */ /* 0x000f66000020f000 */
[----:B------:R-:W-:Y:S01]  /*09a0*/  LOP3.LUT R9, R9, 0xfffffffc, RZ, 0xc0, !PT ;  /* 0xfffffffc09097812 */ /* 0x000fe200078ec0ff */
[----:B------:R-:W-:Y:S01]  /*09b0*/  VOTEU.ALL UP2, P0 ;  /* 0x00000000003f7886 */ /* 0x000fe20000040000 */
[----:B------:R-:W-:-:S02]  /*09c0*/  VOTEU.ALL UP3, P0 ;  /* 0x00000000003f7886 */ /* 0x000fc40000060000 */
[----:B------:R-:W-:Y:S02]  /*09d0*/  IADD3 R9, R8, -R9, RZ ;  /* 0x8000000908097210 */ /* 0x000fe40007ffe0ff */
[----:B------:R-:W4:Y:S01]  /*09e0*/  @!UP2 S2UR UR7, SR_CgaCtaId ;  /* 0x000000000007a9c3 */ /* 0x000f220000008800 */
[----:B------:R-:W-:Y:S02]  /*09f0*/  @!UP2 UMOV UR6, 0x400 ;  /* 0x000004000006a882 */ /* 0x000fe40000000000 */
[----:B------:R-:W-:Y:S01]  /*0a00*/  IMAD R4, R4, 0x4, R9 ;  /* 0x0000000404047824 */ /* 0x000fe200078e0209 */
[----:B--2---:R-:W-:Y:S02]  /*0a10*/  I2FP.F32.U32 R9, R6 ;  /* 0x0000000600097245 */ /* 0x004fe40000201000 */
[----:B-----5:R-:W-:Y:S02]  /*0a20*/  IADD3 R13, -R12, RZ, RZ ;  /* 0x000000ff0c0d7210 */ /* 0x020fe40007ffe1ff */
[----:B------:R-:W-:Y:S01]  /*0a30*/  LEA.HI R8, R4, R4, RZ, 0x1 ;  /* 0x0000000404087211 */ /* 0x000fe200078f08ff */
[----:B------:R-:W-:Y:S01]  /*0a40*/  FMUL R11, R9, UR4 ;  /* 0x00000004090b7c20 */ /* 0x000fe20008400000 */
[----:B------:R-:W-:-:S02]  /*0a50*/  UMOV UR4, 0x20 ;  /* 0x0000002000047882 */ /* 0x000fc40000000000 */
[----:B------:R-:W-:Y:S01]  /*0a60*/  LOP3.LUT R9, R8, 0xfffffffe, RZ, 0xc0, !PT ;  /* 0xfffffffe08097812 */ /* 0x000fe200078ec0ff */
[----:B-1----:R-:W-:Y:S01]  /*0a70*/  IMAD R8, R10, R13, UR8 ;  /* 0x000000080a087e24 */ /* 0x002fe2000f8e020d */
[----:B------:R-:W-:-:S04]  /*0a80*/  @!UP2 UIADD3 UR4, -UR4, 0x100000, URZ ;  /* 0x001000000404a890 */ /* 0x000fc8000fffe13f */
[----:B------:R-:W-:Y:S02]  /*0a90*/  @!UP2 USHF.L.U32 UR5, UR4, 0xb, URZ ;  /* 0x0000000b0405a899 */ /* 0x000fe4000800063f */
[----:B------:R-:W-:Y:S01]  /*0aa0*/  @!UP2 USHF.L.U32 UR4, UR4, 0x1, URZ ;  /* 0x000000010404a899 */ /* 0x000fe2000800063f */
[----:B------:R-:W1:Y:S01]  /*0ab0*/  LDC R10, c[0x0][0x140] ;  /* 0x00005000ff0a7b82 */ /* 0x000e620000000800 */
[----:B------:R-:W2:Y:S01]  /*0ac0*/  F2I.U32.TRUNC.NTZ R11, R11 ;  /* 0x0000000b000b7305 */ /* 0x000ea2000020f000 */
[----:B------:R-:W-:-:S05]  /*0ad0*/  IMAD.IADD R9, R4, 0x1, -R9 ;  /* 0x0000000104097824 */ /* 0x000fca00078e0a09 */
[----:B------:R-:W-:Y:S02]  /*0ae0*/  ISETP.NE.AND P2, PT, R9, R8, PT ;  /* 0x000000080900720c */ /* 0x000fe40003f45270 */
[C---:B------:R-:W-:Y:S01]  /*0af0*/  SHF.L.U32 R9, R4.reuse, 0x2, RZ ;  /* 0x0000000204097819 */ /* 0x040fe200000006ff */
[----:B----4-:R-:W-:Y:S01]  /*0b00*/  @!UP2 ULEA UR6, UR7, UR6, 0x18 ;  /* 0x000000060706a291 */ /* 0x010fe2000f8ec03f */
[----:B------:R-:W-:Y:S02]  /*0b10*/  VOTEU.ALL UP2, P0 ;  /* 0x00000000003f7886 */ /* 0x000fe40000040000 */
[----:B------:R-:W-:Y:S02]  /*0b20*/  LOP3.LUT R154, R4, 0xc, R9, 0x78, !PT ;  /* 0x0000000c049a7812 */ /* 0x000fe400078e7809 */
[----:B------:R-:W-:Y:S01]  /*0b30*/  LOP3.LUT P0, RZ, R5, 0x7, RZ, 0xc0, !PT ;  /* 0x0000000705ff7812 */ /* 0x000fe2000780c0ff */
[----:B--2---:R-:W-:-:S03]  /*0b40*/  IMAD.MOV R16, RZ, RZ, -R11 ;  /* 0x000000ffff107224 */ /* 0x004fc600078e0a0b */
[C---:B------:R-:W-:Y:S01]  /*0b50*/  ISETP.LT.U32.AND P0, PT, R154.reuse, 0x2, !P0 ;  /* 0x000000029a00780c */ /* 0x040fe20004701070 */
[----:B---3--:R-:W-:Y:S01]  /*0b60*/  IMAD R9, R15, R16, R6 ;  /* 0x000000100f097224 */ /* 0x008fe200078e0206 */
[----:B------:R-:W-:Y:S01]  /*0b70*/  @P2 LEA.HI R4, R154, R154, RZ, 0x1 ;  /* 0x0000009a9a042211 */ /* 0x000fe200078f08ff */
[----:B------:R-:W2:Y:S02]  /*0b80*/  FENCE.VIEW.ASYNC.S ;  /* 0x00000000000073c6 */ /* 0x000ea40000000000 */
[----:B--2---:R2:W3:Y:S01]  /*0b90*/  @!UP2 SYNCS.EXCH.64 URZ, [UR6+0x70], UR4 ;  /* 0x00007004063fa5b2 */ /* 0x0044e20008000100 */
[----:B------:R-:W-:Y:S01]  /*0ba0*/  UISETP.EQ.AND UP2, UPT, UR47, 0x2, !UP1 ;  /* 0x000000022f00788c */ /* 0x000fe2000cf42270 */
[----:B-1----:R-:W-:Y:S02]  /*0bb0*/  ISETP.EQ.U32.AND P4, PT, R10, 0x1, PT ;  /* 0x000000010a00780c */ /* 0x002fe40003f82070 */
[----:B------:R-:W-:Y:S01]  /*0bc0*/  @P2 SHF.R.S32.HI R4, RZ, 0x1, R4 ;  /* 0x00000001ff042819 */ /* 0x000fe20000011404 */
[----:B------:R-:W-:-:S03]  /*0bd0*/  USEL UR45, URZ, 0x1, !UP2 ;  /* 0x000000013f2d7887 */ /* 0x000fc6000d000000 */
[----:B------:R-:W-:Y:S02]  /*0be0*/  @P2 ISETP.NE.AND P3, PT, R4, R9, PT ;  /* 0x000000090400220c */ /* 0x000fe40003f65270 */
[----:B------:R-:W-:Y:S02]  /*0bf0*/  SEL R4, RZ, 0x1, !P0 ;  /* 0x00000001ff047807 */ /* 0x000fe40004000000 */
[----:B------:R-:W-:Y:S01]  /*0c00*/  @P2 SEL R153, RZ, 0x1, P3 ;  /* 0x00000001ff992807 */ /* 0x000fe20001800000 */
[----:B------:R2:W1:Y:S01]  /*0c10*/  @!UP3 SYNCS.EXCH.64 URZ, [UR6+0x78], UR4 ;  /* 0x00007804063fb5b2 */ /* 0x0004620008000100 */
[----:B------:R-:W-:Y:S02]  /*0c20*/  UISETP.GE.U32.AND UP3, UPT, UR9, 0x2, UPT ;  /* 0x000000020900788c */ /* 0x000fe4000bf66070 */
[----:B------:R-:W-:Y:S01]  /*0c30*/  LOP3.LUT R153, R153, R4, RZ, 0xc0, !PT ;  /* 0x0000000499997212 */ /* 0x000fe200078ec0ff */
[----:B------:R-:W-:Y:S01]  /*0c40*/  NOP ;  /* 0x0000000000007918 */ /* 0x000fe20000000000 */
[----:B------:R-:W-:-:S02]  /*0c50*/  USEL UR45, UR45, 0x2, UP3 ;  /* 0x000000022d2d7887 */ /* 0x000fc40009800000 */
[----:B------:R-:W-:Y:S01]  /*0c60*/  USEL UR46, UR46, 0x2, UP3 ;  /* 0x000000022e2e7887 */ /* 0x000fe20009800000 */
[----:B--23--:R-:W-:Y:S11]  /*0c70*/  @!P4 BRA `(.L_x_7) ;  /* 0x000000000008c947 */ /* 0x00cff60003800000 */
[----:B-1----:R-:W-:Y:S01]  /*0c80*/  UCGABAR_ARV ;  /* 0x00000000000079c7 */ /* 0x002fe20008000000 */
[----:B------:R-:W-:Y:S05]  /*0c90*/  BRA `(.L_x_8) ;  /* 0x0000000000047947 */ /* 0x000fea0003800000 */
.L_x_7:
[----:B-1----:R-:W-:Y:S01]  /*0ca0*/  NOP ;  /* 0x0000000000007918 */ /* 0x002fe20000000000 */
.L_x_8:
[----:B------:R-:W1:Y:S01]  /*0cb0*/  LDC R4, c[0x0][0x904] ;  /* 0x00024100ff047b82 */ /* 0x000e620000000800 */
[----:B------:R-:W-:Y:S01]  /*0cc0*/  IMAD.MOV.U32 R5, RZ, RZ, RZ ;  /* 0x000000ffff057224 */ /* 0x000fe200078e00ff */
[----:B-1----:R-:W-:Y:S01]  /*0cd0*/  ISETP.NE.AND P2, PT, R4, 0x1, PT ;  /* 0x000000010400780c */ /* 0x002fe20003f45270 */
[----:B------:R-:W-:-:S12]  /*0ce0*/  IMAD.U32 R4, RZ, RZ, UR8 ;  /* 0x00000008ff047e24 */ /* 0x000fd8000f8e00ff */
[----:B------:R-:W1:Y:S01]  /*0cf0*/  @P2 LDC R11, c[0x0][0x10] ;  /* 0x00000400ff0b2b82 */ /* 0x000e620000000800 */
[----:B------:R-:W-:Y:S02]  /*0d00*/  @P2 MOV R7, RZ ;  /* 0x000000ff00072202 */ /* 0x000fe40000000f00 */
[----:B------:R-:W-:-:S05]  /*0d10*/  @P2 MOV R13, RZ ;  /* 0x000000ff000d2202 */ /* 0x000fca0000000f00 */
[----:B------:R-:W2:Y:S01]  /*0d20*/  @!P2 LDC R9, c[0x0][0xc] ;  /* 0x00000300ff09ab82 */ /* 0x000ea20000000800 */
[----:B------:R-:W-:Y:S01]  /*0d30*/  ULDC UR4, c[0x0][0xc] ;  /* 0x0000030000047ab9 */ /* 0x000fe20000000800 */
[----:B------:R-:W-:Y:S01]  /*0d40*/  ULDC UR5, c[0x0][0x10] ;  /* 0x0000040000057ab9 */ /* 0x000fe20000000800 */
[----:B------:R-:W-:Y:S01]  /*0d50*/  ULDC UR6, c[0x0][0x14] ;  /* 0x0000050000067ab9 */ /* 0x000fe20000000800 */
[----:B------:R-:W-:-:S04]  /*0d60*/  UIMAD.WIDE.U32 UR4, UR4, UR5, URZ ;  /* 0x00000005040472a5 */ /* 0x000fc8000f8e003f */
[----:B------:R-:W-:Y:S02]  /*0d70*/  UIMAD.WIDE.U32 UR54, UR4, UR6, URZ ;  /* 0x00000006043672a5 */ /* 0x000fe4000f8e003f */
[----:B------:R-:W-:-:S04]  /*0d80*/  UIMAD UR39, UR5, UR6, URZ ;  /* 0x00000006052772a4 */ /* 0x000fc8000f8e023f */
[----:B------:R-:W-:Y:S01]  /*0d90*/  UIADD3 UR39, UR55, UR39, URZ ;  /* 0x0000002737277290 */ /* 0x000fe2000fffe03f */
[----:B-1----:R-:W-:-:S04]  /*0da0*/  @P2 IMAD.WIDE.U32 R10, R11, UR8, R6 ;  /* 0x000000080b0a2c25 */ /* 0x002fc8000f8e0006 */
[----:B------:R-:W-:Y:S01]  /*0db0*/  @P2 IMAD.MOV.U32 R14, RZ, RZ, R10 ;  /* 0x000000ffff0e2224 */ /* 0x000fe200078e000a */
[----:B------:R-:W-:Y:S01]  /*0dc0*/  @P2 IADD3 R17, R11, R13, RZ ;  /* 0x0000000d0b112210 */ /* 0x000fe20007ffe0ff */
[----:B--2---:R-:W-:-:S04]  /*0dd0*/  @!P2 IMAD.WIDE.U32 R4, R6, R9, R4 ;  /* 0x000000090604a225 */ /* 0x004fc800078e0004 */
[----:B------:R-:W-:Y:S01]  /*0de0*/  @!P2 IMAD.MOV.U32 R14, RZ, RZ, R4 ;  /* 0x000000ffff0ea224 */ /* 0x000fe200078e0004 */
[----:B------:R-:W-:-:S04]  /*0df0*/  @!P2 MOV R17, R5 ;  /* 0x000000050011a202 */ /* 0x000fc80000000f00 */
[----:B------:R1:W-:Y:S04]  /*0e00*/  STL [R1+0x200], R14 ;  /* 0x0002000e01007387 */ /* 0x0003e80000100800 */
[----:B------:R1:W-:Y:S01]  /*0e10*/  STL [R1+0x204], R17 ;  /* 0x0002041101007387 */ /* 0x0003e20000100800 */
[----:B------:R-:W-:Y:S05]  /*0e20*/  @!P4 BRA `(.L_x_9) ;  /* 0x00000000000cc947 */ /* 0x000fea0003800000 */
[----:B------:R-:W-:Y:S01]  /*0e30*/  UCGABAR_WAIT ;  /* 0x0000000000007dc7 */ /* 0x000fe20008000000 */
[----:B------:R-:W-:Y:S01]  /*0e40*/  CCTL.IVALL ;  /* 0x00000000ff00798f */ /* 0x000fe20002000000 */
[----:B------:R-:W-:Y:S05]  /*0e50*/  BRA `(.L_x_10) ;  /* 0x0000000000047947 */ /* 0x000fea0003800000 */
.L_x_9:
[----:B------:R-:W-:Y:S06]  /*0e60*/  BAR.SYNC.DEFER_BLOCKING 0x0 ;  /* 0x0000000000007b1d */ /* 0x000fec0000010000 */
.L_x_10:
[----:B------:R-:W-:Y:S01]  /*0e70*/  PLOP3.LUT P0, PT, PT, PT, UP1, 0x80, 0x0 ;  /* 0x000000000000781c */ /* 0x000fe20003f0f018 */
[----:B------:R-:W2:Y:S01]  /*0e80*/  S2UR UR37, SR_CgaCtaId ;  /* 0x00000000002579c3 */ /* 0x000ea20000008800 */
[----:B------:R-:W-:Y:S11]  /*0e90*/  BSSY B6, `(.L_x_11) ;  /* 0x0001570000067945 */ /* 0x000ff60003800000 */
[----:B------:R-:W-:Y:S05]  /*0ea0*/  @!P0 BRA `(.L_x_12) ;  /* 0x0000011c00248947 */ /* 0x000fea0003800000 */
[----:B------:R-:W-:-:S06]  /*0eb0*/  UISETP.GT.U32.AND UP0, UPT, UR9, 0x1, UPT ;  /* 0x000000010900788c */ /* 0x000fcc000bf04070 */
[----:B------:R-:W-:-:S13]  /*0ec0*/  PLOP3.LUT P0, PT, PT, PT, UP0, 0x80, 0x0 ;  /* 0x000000000000781c */ /* 0x000fda0003f0f008 */
[----:B------:R-:W-:Y:S05]  /*0ed0*/  @P0 BRA `(.L_x_13) ;  /* 0x0000015400ac0947 */ /* 0x000fea0003800000 */
[----:B------:R-:W-:Y:S01]  /*0ee0*/  ULDC.64 UR4, c[0x0][0x8f8] ;  /* 0x00023e0000047ab9 */ /* 0x000fe20000000a00 */
[----:B------:R-:W-:Y:S01]  /*0ef0*/  UMOV UR58, 0xffffffff ;  /* 0xffffffff003a7882 */ /* 0x000fe20000000000 */
[----:B------:R-:W-:Y:S01]  /*0f00*/  ISETP.GE.U32.AND P0, PT, R14, UR4, PT ;  /* 0x000000040e007c0c */ /* 0x000fe2000bf06070 */
[----:B------:R-:W-:Y:S01]  /*0f10*/  UMOV UR43, 0xffffffff ;  /* 0xffffffff002b7882 */ /* 0x000fe20000000000 */
[----:B------:R-:W-:Y:S01]  /*0f20*/  PRMT R162, RZ, 0x7610, R162 ;  /* 0x00007610ffa27816 */ /* 0x000fe200000000a2 */
[----:B------:R-:W-:Y:S01]  /*0f30*/  IMAD.MOV.U32 R19, RZ, RZ, -0x1 ;  /* 0xffffffffff137424 */ /* 0x000fe200078e00ff */
[----:B------:R-:W-:Y:S02]  /*0f40*/  ISETP.GE.U32.AND.EX P0, PT, R17, UR5, PT, P0 ;  /* 0x0000000511007c0c */ /* 0x000fe4000bf06100 */
[----:B------:R-:W-:-:S11]  /*0f50*/  PRMT R0, RZ, 0x7610, R0 ;  /* 0x00007610ff007816 */ /* 0x000fd60000000000 */
[----:B------:R-:W-:Y:S05]  /*0f60*/  @P0 BRA `(.L_x_14) ;  /* 0x0000000400300947 */ /* 0x000fea0003800000 */
[----:B------:R-:W3:Y:S01]  /*0f70*/  LDC.64 R18, c[0x0][0x8d0] ;  /* 0x00023400ff127b82 */ /* 0x000ee20000000a00 */
[----:B------:R-:W-:Y:S01]  /*0f80*/  MOV R2, R14 ;  /* 0x0000000e00027202 */ /* 0x000fe20000000f00 */
[----:B------:R-:W-:-:S06]  /*0f90*/  IMAD.MOV.U32 R3, RZ, RZ, R17 ;  /* 0x000000ffff037224 */ /* 0x000fcc00078e0011 */
[----:B------:R-:W4:Y:S08]  /*0fa0*/  LDC R0, c[0x0][0x8d8] ;  /* 0x00023600ff007b82 */ /* 0x000f300000000800 */
[----:B------:R-:W1:Y:S01]  /*0fb0*/  LDC.64 R20, c[0x0][0x8c8] ;  /* 0x00023200ff147b82 */ /* 0x000e620000000a00 */
[----:B---3--:R-:W-:-:S04]  /*0fc0*/  ISETP.NE.U32.AND P0, PT, R18, RZ, PT ;  /* 0x000000ff1200720c */ /* 0x008fc80003f05070 */
[----:B------:R-:W-:-:S13]  /*0fd0*/  ISETP.NE.AND.EX P0, PT, R19, RZ, PT, P0 ;  /* 0x000000ff1300720c */ /* 0x000fda0003f05300 */
[----:B-1--4-:R-:W-:Y:S05]  /*0fe0*/  @!P0 BRA `(.L_x_15) ;  /* 0x0000000000288947 */ /* 0x012fea0003800000 */
[----:B------:R-:W1:Y:S02]  /*0ff0*/  LDC R9, c[0x0][0x8dc] ;  /* 0x00023700ff097b82 */ /* 0x000e640000000800 */
[----:B-1----:R-:W-:-:S04]  /*1000*/  IADD3 R9, P0, R14, R9, RZ ;  /* 0x000000090e097210 */ /* 0x002fc80007f1e0ff */
[----:B------:R-:W-:-:S05]  /*1010*/  IADD3.X R13, RZ, R17, RZ, P0, !PT ;  /* 0x00000011ff0d7210 */ /* 0x000fca00007fe4ff */
[----:B------:R-:W-:-:S04]  /*1020*/  IMAD.WIDE.U32 R2, R13, R18, RZ ;  /* 0x000000120d027225 */ /* 0x000fc800078e00ff */
[----:B------:R-:W-:-:S04]  /*1030*/  IMAD.WIDE.U32 R4, P0, R9, R19, R2 ;  /* 0x0000001309047225 */ /* 0x000fc80007800002 */
[----:B------:R-:W-:Y:S01]  /*1040*/  IMAD.WIDE.U32 R2, R9, R18, RZ ;  /* 0x0000001209027225 */ /* 0x000fe200078e00ff */
[----:B------:R-:W-:-:S03]  /*1050*/  MOV R10, R5 ;  /* 0x00000005000a7202 */ /* 0x000fc60000000f00 */
[----:B------:R-:W-:Y:S01]  /*1060*/  IMAD.X R11, RZ, RZ, RZ, P0 ;  /* 0x000000ffff0b7224 */ /* 0x000fe200000e06ff */
[----:B------:R-:W-:-:S05]  /*1070*/  IADD3 RZ, P0, R3, R4, RZ ;  /* 0x0000000403ff7210 */ /* 0x000fca0007f1e0ff */
[----:B------:R-:W-:-:S08]  /*1080*/  IMAD.WIDE.U32.X R2, R13, R19, R10, P0 ;  /* 0x000000130d027225 */ /* 0x000fd000000e040a */
.L_x_15:
[----:B------:R-:W1:Y:S01]  /*1090*/  LDC.64 R12, c[0x0][0x8e8] ;  /* 0x00023a00ff0c7b82 */ /* 0x000e620000000a00 */
[-CC-:B------:R-:W-:Y:S01]  /*10a0*/  SHF.R.U64 R22, R2, R0.reuse, R3.reuse ;  /* 0x0000000002167219 */ /* 0x180fe20000001203 */
[----:B------:R-:W-:Y:S01]  /*10b0*/  ULDC UR4, c[0x0][0x900] ;  /* 0x0002400000047ab9 */ /* 0x000fe20000000800 */
[----:B------:R-:W-:Y:S01]  /*10c0*/  SHF.R.U32.HI R0, RZ, R0, R3 ;  /* 0x00000000ff007219 */ /* 0x000fe20000011603 */
[----:B------:R-:W-:Y:S01]  /*10d0*/  IMAD R15, R15, R16, R6 ;  /* 0x000000100f0f7224 */ /* 0x000fe200078e0206 */
[----:B------:R-:W-:Y:S02]  /*10e0*/  IADD3 R5, P0, RZ, -R22, RZ ;  /* 0x80000016ff057210 */ /* 0x000fe40007f1e0ff */
[----:B------:R-:W-:Y:S01]  /*10f0*/  MOV R2, R14 ;  /* 0x0000000e00027202 */ /* 0x000fe20000000f00 */
[----:B------:R-:W3:Y:S02]  /*1100*/  LDC R4, c[0x0][0x8c0] ;  /* 0x00023000ff047b82 */ /* 0x000ee40000000800 */
[----:B------:R-:W-:-:S04]  /*1110*/  IMAD.X R3, RZ, RZ, ~R0, P0 ;  /* 0x000000ffff037224 */ /* 0x000fc800000e0e00 */
[-C--:B------:R-:W-:Y:S02]  /*1120*/  IMAD R0, R3, R20.reuse, RZ ;  /* 0x0000001403007224 */ /* 0x080fe400078e02ff */
[----:B------:R-:W4:Y:S01]  /*1130*/  LDC R7, c[0x0][0x8b0] ;  /* 0x00022c00ff077b82 */ /* 0x000f220000000800 */
[----:B------:R-:W-:Y:S02]  /*1140*/  IMAD.MOV.U32 R3, RZ, RZ, R17 ;  /* 0x000000ffff037224 */ /* 0x000fe400078e0011 */
[----:B------:R-:W-:-:S05]  /*1150*/  IMAD.WIDE.U32 R2, R5, R20, R2 ;  /* 0x0000001405027225 */ /* 0x000fca00078e0002 */
[----:B------:R-:W2:Y:S01]  /*1160*/  LDC R19, c[0x0][0x8a8] ;  /* 0x00022a00ff137b82 */ /* 0x000ea20000000800 */
[----:B------:R-:W-:Y:S01]  /*1170*/  IMAD R5, R5, R21, R0 ;  /* 0x0000001505057224 */ /* 0x000fe200078e0200 */
[----:B-1----:R-:W-:Y:S01]  /*1180*/  ISETP.NE.U32.AND P0, PT, R12, RZ, PT ;  /* 0x000000ff0c00720c */ /* 0x002fe20003f05070 */
[----:B------:R-:W-:-:S03]  /*1190*/  IMAD.MOV.U32 R0, RZ, RZ, -0x1 ;  /* 0xffffffffff007424 */ /* 0x000fc600078e00ff */
[----:B------:R-:W-:Y:S02]  /*11a0*/  IADD3 R3, R3, R5, RZ ;  /* 0x0000000503037210 */ /* 0x000fe40007ffe0ff */
[----:B------:R-:W1:Y:S01]  /*11b0*/  LDC R10, c[0x0][0x8f0] ;  /* 0x00023c00ff0a7b82 */ /* 0x000e620000000800 */
[----:B------:R-:W-:Y:S02]  /*11c0*/  ISETP.NE.AND.EX P0, PT, R13, RZ, PT, P0 ;  /* 0x000000ff0d00720c */ /* 0x000fe40003f05300 */
[-CC-:B---3--:R-:W-:Y:S02]  /*11d0*/  SHF.R.U64 R11, R2, R4.reuse, R3.reuse ;  /* 0x00000004020b7219 */ /* 0x188fe40000001203 */
[----:B------:R-:W-:Y:S02]  /*11e0*/  SHF.R.U32.HI R2, RZ, R4, R3 ;  /* 0x00000004ff027219 */ /* 0x000fe40000011603 */
[----:B------:R-:W-:Y:S01]  /*11f0*/  SHF.L.U32 R0, R0, UR4, RZ ;  /* 0x0000000400007c19 */ /* 0x000fe200080006ff */
[----:B------:R-:W3:Y:S01]  /*1200*/  LDC R17, c[0x0][0x8e0] ;  /* 0x00023800ff117b82 */ /* 0x000ee20000000800 */
[----:B----4-:R-:W-:-:S02]  /*1210*/  SHF.R.U64 R21, R11, R7, R2 ;  /* 0x000000070b157219 */ /* 0x010fc40000001202 */
[----:B------:R-:W-:Y:S02]  /*1220*/  SHF.R.U32.HI R2, RZ, R7, R2 ;  /* 0x00000007ff027219 */ /* 0x000fe40000011602 */
[----:B------:R-:W-:Y:S02]  /*1230*/  LOP3.LUT R0, RZ, R0, RZ, 0x33, !PT ;  /* 0x00000000ff007212 */ /* 0x000fe400078e33ff */
[--C-:B------:R-:W-:Y:S01]  /*1240*/  SHF.R.U64 R18, R21, UR4, R2.reuse ;  /* 0x0000000415127c19 */ /* 0x100fe20008001202 */
[----:B------:R-:W4:Y:S01]  /*1250*/  LDC R14, c[0x0][0x8b8] ;  /* 0x00022e00ff0e7b82 */ /* 0x000f220000000800 */
[----:B------:R-:W-:Y:S02]  /*1260*/  SHF.R.U32.HI R3, RZ, UR4, R2 ;  /* 0x00000004ff037c19 */ /* 0x000fe40008011602 */
[----:B------:R-:W-:Y:S01]  /*1270*/  MOV R2, R18 ;  /* 0x0000001200027202 */ /* 0x000fe20000000f00 */
[----:B--2---:R-:W-:Y:S06]  /*1280*/  @!P0 BRA `(.L_x_16) ;  /* 0x0000000000288947 */ /* 0x004fec0003800000 */
[----:B------:R-:W2:Y:S02]  /*1290*/  LDC R7, c[0x0][0x8f4] ;  /* 0x00023d00ff077b82 */ /* 0x000ea40000000800 */
[----:B--2---:R-:W-:-:S05]  /*12a0*/  IADD3 R7, P0, R18, R7, RZ ;  /* 0x0000000712077210 */ /* 0x004fca0007f1e0ff */
[----:B------:R-:W-:-:S04]  /*12b0*/  IMAD.X R9, RZ, RZ, R3, P0 ;  /* 0x000000ffff097224 */ /* 0x000fc800000e0603 */
[----:B------:R-:W-:-:S04]  /*12c0*/  IMAD.WIDE.U32 R2, R9, R12, RZ ;  /* 0x0000000c09027225 */ /* 0x000fc800078e00ff */
[----:B------:R-:W-:-:S04]  /*12d0*/  IMAD.WIDE.U32 R4, P0, R7, R13, R2 ;  /* 0x0000000d07047225 */ /* 0x000fc80007800002 */
[----:B------:R-:W-:Y:S01]  /*12e0*/  IMAD.WIDE.U32 R2, R7, R12, RZ ;  /* 0x0000000c07027225 */ /* 0x000fe200078e00ff */
[----:B------:R-:W-:-:S03]  /*12f0*/  IADD3.X R7, RZ, RZ, RZ, P0, !PT ;  /* 0x000000ffff077210 */ /* 0x000fc600007fe4ff */
[----:B------:R-:W-:Y:S01]  /*1300*/  IMAD.MOV.U32 R6, RZ, RZ, R5 ;  /* 0x000000ffff067224 */ /* 0x000fe200078e0005 */
[----:B------:R-:W-:-:S05]  /*1310*/  IADD3 RZ, P0, R3, R4, RZ ;  /* 0x0000000403ff7210 */ /* 0x000fca0007f1e0ff */
[----:B------:R-:W-:-:S08]  /*1320*/  IMAD.WIDE.U32.X R2, R9, R13, R6, P0 ;  /* 0x0000000d09027225 */ /* 0x000fd000000e0406 */
.L_x_16:
[----:B-1----:R-:W-:Y:S01]  /*1330*/  SHF.R.U64 R3, R2, R10, R3 ;  /* 0x0000000a02037219 */ /* 0x002fe20000001203 */
[----:B------:R-:W-:Y:S01]  /*1340*/  USHF.L.U32 UR4, UR38, UR4, URZ ;  /* 0x0000000426047299 */ /* 0x000fe2000800063f */
[----:B------:R-:W-:Y:S02]  /*1350*/  LOP3.LUT R0, R21, R0, RZ, 0xc0, !PT ;  /* 0x0000000015007212 */ /* 0x000fe400078ec0ff */
[----:B------:R-:W-:Y:S01]  /*1360*/  IADD3 R2, R19, -0x1, RZ ;  /* 0xffffffff13027810 */ /* 0x000fe20007ffe0ff */
[----:B------:R-:W-:Y:S01]  /*1370*/  IMAD.MOV R4, RZ, RZ, -R3 ;  /* 0x000000ffff047224 */ /* 0x000fe200078e0a03 */
[----:B------:R-:W-:Y:S01]  /*1380*/  SEL R8, R8, R15, !P2 ;  /* 0x0000000f08087207 */ /* 0x000fe20005000000 */
[----:B------:R-:W-:Y:S01]  /*1390*/  IMAD R3, R3, UR4, R0 ;  /* 0x0000000403037c24 */ /* 0x000fe2000f8e0200 */
[----:B------:R-:W-:Y:S01]  /*13a0*/  LOP3.LUT R2, R11, R2, RZ, 0xc0, !PT ;  /* 0x000000020b027212 */ /* 0x000fe200078ec0ff */
[----:B---3--:R-:W-:Y:S01]  /*13b0*/  IMAD R0, R4, R17, R18 ;  /* 0x0000001104007224 */ /* 0x008fe200078e0212 */
[----:B------:R-:W-:Y:S01]  /*13c0*/  R2UR UR43, R22 ;  /* 0x00000000162b72ca */ /* 0x000fe200000e0000 */
[----:B----4-:R-:W-:-:S02]  /*13d0*/  IMAD R8, R3, R14, R8 ;  /* 0x0000000e03087224 */ /* 0x010fc400078e0208 */
[----:B------:R-:W-:-:S05]  /*13e0*/  IMAD R19, R0, R19, R2 ;  /* 0x0000001300137224 */ /* 0x000fca00078e0202 */
[----:B------:R-:W-:Y:S02]  /*13f0*/  SEL R0, R19, R8, !P2 ;  /* 0x0000000813007207 */ /* 0x000fe40005000000 */
[----:B------:R-:W-:Y:S02]  /*1400*/  SEL R19, R8, R19, !P2 ;  /* 0x0000001308137207 */ /* 0x000fe40005000000 */
[----:B------:R-:W-:Y:S02]  /*1410*/  R2UR UR58, R0 ;  /* 0x00000000003a72ca */ /* 0x000fe400000e0000 */
[----:B------:R-:W-:-:S13]  /*1420*/  MOV R0, 0x1 ;  /* 0x0000000100007802 */ /* 0x000fda0000000f00 */
.L_x_14:
[----:B------:R-:W-:-:S08]  /*1430*/  NOP ;  /* 0x0000000000007918 */ /* 0x000fd00000000000 */
[----:B------:R-:W3:Y:S02]  /*1440*/  USETMAXREG.TRY_ALLOC.CTAPOOL UP0, 0xf0 ;  /* 0x000000f0000079c8 */ /* 0x000ee40008000600 */
[----:B---3--:R-:W-:-:S13]  /*1450*/  PLOP3.LUT P0, PT, PT, PT, UP0, 0x80, 0x0 ;  /* 0x000000000000781c */ /* 0x008fda0003f0f008 */
[----:B------:R-:W-:Y:S05]  /*1460*/  @!P0 BRA `(.L_x_14) ;  /* 0xfffffffc00f08947 */ /* 0x000fea000383ffff */
[----:B------:R-:W-:Y:S02]  /*1470*/  ULDC.64 UR4, c[0x0][0x590] ;  /* 0x0001640000047ab9 */ /* 0x000fe40000000a00 */
[----:B------:R-:W-:Y:S01]  /*1480*/  IMAD.U32 R161, RZ, RZ, UR4 ;  /* 0x00000004ffa17e24 */ /* 0x000fe2000f8e00ff */
[----:B------:R-:W-:-:S04]  /*1490*/  MOV R165, UR5 ;  /* 0x0000000500a57c02 */ /* 0x000fc80008000f00 */
[----:B------:R-:W-:-:S04]  /*14a0*/  ISETP.NE.U32.AND P0, PT, R161, RZ, PT ;  /* 0x000000ffa100720c */ /* 0x000fc80003f05070 */
[----:B------:R-:W-:-:S13]  /*14b0*/  ISETP.NE.AND.EX P0, PT, R165, RZ, PT, P0 ;  /* 0x000000ffa500720c */ /* 0x000fda0003f05300 */
[----:B------:R-:W-:Y:S05]  /*14c0*/  @P0 BRA `(.L_x_17) ;  /* 0x00000000002c0947 */ /* 0x000fea0003800000 */
[----:B------:R-:W-:Y:S02]  /*14d0*/  ULDC.64 UR4, c[0x0][0x588] ;  /* 0x0001620000047ab9 */ /* 0x000fe40000000a00 */
[----:B------:R-:W-:-:S04]  /*14e0*/  ISETP.NE.U32.AND P0, PT, RZ, UR4, PT ;  /* 0x00000004ff007c0c */ /* 0x000fc8000bf05070 */
[----:B------:R-:W-:-:S13]  /*14f0*/  ISETP.NE.AND.EX P0, PT, RZ, UR5, PT, P0 ;  /* 0x00000005ff007c0c */ /* 0x000fda000bf05300 */
[----:B------:R-:W-:Y:S05]  /*1500*/  @!P0 BRA `(.L_x_18) ;  /* 0x0000000000108947 */ /* 0x000fea0003800000 */
[----:B------:R-:W3:Y:S02]  /*1510*/  LDC.64 R2, c[0x0][0x588] ;  /* 0x00016200ff027b82 */ /* 0x000ee40000000a00 */
[----:B---3--:R3:W5:Y:S01]  /*1520*/  LDG.E R152, desc[UR56][R2.64] ;  /* 0x0000003802987981 */ /* 0x008762000c1e1900 */
[----:B------:R-:W-:Y:S01]  /*1530*/  IMAD.MOV.U32 R162, RZ, RZ, 0x1 ;  /* 0x00000001ffa27424 */ /* 0x000fe200078e00ff */
[----:B------:R-:W-:Y:S06]  /*1540*/  BRA `(.L_x_17) ;  /* 0x00000000000c7947 */ /* 0x000fec0003800000 */
.L_x_18:
[----:B------:R-:W-:Y:S01]  /*1550*/  ULDC UR4, c[0x0][0x580] ;  /* 0x0001600000047ab9 */ /* 0x000fe20000000800 */
[----:B------:R-:W-:Y:S01]  /*1560*/  MOV R162, 0x1 ;  /* 0x0000000100a27802 */ /* 0x000fe20000000f00 */
[----:B------:R-:W-:-:S07]  /*1570*/  IMAD.U32 R152, RZ, RZ, UR4 ;  /* 0x00000004ff987e24 */ /* 0x000fce000f8e00ff */
.L_x_17:
[----:B------:R-:W-:Y:S02]  /*1580*/  ULDC.64 UR4, c[0x0][0x5b0] ;  /* 0x00016c0000047ab9 */ /* 0x000fe40000000a00 */
[----:B------:R-:W-:-:S04]  /*1590*/  ISETP.NE.U32.AND P0, PT, RZ, UR4, PT ;  /* 0x00000004ff007c0c */ /* 0x000fc8000bf05070 */
[----:B------:R-:W-:-:S13]  /*15a0*/  ISETP.NE.AND.EX P0, PT, RZ, UR5, PT, P0 ;  /* 0x00000005ff007c0c */ /* 0x000fda000bf05300 */
[----:B------:R-:W-:Y:S05]  /*15b0*/  @P0 BRA `(.L_x_19) ;  /* 0x0000000000240947 */ /* 0x000fea0003800000 */
[----:B------:R-:W-:Y:S02]  /*15c0*/  ULDC.64 UR4, c[0x0][0x5a8] ;  /* 0x00016a0000047ab9 */ /* 0x000fe40000000a00 */
[----:B------:R-:W-:-:S04]  /*15d0*/  ISETP.NE.U32.AND P0, PT, RZ, UR4, PT ;  /* 0x00000004ff007c0c */ /* 0x000fc8000bf05070 */
[----:B------:R-:W-:-:S13]  /*15e0*/  ISETP.NE.AND.EX P0, PT, RZ, UR5, PT, P0 ;  /* 0x00000005ff007c0c */ /* 0x000fda000bf05300 */
[----:B------:R-:W-:Y:S05]  /*15f0*/  @!P0 BRA `(.L_x_20) ;  /* 0x00000000000c8947 */ /* 0x000fea0003800000 */
[----:B---3--:R-:W1:Y:S02]  /*1600*/  LDC.64 R2, c[0x0][0x5a8] ;  /* 0x00016a00ff027b82 */ /* 0x008e640000000a00 */
[----:B-1----:R4:W5:Y:S01]  /*1610*/  LDG.E R17, desc[UR56][R2.64] ;  /* 0x0000003802117981 */ /* 0x002962000c1e1900 */
[----:B------:R-:W-:Y:S05]  /*1620*/  BRA `(.L_x_19) ;  /* 0x0000000000087947 */ /* 0x000fea0003800000 */
.L_x_20:
[----:B------:R-:W-:Y:S02]  /*1630*/  ULDC UR4, c[0x0][0x5a0] ;  /* 0x0001680000047ab9 */ /* 0x000fe40000000800 */
[----:B-1----:R-:W-:-:S07]  /*1640*/  MOV R17, UR4 ;  /* 0x0000000400117c02 */ /* 0x002fce0008000f00 */
.L_x_19:
[----:B------:R-:W-:Y:S01]  /*1650*/  LOP3.LUT P1, RZ, R0, 0xff, RZ, 0xc0, !PT ;  /* 0x000000ff00ff7812 */ /* 0x000fe2000782c0ff */
[----:B------:R-:W-:Y:S01]  /*1660*/  UMOV UR52, URZ ;  /* 0x0000003f00347c82 */ /* 0x000fe20008000000 */
[----:B------:R-:W-:-:S11]  /*1670*/  PLOP3.LUT P0, PT, PT, PT, PT, 0x80, 0x0 ;  /* 0x000000000000781c */ /* 0x000fd60003f0f070 */
[----:B------:R-:W-:Y:S05]  /*1680*/  @!P1 BRA `(.L_x_21) ;  /* 0x00000110008c9947 */ /* 0x000fea0003800000 */
[----:B---34-:R-:W3:Y:S01]  /*1690*/  S2R R2, SR_TID.X ;  /* 0x0000000000027919 */ /* 0x018ee20000002100 */
[----:B------:R-:W-:Y:S01]  /*16a0*/  ULDC UR4, c[0x0][0x28c] ;  /* 0x0000a30000047ab9 */ /* 0x000fe20000000800 */
[----:B------:R-:W-:Y:S01]  /*16b0*/  IMAD.MOV.U32 R18, RZ, RZ, 0x10 ;  /* 0x00000010ff127424 */ /* 0x000fe200078e00ff */
[----:B------:R-:W-:Y:S01]  /*16c0*/  UIADD3 UR4, UR4, 0x3f, URZ ;  /* 0x0000003f04047890 */ /* 0x000fe2000fffe03f */
[C---:B------:R-:W-:Y:S01]  /*16d0*/  PRMT R159, R162.reuse, 0x7610, R159 ;  /* 0x00007610a29f7816 */ /* 0x040fe2000000009f */
[----:B-----5:R-:W-:Y:S01]  /*16e0*/  IMAD.MOV.U32 R16, RZ, RZ, R152 ;  /* 0x000000ffff107224 */ /* 0x020fe200078e0098 */
[----:B------:R-:W-:Y:S01]  /*16f0*/  MOV R155, R152 ;  /* 0x00000098009b7202 */ /* 0x000fe20000000f00 */
[----:B------:R-:W-:Y:S01]  /*1700*/  USHF.R.S32.HI UR5, URZ, 0x1f, UR4 ;  /* 0x0000001f3f057899 */ /* 0x000fe20008011404 */
[----:B------:R-:W-:Y:S01]  /*1710*/  PRMT R156, R162, 0x7610, R156 ;  /* 0x00007610a29c7816 */ /* 0x000fe2000000009c */
[----:B------:R-:W-:Y:S02]  /*1720*/  ULOP3.LUT UR48, UR45, 0x1, URZ, 0xfc, !UPT ;  /* 0x000000012d307892 */ /* 0x000fe4000f8efc3f */
[----:B------:R-:W-:Y:S01]  /*1730*/  ULEA.HI UR5, UR5, UR4, URZ, 0x6 ;  /* 0x0000000405057291 */ /* 0x000fe2000f8f303f */
[----:B------:R-:W-:Y:S01]  /*1740*/  ULDC.64 UR60, c[0x0][0x198] ;  /* 0x00006600003c7ab9 */ /* 0x000fe20000000a00 */
[----:B------:R-:W-:Y:S01]  /*1750*/  UMOV UR36, URZ ;  /* 0x0000003f00247c82 */ /* 0x000fe20008000000 */
[----:B------:R-:W-:Y:S01]  /*1760*/  UMOV UR44, URZ ;  /* 0x0000003f002c7c82 */ /* 0x000fe20008000000 */
[----:B------:R-:W-:Y:S01]  /*1770*/  USHF.R.S32.HI UR51, URZ, 0x6, UR5 ;  /* 0x000000063f337899 */ /* 0x000fe20008011405 */
[----:B------:R-:W-:Y:S01]  /*1780*/  UMOV UR40, URZ ;  /* 0x0000003f00287c82 */ /* 0x000fe20008000000 */
[----:B------:R-:W-:Y:S01]  /*1790*/  UMOV UR52, URZ ;  /* 0x0000003f00347c82 */ /* 0x000fe20008000000 */
[----:B---3--:R-:W-:-:S02]  /*17a0*/  LOP3.LUT P0, RZ, R2, 0x4, RZ, 0xc0, !PT ;  /* 0x0000000402ff7812 */ /* 0x008fc4000780c0ff */
[----:B------:R-:W-:Y:S02]  /*17b0*/  LOP3.LUT R166, R2, 0xff, RZ, 0xc0, !PT ;  /* 0x000000ff02a67812 */ /* 0x000fe400078ec0ff */
[----:B------:R-:W-:Y:S02]  /*17c0*/  SEL R18, R18, 0xfffffff0, !P0 ;  /* 0xfffffff012127807 */ /* 0x000fe40004000000 */
[----:B------:R-:W-:-:S07]  /*17d0*/  IADD3 R166, R166, 0x1f, RZ ;  /* 0x0000001fa6a67810 */ /* 0x000fce0007ffe0ff */
.L_x_216:
[----:B------:R-:W3:Y:S01]  /*17e0*/  S2R R0, SR_TID.X ;  /* 0x0000000000007919 */ /* 0x000ee20000002100 */
[----:B------:R-:W4:Y:S01]  /*17f0*/  S2UR UR49, SR_CgaCtaId ;  /* 0x00000000003179c3 */ /* 0x000f220000008800 */
[----:B------:R-:W-:Y:S02]  /*1800*/  UMOV UR50, 0x400 ;  /* 0x0000040000327882 */ /* 0x000fe40000000000 */
[----:B----4-:R-:W-:Y:S01]  /*1810*/  ULEA UR50, UR49, UR50, 0x18 ;  /* 0x0000003231327291 */ /* 0x010fe2000f8ec03f */
[----:B---3--:R-:W-:-:S04]  /*1820*/  LOP3.LUT R0, R0, 0x80, RZ, 0xc0, !PT ;  /* 0x0000008000007812 */ /* 0x008fc800078ec0ff */
[----:B------:R-:W-:-:S06]  /*1830*/  SHF.R.U32.HI R0, RZ, 0x7, R0 ;  /* 0x00000007ff007819 */ /* 0x000fcc0000011600 */
[----:B------:R-:W3:Y:S02]  /*1840*/  SHFL.IDX PT, R0, R0, RZ, 0x1f ;  /* 0x00001fff00007589 */ /* 0x000ee400000e0000 */
[----:B---3--:R-:W-:-:S13]  /*1850*/  R2UR UR4, R0 ;  /* 0x00000000000472ca */ /* 0x008fda00000e0000 */
[----:B------:R-:W-:-:S04]  /*1860*/  ULEA.HI UR5, UR4, UR4, URZ, 0x1 ;  /* 0x0000000404057291 */ /* 0x000fc8000f8f083f */
[----:B------:R-:W-:-:S04]  /*1870*/  ULOP3.LUT UR5, UR5, 0x7fffe, URZ, 0xc0, !UPT ;  /* 0x0007fffe05057892 */ /* 0x000fc8000f8ec03f */
[----:B------:R-:W-:-:S03]  /*1880*/  UIADD3 UR5, UR4, -UR5, URZ ;  /* 0x8000000504057290 */ /* 0x000fc6000fffe03f */
[----:B------:R-:W-:Y:S01]  /*1890*/  ULDC UR4, c[0x0][0x28c] ;  /* 0x0000a30000047ab9 */ /* 0x000fe20000000800 */
[----:B------:R-:W-:Y:S01]  /*18a0*/  ULEA UR5, UR5, UR50, 0xd ;  /* 0x0000003205057291 */ /* 0x000fe2000f8e683f */
[----:B------:R-:W-:-:S03]  /*18b0*/  ISETP.LT.AND P0, PT, RZ, UR4, PT ;  /* 0x00000004ff007c0c */ /* 0x000fc6000bf01270 */
[----:B------:R-:W-:-:S04]  /*18c0*/  UIADD3 UR5, UR5, 0x8400, URZ ;  /* 0x0000840005057890 */ /* 0x000fc8000fffe03f */
[----:B------:R-:W-:-:S04]  /*18d0*/  USHF.R.U32.HI UR5, URZ, 0x4, UR5 ;  /* 0x000000043f057899 */ /* 0x000fc80008011605 */
[----:B------:R-:W-:Y:S02]  /*18e0*/  ULOP3.LUT UR41, UR5, 0x3fff, URZ, 0xc0, !UPT ;  /* 0x00003fff05297892 */ /* 0x000fe4000f8ec03f */
[----:B-1----:R-:W-:Y:S10]  /*18f0*/  @P0 BRA `(.L_x_22) ;  /* 0x0000000000400947 */ /* 0x002ff40003800000 */
[----:B------:R-:W-:Y:S01]  /*1900*/  MOV R0, 0x0 ;  /* 0x0000000000007802 */ /* 0x000fe20000000f00 */
[----:B------:R-:W-:Y:S01]  /*1910*/  ULDC.64 UR4, c[0x4][0x70] ;  /* 0x01001c0000047ab9 */ /* 0x000fe20000000a00 */
[----:B------:R-:W-:Y:S01]  /*1920*/  ULDC.64 UR6, c[0x4][0x8] ;  /* 0x0100020000067ab9 */ /* 0x000fe20000000a00 */
[----:B------:R-:W-:Y:S01]  /*1930*/  IMAD.U32 R4, RZ, RZ, UR4 ;  /* 0x00000004ff047e24 */ /* 0x000fe2000f8e00ff */
[----:B------:R3:W4:Y:S01]  /*1940*/  LDC.64 R2, c[0x4][R0] ;  /* 0x0100000000027b82 */ /* 0x0007220000000a00 */
[----:B------:R-:W-:Y:S01]  /*1950*/  MOV R5, UR5 ;  /* 0x0000000500057c02 */ /* 0x000fe20008000f00 */
[----:B------:R-:W-:Y:S01]  /*1960*/  ULDC.64 UR4, c[0x4][0x78] ;  /* 0x01001e0000047ab9 */ /* 0x000fe20000000a00 */
[----:B------:R-:W-:Y:S01]  /*1970*/  IMAD.U32 R10, RZ, RZ, UR6 ;  /* 0x00000006ff0a7e24 */ /* 0x000fe2000f8e00ff */
[----:B------:R-:W-:Y:S01]  /*1980*/  MOV R7, UR5 ;  /* 0x0000000500077c02 */ /* 0x000fe20008000f00 */
[----:B------:R-:W-:Y:S01]  /*1990*/  IMAD.U32 R6, RZ, RZ, UR4 ;  /* 0x00000004ff067e24 */ /* 0x000fe2000f8e00ff */
[----:B------:R-:W-:Y:S01]  /*19a0*/  MOV R11, UR7 ;  /* 0x00000007000b7c02 */ /* 0x000fe20008000f00 */
[----:B------:R-:W-:Y:S01]  /*19b0*/  IMAD.MOV.U32 R8, RZ, RZ, 0x1e1 ;  /* 0x000001e1ff087424 */ /* 0x000fe200078e00ff */
[----:B------:R-:W-:Y:S01]  /*19c0*/  MOV R12, 0x1 ;  /* 0x00000001000c7802 */ /* 0x000fe20000000f00 */
[----:B---3--:R-:W-:-:S07]  /*19d0*/  IMAD.MOV.U32 R13, RZ, RZ, RZ ;  /* 0x000000ffff0d7224 */ /* 0x008fce00078e00ff */
[----:B------:R-:W-:-:S07]  /*19e0*/  LEPC R20, `(.L_x_22) ;  /* 0x000000001014794e */ /* 0x000fce0000000000 */
[----:B-12-4-:R-:W-:Y:S05]  /*19f0*/  CALL.ABS.NOINC R2 ;  /* 0x0000000002007343 */ /* 0x016fea0003c00000 */
.L_x_22:
[----:B------:R-:W-:-:S06]  /*1a00*/  ULOP3.LUT UR4, UR46, 0x1, URZ, 0xfc, !UPT ;  /* 0x000000012e047892 */ /* 0x000fcc000f8efc3f */
[----:B------:R-:W-:-:S04]  /*1a10*/  MOV R0, UR4 ;  /* 0x0000000400007c02 */ /* 0x000fc80008000f00 */
[----:B------:R-:W-:-:S13]  /*1a20*/  ISETP.NE.AND P0, PT, R0, 0x3, PT ;  /* 0x000000030000780c */ /* 0x000fda0003f05270 */
[----:B------:R-:W-:Y:S05]  /*1a30*/  @!P0 BRA `(.L_x_23) ;  /* 0x0000000000048947 */ /* 0x000fea0003800000 */
[----:B--2---:R-:W-:Y:S01]  /*1a40*/  BPT.TRAP 0x1 ;  /* 0x000000040000795c */ /* 0x004fe20000300000 */
.L_x_23:
[----:B------:R-:W-:Y:S01]  /*1a50*/  IMAD.U32 R3, RZ, RZ, UR40 ;  /* 0x00000028ff037e24 */ /* 0x000fe2000f8e00ff */
[----:B------:R-:W-:-:S04]  /*1a60*/  MOV R0, UR44 ;  /* 0x0000002c00007c02 */ /* 0x000fc80008000f00 */
[----:B------:R-:W-:Y:S02]  /*1a70*/  LEA R3, R3, UR50, 0x3 ;  /* 0x0000003203037c11 */ /* 0x000fe4000f8e18ff */
[----:B------:R-:W-:-:S04]  /*1a80*/  SHF.L.U32 R0, R0, 0x1f, RZ ;  /* 0x0000001f00007819 */ /* 0x000fc800000006ff */
[----:B------:R3:W4:Y:S01]  /*1a90*/  SYNCS.PHASECHK.TRANS64.TRYWAIT P1, [R3+URZ], R0 ;  /* 0x00000000030075a7 */ /* 0x000722000802017f */
[----:B------:R-:W-:Y:S05]  /*1aa0*/  @!P0 BRA `(.L_x_24) ;  /* 0x0000000000048947 */ /* 0x000fea0003800000 */
[----:B--2---:R-:W-:Y:S01]  /*1ab0*/  BPT.TRAP 0x1 ;  /* 0x000000040000795c */ /* 0x004fe20000300000 */
.L_x_24:
[----:B----4-:R-:W-:Y:S05]  /*1ac0*/  @P1 BRA `(.L_x_25) ;  /* 0x0000000000081947 */ /* 0x010fea0003800000 */
[----:B------:R-:W4:Y:S02]  /*1ad0*/  SYNCS.PHASECHK.TRANS64.TRYWAIT P1, [R3+URZ], R0 ;  /* 0x00000000030075a7 */ /* 0x000f24000802017f */
[----:B----4-:R-:W-:Y:S05]  /*1ae0*/  @!P1 BRA `(.L_x_26) ;  /* 0x0000014800b09947 */ /* 0x010fea0003800000 */
.L_x_25:
[----:B------:R-:W-:-:S04]  /*1af0*/  UISETP.LT.AND UP0, UPT, UR51, 0x1, UPT ;  /* 0x000000013300788c */ /* 0x000fc8000bf01270 */
[----:B------:R-:W-:-:S06]  /*1b00*/  USEL UR4, UR51, 0x1, UP0 ;  /* 0x0000000133047887 */ /* 0x000fcc0008000000 */
[----:B---34-:R-:W-:Y:S01]  /*1b10*/  IMAD.U32 R0, RZ, RZ, UR4 ;  /* 0x00000004ff007e24 */ /* 0x018fe2000f8e00ff */
[----:B------:R-:W-:Y:S05]  /*1b20*/  WARPSYNC.ALL ;  /* 0x0000000000007948 */ /* 0x000fea0003800000 */
[----:B------:R-:W-:-:S04]  /*1b30*/  IADD3 R0, -R0, UR51, RZ ;  /* 0x0000003300007c10 */ /* 0x000fc8000fffe1ff */
[----:B------:R-:W-:Y:S01]  /*1b40*/  ISETP.GE.AND P1, PT, R0, 0x1, PT ;  /* 0x000000010000780c */ /* 0x000fe20003f26270 */
[----:B------:R-:W-:Y:S01]  /*1b50*/  UIADD3 UR4, UR50, 0x20400, URZ ;  /* 0x0002040032047890 */ /* 0x000fe2000fffe03f */
[----:B------:R-:W-:Y:S01]  /*1b60*/  WARPGROUP.ARRIVE ;  /* 0x00000000000079c5 */ /* 0x000fe20000000000 */
[----:B------:R-:W-:Y:S01]  /*1b70*/  ULOP3.LUT UR8, UR41, 0x10000, URZ, 0xfc, !UPT ;  /* 0x0001000029087892 */ /* 0x000fe2000f8efc3f */
[----:B------:R3:W-:Y:S01]  /*1b80*/  STL [R1+0x2e8], R19 ;  /* 0x0002e81301007387 */ /* 0x0007e20000100800 */
[----:B------:R-:W-:Y:S02]  /*1b90*/  USHF.R.U32.HI UR4, URZ, 0x4, UR4 ;  /* 0x000000043f047899 */ /* 0x000fe40008011604 */
[----:B------:R-:W-:Y:S01]  /*1ba0*/  ULEA UR10, UR40, UR8, 0xb ;  /* 0x00000008280a7291 */ /* 0x000fe2000f8e583f */
[----:B------:R4:W-:Y:S01]  /*1bb0*/  STL [R1+0x2e4], R18 ;  /* 0x0002e41201007387 */ /* 0x0009e20000100800 */
[----:B------:R-:W-:Y:S01]  /*1bc0*/  ULOP3.LUT UR4, UR4, 0x3fff, URZ, 0xc0, !UPT ;  /* 0x00003fff04047892 */ /* 0x000fe2000f8ec03f */
[----:B------:R-:W-:Y:S01]  /*1bd0*/  UMOV UR5, 0x40000040 ;  /* 0x4000004000057882 */ /* 0x000fe20000000000 */
[----:B------:R-:W-:-:S02]  /*1be0*/  UMOV UR7, 0x40000040 ;  /* 0x4000004000077882 */ /* 0x000fc40000000000 */
[----:B------:R-:W-:Y:S01]  /*1bf0*/  ULOP3.LUT UR9, UR4, 0x10000, URZ, 0xfc, !UPT ;  /* 0x0001000004097892 */ /* 0x000fe2000f8efc3f */
[----:B------:R1:W-:Y:S02]  /*1c00*/  STL [R1+0x2e0], R17 ;  /* 0x0002e01101007387 */ /* 0x0003e40000100800 */
[----:B------:R-:W-:Y:S01]  /*1c10*/  UMOV UR4, UR10 ;  /* 0x0000000a00047c82 */ /* 0x000fe20008000000 */
[----:B------:R-:W-:Y:S01]  /*1c20*/  ULEA UR11, UR40, UR9, 0xb ;  /* 0x00000009280b7291 */ /* 0x000fe2000f8e583f */
[----:B------:R2:W-:Y:S04]  /*1c30*/  STL [R1+0x2dc], R16 ;  /* 0x0002dc1001007387 */ /* 0x0005e80000100800 */
[----:B------:R2:W-:Y:S02]  /*1c40*/  STL [R1+0x2d8], R0 ;  /* 0x0002d80001007387 */ /* 0x0005e40000100800 */
[----:B------:R-:W-:-:S02]  /*1c50*/  UMOV UR6, UR11 ;  /* 0x0000000b00067c82 */ /* 0x000fc40008000000 */
[----:B------:R-:W-:Y:S01]  /*1c60*/  HGMMA.64x256x16.F32 R24, gdesc[UR4], RZ, !UPT, gsb0 ;  /* 0x03e00000041879f0 */ /* 0x000fe2000c0008ff */
[----:B------:R-:W-:Y:S01]  /*1c70*/  UIADD3 UR4, UR10, 0x400, URZ ;  /* 0x000004000a047890 */ /* 0x000fe2000fffe03f */
[----:B------:R-:W-:Y:S01]  /*1c80*/  UMOV UR5, 0x40000040 ;  /* 0x4000004000057882 */ /* 0x000fe20000000000 */
[----:B------:R-:W-:Y:S02]  /*1c90*/  WARPGROUP.DEPBAR.LE gsb0, 0x0 ;  /* 0x00008000000079c5 */ /* 0x000fe40000010000 */
[----:B------:R-:W-:Y:S01]  /*1ca0*/  STL.64 [R1], R24 ;  /* 0x0000001801007387 */ /* 0x000fe20000100a00 */
[----:B------:R-:W-:Y:S01]  /*1cb0*/  MOV R235, R53 ;  /* 0x0000003500eb7202 */ /* 0x000fe20000000f00 */
[----:B------:R-:W-:Y:S01]  /*1cc0*/  IMAD.MOV.U32 R234, RZ, RZ, R54 ;  /* 0x000000ffffea7224 */ /* 0x000fe200078e0036 */
[----:B------:R-:W-:Y:S01]  /*1cd0*/  MOV R233, R55 ;  /* 0x0000003700e97202 */ /* 0x000fe20000000f00 */
[----:B------:R-:W-:Y:S01]  /*1ce0*/  STL.64 [R1+0x8], R26 ;  /* 0x0000081a01007387 */ /* 0x000fe20000100a00 */
[----:B------:R-:W-:Y:S01]  /*1cf0*/  IMAD.MOV.U32 R232, RZ, RZ, R56 ;  /* 0x000000ffffe87224 */ /* 0x000fe200078e0038 */
[----:B------:R-:W-:Y:S01]  /*1d00*/  MOV R231, R57 ;  /* 0x0000003900e77202 */ /* 0x000fe20000000f00 */
[----:B------:R-:W-:Y:S01]  /*1d10*/  IMAD.MOV.U32 R230, RZ, RZ, R58 ;  /* 0x000000ffffe67224 */ /* 0x000fe200078e003a */
[----:B------:R-:W-:Y:S01]  /*1d20*/  STL.64 [R1+0x10], R28 ;  /* 0x0000101c01007387 */ /* 0x000fe20000100a00 */
        /* <DEDUP_REMOVED lines=85> */
[----:B---3--:R-:W-:Y:S01]  /*2280*/  MOV R19, R133 ;  /* 0x0000008500137202 */ /* 0x008fe20000000f00 */
[----:B----4-:R-:W-:Y:S01]  /*2290*/  IMAD.MOV.U32 R18, RZ, RZ, R134 ;  /* 0x000000ffff127224 */ /* 0x010fe200078e0086 */
[----:B-1----:R-:W-:Y:S01]  /*22a0*/  MOV R17, R135 ;  /* 0x0000008700117202 */ /* 0x002fe20000000f00 */
[----:B--2---:R-:W-:Y:S01]  /*22b0*/  IMAD.MOV.U32 R16, RZ, RZ, R136 ;  /* 0x000000ffff107224 */ /* 0x004fe200078e0088 */
        /* <DEDUP_REMOVED lines=14> */
[----:B------:R1:W-:Y:S01]  /*23a0*/  STL [R1+0x70], R52 ;  /* 0x0000703401007387 */ /* 0x0003e20000100800 */
[----:B------:R-:W-:-:S03]  /*23b0*/  MOV R0, R151 ;  /* 0x0000009700007202 */ /* 0x000fc60000000f00 */
[----:B------:R-:W-:Y:S04]  /*23c0*/  STL [R1+0x5bc], R166 ;  /* 0x0005bca601007387 */ /* 0x000fe80000100800 */
[----:B------:R-:W-:Y:S01]  /*23d0*/  STL [R1+0x5b8], R162 ;  /* 0x0005b8a201007387 */ /* 0x000fe20000100800 */
[----:B-1----:R-:W-:-:S03]  /*23e0*/  WARPGROUP.ARRIVE ;  /* 0x00000000000079c5 */ /* 0x002fc60000000000 */
[----:B------:R-:W-:Y:S03]  /*23f0*/  STL [R1+0x5b4], R159 ;  /* 0x0005b49f01007387 */ /* 0x000fe60000100800 */
[----:B------:R-:W-:Y:S01]  /*2400*/  HGMMA.64x256x16.F32 R24, gdesc[UR4], RZ, !UPT, gsb0 ;  /* 0x03e00000041879f0 */ /* 0x000fe2000c0008ff */
[----:B------:R-:W-:Y:S04]  /*2410*/  STL [R1+0x5b0], R156 ;  /* 0x0005b09c01007387 */ /* 0x000fe80000100800 */
[----:B------:R-:W-:Y:S04]  /*2420*/  STL.64 [R1+0x5a8], R154 ;  /* 0x0005a89a01007387 */ /* 0x000fe80000100a00 */
[----:B------:R-:W-:Y:S01]  /*2430*/  STL.64 [R1+0x5a0], R152 ;  /* 0x0005a09801007387 */ /* 0x000fe20000100a00 */
[----:B------:R-:W-:-:S03]  /*2440*/  WARPGROUP.DEPBAR.LE gsb0, 0x0 ;  /* 0x00008000000079c5 */ /* 0x000fc60000010000 */
[----:B------:R-:W-:Y:S04]  /*2450*/  STL.64 [R1+0x598], R150 ;  /* 0x0005989601007387 */ /* 0x000fe80000100a00 */
        /* <DEDUP_REMOVED lines=20> */
[----:B------:R1:W-:Y:S04]  /*25a0*/  STL.64 [R1+0x4f0], R108 ;  /* 0x0004f06c01007387 */ /* 0x0003e80000100a00 */
[----:B-1----:R-:W2:Y:S04]  /*25b0*/  LDL.LU R108, [R1] ;  /* 0x00000000016c7983 */ /* 0x002ea80000300800 */
[----:B------:R-:W2:Y:S04]  /*25c0*/  LDL.LU R109, [R1+0x4] ;  /* 0x00000400016d7983 */ /* 0x000ea80000300800 */
        /* <DEDUP_REMOVED lines=26> */
[----:B------:R-:W2:Y:S01]  /*2770*/  LDL.LU R136, [R1+0x70] ;  /* 0x0000700001887983 */ /* 0x000ea20000300800 */
        /* <DEDUP_REMOVED lines=46> */
[----:B------:R-:W-:-:S02]  /*2a60*/  UIADD3 UR4, UR10, 0x2, URZ ;  /* 0x000000020a047890 */ /* 0x000fc4000fffe03f */
[----:B------:R-:W-:Y:S01]  /*2a70*/  UIADD3 UR6, UR11, 0x2, URZ ;  /* 0x000000020b067890 */ /* 0x000fe2000fffe03f */
[----:B------:R-:W-:Y:S01]  /*2a80*/  UMOV UR5, 0x40000040 ;  /* 0x4000004000057882 */ /* 0x000fe20000000000 */
[----:B------:R-:W-:Y:S01]  /*2a90*/  UMOV UR7, 0x40000040 ;  /* 0x4000004000077882 */ /* 0x000fe20000000000 */
[----:B--2---:R-:W-:-:S06]  /*2aa0*/  WARPGROUP.ARRIVE ;  /* 0x00000000000079c5 */ /* 0x004fcc0000000000 */
[----:B------:R-:W-:Y:S03]  /*2ab0*/  HGMMA.64x256x16.F32 R108, gdesc[UR4], R108, gsb0 ;  /* 0x03e00000046c79f0 */ /* 0x000fe6000800086c */
[----:B------:R-:W-:Y:S02]  /*2ac0*/  WARPGROUP.DEPBAR.LE gsb0, 0x0 ;  /* 0x00008000000079c5 */ /* 0x000fe40000010000 */
[----:B------:R-:W-:Y:S04]  /*2ad0*/  STL.64 [R1], R108 ;  /* 0x0000006c01007387 */ /* 0x000fe80000100a00 */
        /* <DEDUP_REMOVED lines=63> */
[----:B-1----:R-:W2:Y:S04]  /*2ed0*/  LDL.LU R166, [R1+0x5bc] ;  /* 0x0005bc0001a67983 */ /* 0x002ea80000300800 */
[----:B------:R-:W3:Y:S04]  /*2ee0*/  LDL.LU R162, [R1+0x5b8] ;  /* 0x0005b80001a27983 */ /* 0x000ee80000300800 */
[----:B------:R-:W4:Y:S04]  /*2ef0*/  LDL.LU R159, [R1+0x5b4] ;  /* 0x0005b400019f7983 */ /* 0x000f280000300800 */
[----:B------:R-:W4:Y:S04]  /*2f00*/  LDL.LU R156, [R1+0x5b0] ;  /* 0x0005b000019c7983 */ /* 0x000f280000300800 */
[----:B------:R-:W2:Y:S04]  /*2f10*/  LDL.LU.64 R154, [R1+0x5a8] ;  /* 0x0005a800019a7983 */ /* 0x000ea80000300a00 */
[----:B------:R-:W3:Y:S04]  /*2f20*/  LDL.LU.64 R152, [R1+0x5a0] ;  /* 0x0005a00001987983 */ /* 0x000ee80000300a00 */
[----:B------:R-:W4:Y:S04]  /*2f30*/  LDL.LU.64 R150, [R1+0x598] ;  /* 0x0005980001967983 */ /* 0x000f280000300a00 */
        /* <DEDUP_REMOVED lines=20> */
[----:B------:R-:W4:Y:S01]  /*3080*/  LDL.LU.64 R108, [R1+0x4f0] ;  /* 0x0004f000016c7983 */ /* 0x000f220000300a00 */
[----:B------:R-:W-:Y:S01]  /*3090*/  UIADD3 UR4, UR10, 0x402, URZ ;  /* 0x000004020a047890 */ /* 0x000fe2000fffe03f */
[----:B------:R-:W-:-:S02]  /*30a0*/  UMOV UR5, 0x40000040 ;  /* 0x4000004000057882 */ /* 0x000fc40000000000 */
[----:B--2---:R-:W-:Y:S04]  /*30b0*/  STL.64 [R1+0x4e8], R154 ;  /* 0x0004e89a01007387 */ /* 0x004fe80000100a00 */
[----:B---3--:R-:W-:Y:S01]  /*30c0*/  STL.64 [R1+0x4e0], R152 ;  /* 0x0004e09801007387 */ /* 0x008fe20000100a00 */
[----:B----4-:R-:W-:-:S06]  /*30d0*/  WARPGROUP.ARRIVE ;  /* 0x00000000000079c5 */ /* 0x010fcc0000000000 */
[----:B------:R-:W-:Y:S03]  /*30e0*/  HGMMA.64x256x16.F32 R24, gdesc[UR4], R24, gsb0 ;  /* 0x03e00000041879f0 */ /* 0x000fe60008000818 */
[----:B------:R-:W-:Y:S02]  /*30f0*/  WARPGROUP.DEPBAR.LE gsb0, 0x0 ;  /* 0x00008000000079c5 */ /* 0x000fe40000010000 */
        /* <DEDUP_REMOVED lines=62> */
[----:B-1----:R-:W2:Y:S04]  /*34e0*/  LDL.LU.64 R28, [R1] ;  /* 0x00000000011c7983 */ /* 0x002ea80000300a00 */
[----:B------:R-:W2:Y:S04]  /*34f0*/  LDL.LU.64 R30, [R1+0x8] ;  /* 0x00000800011e7983 */ /* 0x000ea80000300a00 */
        /* <DEDUP_REMOVED lines=61> */
[----:B------:R-:W2:Y:S01]  /*38d0*/  LDL.LU.64 R154, [R1+0x1f8] ;  /* 0x0001f800019a7983 */ /* 0x000ea20000300a00 */
[----:B------:R-:W-:-:S02]  /*38e0*/  UIADD3 UR4, UR10, 0x4, URZ ;  /* 0x000000040a047890 */ /* 0x000fc4000fffe03f */
[----:B------:R-:W-:Y:S01]  /*38f0*/  UIADD3 UR6, UR11, 0x4, URZ ;  /* 0x000000040b067890 */ /* 0x000fe2000fffe03f */
[----:B------:R-:W-:Y:S01]  /*3900*/  UMOV UR5, 0x40000040 ;  /* 0x4000004000057882 */ /* 0x000fe20000000000 */
[----:B------:R-:W-:Y:S01]  /*3910*/  UMOV UR7, 0x40000040 ;  /* 0x4000004000077882 */ /* 0x000fe20000000000 */
[----:B--2---:R-:W-:-:S06]  /*3920*/  WARPGROUP.ARRIVE ;  /* 0x00000000000079c5 */ /* 0x004fcc0000000000 */
[----:B------:R-:W-:Y:S03]  /*3930*/  HGMMA.64x256x16.F32 R28, gdesc[UR4], R28, gsb0 ;  /* 0x03e00000041c79f0 */ /* 0x000fe6000800081c */
        /* <DEDUP_REMOVED lines=57> */
[----:B------:R1:W-:Y:S01]  /*3cd0*/  STL [R1+0x70], R56 ;  /* 0x0000703801007387 */ /* 0x0003e20000100800 */
[----:B------:R-:W-:Y:S01]  /*3ce0*/  MOV R192, R112 ;  /* 0x0000007000c07202 */ /* 0x000fe20000000f00 */
[----:B------:R-:W-:Y:S01]  /*3cf0*/  IMAD.MOV.U32 R193, RZ, RZ, R113 ;  /* 0x000000ffffc17224 */ /* 0x000fe200078e0071 */
[----:B------:R-:W-:Y:S01]  /*3d00*/  MOV R190, R110 ;  /* 0x0000006e00be7202 */ /* 0x000fe20000000f00 */
[----:B------:R-:W2:Y:S01]  /*3d10*/  LDL.LU.64 R154, [R1+0x4e8] ;  /* 0x0004e800019a7983 */ /* 0x000ea20000300a00 */
[----:B------:R-:W-:Y:S01]  /*3d20*/  IMAD.MOV.U32 R191, RZ, RZ, R111 ;  /* 0x000000ffffbf7224 */ /* 0x000fe200078e006f */
[----:B------:R-:W-:Y:S01]  /*3d30*/  MOV R188, R108 ;  /* 0x0000006c00bc7202 */ /* 0x000fe20000000f00 */
[----:B------:R-:W-:Y:S01]  /*3d40*/  IMAD.MOV.U32 R189, RZ, RZ, R109 ;  /* 0x000000ffffbd7224 */ /* 0x000fe200078e006d */
[----:B------:R-:W3:Y:S01]  /*3d50*/  LDL.LU.64 R152, [R1+0x4e0] ;  /* 0x0004e00001987983 */ /* 0x000ee20000300a00 */
[----:B------:R-:W-:Y:S01]  /*3d60*/  MOV R186, R106 ;  /* 0x0000006a00ba7202 */ /* 0x000fe20000000f00 */
[----:B------:R-:W-:Y:S01]  /*3d70*/  IMAD.MOV.U32 R187, RZ, RZ, R107 ;  /* 0x000000ffffbb7224 */ /* 0x000fe200078e006b */
[----:B------:R-:W-:Y:S01]  /*3d80*/  MOV R184, R104 ;  /* 0x0000006800b87202 */ /* 0x000fe20000000f00 */
[----:B------:R-:W4:Y:S01]  /*3d90*/  LDL.LU.64 R150, [R1+0x4d8] ;  /* 0x0004d80001967983 */ /* 0x000f220000300a00 */
[----:B------:R-:W-:Y:S01]  /*3da0*/  IMAD.MOV.U32 R185, RZ, RZ, R105 ;  /* 0x000000ffffb97224 */ /* 0x000fe200078e0069 */
[----:B------:R-:W-:Y:S01]  /*3db0*/  MOV R182, R102 ;  /* 0x0000006600b67202 */ /* 0x000fe20000000f00 */
[----:B------:R-:W-:Y:S01]  /*3dc0*/  IMAD.MOV.U32 R183, RZ, RZ, R103 ;  /* 0x000000ffffb77224 */ /* 0x000fe200078e0067 */
[----:B------:R-:W4:Y:S01]  /*3dd0*/  LDL.LU.64 R148, [R1+0x4d0] ;  /* 0x0004d00001947983 */ /* 0x000f220000300a00 */
        /* <DEDUP_REMOVED lines=57> */
[----:B------:R-:W-:-:S02]  /*4170*/  IMAD.MOV.U32 R17, RZ, RZ, R59 ;  /* 0x000000ffff117224 */ /* 0x000fc400078e003b */
[----:B------:R-:W4:Y:S01]  /*4180*/  LDL.LU.64 R118, [R1+0x458] ;  /* 0x0004580001767983 */ /* 0x000f220000300a00 */
[----:B------:R-:W-:-:S03]  /*4190*/  IMAD.MOV.U32 R19, RZ, RZ, R57 ;  /* 0x000000ffff137224 */ /* 0x000fc600078e0039 */
        /* <DEDUP_REMOVED lines=30> */
[----:B-1----:R-:W4:Y:S04]  /*4380*/  LDL.LU.64 R56, [R1+0x360] ;  /* 0x0003600001387983 */ /* 0x002f280000300a00 */
        /* <DEDUP_REMOVED lines=16> */
[----:B------:R-:W-:Y:S04]  /*4490*/  STL [R1+0x2d4], R166 ;  /* 0x0002d4a601007387 */ /* 0x000fe80000100800 */
[----:B------:R-:W-:Y:S04]  /*44a0*/  STL [R1+0x2d0], R162 ;  /* 0x0002d0a201007387 */ /* 0x000fe80000100800 */
[----:B------:R-:W-:Y:S04]  /*44b0*/  STL [R1+0x2cc], R159 ;  /* 0x0002cc9f01007387 */ /* 0x000fe80000100800 */
[----:B------:R-:W-:Y:S04]  /*44c0*/  STL [R1+0x2c8], R156 ;  /* 0x0002c89c01007387 */ /* 0x000fe80000100800 */
        /* <DEDUP_REMOVED lines=96> */
[----:B------:R-:W-:Y:S01]  /*4ad0*/  UIADD3 UR4, UR10, 0x6, URZ ;  /* 0x000000060a047890 */ /* 0x000fe2000fffe03f */
[----:B------:R-:W-:Y:S01]  /*4ae0*/  MOV R235, R2 ;  /* 0x0000000200eb7202 */ /* 0x000fe20000000f00 */
[----:B------:R-:W-:Y:S01]  /*4af0*/  UIADD3 UR6, UR11, 0x6, URZ ;  /* 0x000000060b067890 */ /* 0x000fe2000fffe03f */
[----:B------:R1:W5:Y:S01]  /*4b00*/  LDL.LU R19, [R1+0x2e8] ;  /* 0x0002e80001137983 */ /* 0x0003620000300800 */
[----:B------:R-:W-:Y:S01]  /*4b10*/  UMOV UR5, 0x40000040 ;  /* 0x4000004000057882 */ /* 0x000fe20000000000 */
[----:B------:R-:W-:-:S02]  /*4b20*/  UMOV UR7, 0x40000040 ;  /* 0x4000004000077882 */ /* 0x000fc40000000000 */
[----:B------:R1:W5:Y:S04]  /*4b30*/  LDL.LU R18, [R1+0x2e4] ;  /* 0x0002e40001127983 */ /* 0x0003680000300800 */
[----:B------:R1:W5:Y:S04]  /*4b40*/  LDL.LU R17, [R1+0x2e0] ;  /* 0x0002e00001117983 */ /* 0x0003680000300800 */
[----:B------:R1:W5:Y:S04]  /*4b50*/  LDL.LU R16, [R1+0x2dc] ;  /* 0x0002dc0001107983 */ /* 0x0003680000300800 */
[----:B------:R1:W5:Y:S01]  /*4b60*/  LDL.LU R0, [R1+0x2d8] ;  /* 0x0002d80001007983 */ /* 0x0003620000300800 */
        /* <DEDUP_REMOVED lines=67> */
[----:B--2---:R1:W5:Y:S04]  /*4fa0*/  LDL.LU R166, [R1+0x2d4] ;  /* 0x0002d40001a67983 */ /* 0x0043680000300800 */
[----:B------:R1:W5:Y:S04]  /*4fb0*/  LDL.LU R162, [R1+0x2d0] ;  /* 0x0002d00001a27983 */ /* 0x0003680000300800 */
[----:B------:R1:W5:Y:S04]  /*4fc0*/  LDL.LU R159, [R1+0x2cc] ;  /* 0x0002cc00019f7983 */ /* 0x0003680000300800 */
[----:B------:R1:W5:Y:S04]  /*4fd0*/  LDL.LU R156, [R1+0x2c8] ;  /* 0x0002c800019c7983 */ /* 0x0003680000300800 */
[----:B------:R1:W5:Y:S04]  /*4fe0*/  LDL.LU.64 R154, [R1+0x2c0] ;  /* 0x0002c000019a7983 */ /* 0x0003680000300a00 */
[----:B------:R1:W5:Y:S04]  /*4ff0*/  LDL.LU.64 R152, [R1+0x2b8] ;  /* 0x0002b80001987983 */ /* 0x0003680000300a00 */
        /* <DEDUP_REMOVED lines=22> */
[----:B------:R-:W-:Y:S01]  /*5160*/  UIADD3 UR4, UR10, 0x406, URZ ;  /* 0x000004060a047890 */ /* 0x000fe2000fffe03f */
[----:B------:R-:W-:Y:S01]  /*5170*/  UMOV UR5, 0x40000040 ;  /* 0x4000004000057882 */ /* 0x000fe20000000000 */
[----:B--2---:R-:W-:-:S07]  /*5180*/  WARPGROUP.ARRIVE ;  /* 0x00000000000079c5 */ /* 0x004fce0000000000 */
[----:B------:R-:W-:Y:S03]  /*5190*/  HGMMA.64x256x16.F32 R24, gdesc[UR4], R24, gsb0 ;  /* 0x03e00000041879f0 */ /* 0x000fe60008000818 */
[----:B------:R-:W-:Y:S02]  /*51a0*/  WARPGROUP.DEPBAR.LE gsb0, 0x0 ;  /* 0x00008000000079c5 */ /* 0x000fe40000010000 */
[----:B-1----:R-:W-:Y:S05]  /*51b0*/  @!P1 BRA `(.L_x_27) ;  /* 0x00000044002c9947 */ /* 0x002fea0003800000 */
[----:B------:R-:W-:Y:S01]  /*51c0*/  UIADD3 UR11, UR40, 0x1, URZ ;  /* 0x00000001280b7890 */ /* 0x000fe2000fffe03f */
[----:B-----5:R-:W-:Y:S01]  /*51d0*/  R2UR UR13, R0 ;  /* 0x00000000000d72ca */ /* 0x020fe200000e0000 */
[----:B------:R-:W-:Y:S02]  /*51e0*/  UMOV UR10, UR40 ;  /* 0x00000028000a7c82 */ /* 0x000fe40008000000 */
[----:B------:R-:W-:-:S04]  /*51f0*/  UISETP.NE.AND UP0, UPT, UR11, 0x3, UPT ;  /* 0x000000030b00788c */ /* 0x000fc8000bf05270 */
[----:B------:R-:W-:Y:S02]  /*5200*/  USEL UR12, URZ, 0x1, UP0 ;  /* 0x000000013f0c7887 */ /* 0x000fe40008000000 */
[----:B------:R-:W-:Y:S02]  /*5210*/  USEL UR11, UR11, URZ, UP0 ;  /* 0x0000003f0b0b7287 */ /* 0x000fe40008000000 */
[----:B------:R-:W-:-:S12]  /*5220*/  ULOP3.LUT UR12, UR44, UR12, URZ, 0x3c, !UPT ;  /* 0x0000000c2c0c7292 */ /* 0x000fd8000f8e3c3f */
.L_x_34:
[----:B------:R-:W-:Y:S05]  /*5230*/  @!P0 BRA `(.L_x_28) ;  /* 0x0000000000048947 */ /* 0x000fea0003800000 */
[----:B------:R-:W-:Y:S01]  /*5240*/  BPT.TRAP 0x1 ;  /* 0x000000040000795c */ /* 0x000fe20000300000 */
.L_x_28:
[----:B------:R-:W-:Y:S01]  /*5250*/  ULEA UR4, UR11, UR50, 0x3 ;  /* 0x000000320b047291 */ /* 0x000fe2000f8e183f */
[----:B------:R-:W-:-:S05]  /*5260*/  IMAD.U32 R0, RZ, RZ, UR12 ;  /* 0x0000000cff007e24 */ /* 0x000fca000f8e00ff */
[----:B------:R-:W-:-:S04]  /*5270*/  SHF.L.U32 R0, R0, 0x1f, RZ ;  /* 0x0000001f00007819 */ /* 0x000fc800000006ff */
[----:B------:R1:W2:Y:S01]  /*5280*/  SYNCS.PHASECHK.TRANS64.TRYWAIT P1, [UR4], R0 ;  /* 0x00000000ff0075a7 */ /* 0x0002a20008020144 */
[----:B------:R-:W-:Y:S05]  /*5290*/  @!P0 BRA `(.L_x_29) ;  /* 0x0000000000048947 */ /* 0x000fea0003800000 */
[----:B------:R-:W-:Y:S01]  /*52a0*/  BPT.TRAP 0x1 ;  /* 0x000000040000795c */ /* 0x000fe20000300000 */
.L_x_29:
[----:B--2---:R-:W-:Y:S05]  /*52b0*/  @P1 BRA `(.L_x_30) ;  /* 0x0000000000081947 */ /* 0x004fea0003800000 */
[----:B------:R-:W2:Y:S02]  /*52c0*/  SYNCS.PHASECHK.TRANS64.TRYWAIT P1, [UR4], R0 ;  /* 0x00000000ff0075a7 */ /* 0x000ea40008020144 */
[----:B--2---:R-:W-:Y:S05]  /*52d0*/  @!P1 BRA `(.L_x_31) ;  /* 0x0000011000c89947 */ /* 0x004fea0003800000 */
.L_x_30:
        /* <DEDUP_REMOVED lines=64> */
[----:B---3--:R-:W3:Y:S04]  /*56e0*/  LDL.LU.64 R28, [R1] ;  /* 0x00000000011c7983 */ /* 0x008ee80000300a00 */
[----:B------:R-:W3:Y:S04]  /*56f0*/  LDL.LU.64 R30, [R1+0x8] ;  /* 0x00000800011e7983 */ /* 0x000ee80000300a00 */
        /* <DEDUP_REMOVED lines=61> */
[----:B------:R-:W3:Y:S01]  /*5ad0*/  LDL.LU.64 R154, [R1+0x1f8] ;  /* 0x0001f800019a7983 */ /* 0x000ee20000300a00 */
[----:B------:R-:W-:-:S02]  /*5ae0*/  ULEA UR14, UR11, UR8, 0xb ;  /* 0x000000080b0e7291 */ /* 0x000fc4000f8e583f */
[----:B------:R-:W-:Y:S01]  /*5af0*/  ULEA UR15, UR11, UR9, 0xb ;  /* 0x000000090b0f7291 */ /* 0x000fe2000f8e583f */
[----:B------:R-:W-:Y:S01]  /*5b00*/  STL [R1+0x2e4], R19 ;  /* 0x0002e41301007387 */ /* 0x000fe20000100800 */
[----:B------:R-:W-:Y:S01]  /*5b10*/  UMOV UR5, 0x40000040 ;  /* 0x4000004000057882 */ /* 0x000fe20000000000 */
[----:B------:R-:W-:Y:S02]  /*5b20*/  UMOV UR7, 0x40000040 ;  /* 0x4000004000077882 */ /* 0x000fe40000000000 */
[----:B------:R-:W-:Y:S01]  /*5b30*/  UMOV UR4, UR14 ;  /* 0x0000000e00047c82 */ /* 0x000fe20008000000 */
[----:B------:R-:W-:Y:S01]  /*5b40*/  STL [R1+0x2e0], R18 ;  /* 0x0002e01201007387 */ /* 0x000fe20000100800 */
[----:B------:R-:W-:-:S03]  /*5b50*/  UMOV UR6, UR15 ;  /* 0x0000000f00067c82 */ /* 0x000fc60008000000 */
[----:B------:R-:W-:Y:S04]  /*5b60*/  STL [R1+0x2dc], R17 ;  /* 0x0002dc1101007387 */ /* 0x000fe80000100800 */
[----:B------:R4:W-:Y:S01]  /*5b70*/  STL [R1+0x2d8], R16 ;  /* 0x0002d81001007387 */ /* 0x0009e20000100800 */
[----:B---3--:R-:W-:-:S06]  /*5b80*/  WARPGROUP.ARRIVE ;  /* 0x00000000000079c5 */ /* 0x008fcc0000000000 */
[----:B------:R-:W-:Y:S03]  /*5b90*/  HGMMA.64x256x16.F32 R28, gdesc[UR4], R28, gsb0 ;  /* 0x03e00000041c79f0 */ /* 0x000fe6000800081c */
[----:B------:R-:W-:Y:S02]  /*5ba0*/  WARPGROUP.DEPBAR.LE gsb0, 0x0 ;  /* 0x00008000000079c5 */ /* 0x000fe40000010000 */
[----:B------:R-:W-:Y:S01]  /*5bb0*/  STL.64 [R1], R28 ;  /* 0x0000001c01007387 */ /* 0x000fe20000100a00 */
[----:B--2---:R-:W-:Y:S01]  /*5bc0*/  MOV R2, R154 ;  /* 0x0000009a00027202 */ /* 0x004fe20000000f00 */
[----:B-1----:R-:W-:Y:S01]  /*5bd0*/  IMAD.MOV.U32 R0, RZ, RZ, R155 ;  /* 0x000000ffff007224 */ /* 0x002fe200078e009b */
        /* <DEDUP_REMOVED lines=10> */
[----:B------:R-:W-:Y:S01]  /*5c80*/  MOV R9, R147 ;  /* 0x0000009300097202 */ /* 0x000fe20000000f00 */
[----:B------:R-:W-:Y:S01]  /*5c90*/  IMAD.MOV.U32 R13, RZ, RZ, R143 ;  /* 0x000000ffff0d7224 */ /* 0x000fe200078e008f */
[----:B------:R-:W-:Y:S01]  /*5ca0*/  MOV R12, R144 ;  /* 0x00000090000c7202 */ /* 0x000fe20000000f00 */
[----:B------:R-:W-:Y:S01]  /*5cb0*/  STL.64 [R1+0x20], R36 ;  /* 0x0000202401007387 */ /* 0x000fe20000100a00 */
[----:B------:R-:W-:Y:S01]  /*5cc0*/  MOV R11, R145 ;  /* 0x00000091000b7202 */ /* 0x000fe20000000f00 */
[----:B----4-:R-:W-:Y:S01]  /*5cd0*/  IMAD.MOV.U32 R16, RZ, RZ, R140 ;  /* 0x000000ffff107224 */ /* 0x010fe200078e008c */
[----:B------:R-:W-:Y:S01]  /*5ce0*/  MOV R14, R142 ;  /* 0x0000008e000e7202 */ /* 0x000fe20000000f00 */
        /* <DEDUP_REMOVED lines=36> */
[----:B------:R1:W-:Y:S01]  /*5f30*/  STL [R1+0x70], R56 ;  /* 0x0000703801007387 */ /* 0x0003e20000100800 */
[----:B------:R-:W-:Y:S01]  /*5f40*/  MOV R195, R115 ;  /* 0x0000007300c37202 */ /* 0x000fe20000000f00 */
[----:B------:R-:W-:Y:S01]  /*5f50*/  IMAD.MOV.U32 R190, RZ, RZ, R110 ;  /* 0x000000ffffbe7224 */ /* 0x000fe200078e006e */
[----:B------:R-:W-:Y:S01]  /*5f60*/  MOV R192, R112 ;  /* 0x0000007000c07202 */ /* 0x000fe20000000f00 */
[----:B------:R-:W2:Y:S01]  /*5f70*/  LDL.LU.64 R154, [R1+0x7b0] ;  /* 0x0007b000019a7983 */ /* 0x000ea20000300a00 */
[----:B------:R-:W-:Y:S01]  /*5f80*/  MOV R191, R111 ;  /* 0x0000006f00bf7202 */ /* 0x000fe20000000f00 */
[----:B------:R-:W-:Y:S01]  /*5f90*/  IMAD.MOV.U32 R187, RZ, RZ, R107 ;  /* 0x000000ffffbb7224 */ /* 0x000fe200078e006b */
[----:B------:R-:W-:Y:S01]  /*5fa0*/  MOV R188, R108 ;  /* 0x0000006c00bc7202 */ /* 0x000fe20000000f00 */
[----:B------:R-:W3:Y:S01]  /*5fb0*/  LDL.LU.64 R152, [R1+0x7a8] ;  /* 0x0007a80001987983 */ /* 0x000ee20000300a00 */
[----:B------:R-:W-:Y:S01]  /*5fc0*/  MOV R189, R109 ;  /* 0x0000006d00bd7202 */ /* 0x000fe20000000f00 */
[----:B------:R-:W-:Y:S01]  /*5fd0*/  IMAD.MOV.U32 R184, RZ, RZ, R104 ;  /* 0x000000ffffb87224 */ /* 0x000fe200078e0068 */
[----:B------:R-:W-:Y:S01]  /*5fe0*/  MOV R186, R106 ;  /* 0x0000006a00ba7202 */ /* 0x000fe20000000f00 */
[----:B------:R-:W4:Y:S01]  /*5ff0*/  LDL.LU.64 R150, [R1+0x7a0] ;  /* 0x0007a00001967983 */ /* 0x000f220000300a00 */
        /* <DEDUP_REMOVED lines=61> */
[----:B------:R-:W-:-:S02]  /*63d0*/  MOV R233, R59 ;  /* 0x0000003b00e97202 */ /* 0x000fc40000000f00 */
[----:B------:R-:W4:Y:S01]  /*63e0*/  LDL.LU.64 R118, [R1+0x720] ;  /* 0x0007200001767983 */ /* 0x000f220000300a00 */
[----:B------:R-:W-:-:S03]  /*63f0*/  MOV R235, R57 ;  /* 0x0000003900eb7202 */ /* 0x000fc60000000f00 */
        /* <DEDUP_REMOVED lines=135> */
[----:B------:R-:W-:-:S02]  /*6c70*/  MOV R162, R214 ;  /* 0x000000d600a27202 */ /* 0x000fc40000000f00 */
[----:B------:R-:W-:Y:S01]  /*6c80*/  MOV R166, R213 ;  /* 0x000000d500a67202 */ /* 0x000fe20000000f00 */
[----:B------:R-:W-:Y:S01]  /*6c90*/  IMAD.MOV.U32 R213, RZ, RZ, R23 ;  /* 0x000000ffffd57224 */ /* 0x000fe200078e0017 */
[----:B------:R-:W-:Y:S02]  /*6ca0*/  MOV R214, R22 ;  /* 0x0000001600d67202 */ /* 0x000fe40000000f00 */
[----:B------:R-:W-:Y:S02]  /*6cb0*/  MOV R215, R21 ;  /* 0x0000001500d77202 */ /* 0x000fe40000000f00 */
[----:B------:R-:W-:Y:S02]  /*6cc0*/  MOV R217, R19 ;  /* 0x0000001300d97202 */ /* 0x000fe40000000f00 */
[----:B------:R-:W-:Y:S02]  /*6cd0*/  MOV R218, R18 ;  /* 0x0000001200da7202 */ /* 0x000fe40000000f00 */
[----:B------:R-:W-:-:S02]  /*6ce0*/  MOV R220, R16 ;  /* 0x0000001000dc7202 */ /* 0x000fc40000000f00 */
[----:B------:R-:W-:Y:S02]  /*6cf0*/  MOV R221, R15 ;  /* 0x0000000f00dd7202 */ /* 0x000fe40000000f00 */
        /* <DEDUP_REMOVED lines=8> */
[----:B------:R-:W-:Y:S01]  /*6d80*/  MOV R235, R0 ;  /* 0x0000000000eb7202 */ /* 0x000fe20000000f00 */
[----:B------:R-:W-:Y:S02]  /*6d90*/  UIADD3 UR4, UR14, 0x2, URZ ;  /* 0x000000020e047890 */ /* 0x000fe4000fffe03f */
        /* <DEDUP_REMOVED lines=99> */
[----:B------:R-:W-:Y:S01]  /*73d0*/  UMOV UR5, 0x40000040 ;  /* 0x4000004000057882 */ /* 0x000fe20000000000 */
[----:B----4-:R-:W-:-:S07]  /*73e0*/  WARPGROUP.ARRIVE ;  /* 0x00000000000079c5 */ /* 0x010fce0000000000 */
[----:B------:R-:W-:Y:S01]  /*73f0*/  HGMMA.64x256x16.F32 R24, gdesc[UR4], R24, gsb0 ;  /* 0x03e00000041879f0 */ /* 0x000fe20008000818 */
[----:B--2---:R-:W-:Y:S04]  /*7400*/  STL.64 [R1+0x4e0], R154 ;  /* 0x0004e09a01007387 */ /* 0x004fe80000100a00 */
[----:B---3--:R-:W-:Y:S01]  /*7410*/  STL.64 [R1+0x4d8], R152 ;  /* 0x0004d89801007387 */ /* 0x008fe20000100a00 */
        /* <DEDUP_REMOVED lines=144> */
[----:B------:R-:W-:Y:S01]  /*7d20*/  STL.64 [R1+0x50], R48 ;  /* 0x0000503001007387 */ /* 0x000fe20000100a00 */
[----:B------:R-:W-:-:S03]  /*7d30*/  IMAD.MOV.U32 R2, RZ, RZ, R154 ;  /* 0x000000ffff027224 */ /* 0x000fc600078e009a */
[----:B------:R-:W-:Y:S01]  /*7d40*/  STL.64 [R1+0x58], R50 ;  /* 0x0000583201007387 */ /* 0x000fe20000100a00 */
[----:B------:R-:W-:-:S03]  /*7d50*/  MOV R0, R155 ;  /* 0x0000009b00007202 */ /* 0x000fc60000000f00 */
[----:B------:R-:W-:Y:S01]  /*7d60*/  STL.64 [R1+0x60], R52 ;  /* 0x0000603401007387 */ /* 0x000fe20000100a00 */
[----:B------:R-:W-:-:S03]  /*7d70*/  MOV R4, R152 ;  /* 0x0000009800047202 */ /* 0x000fc60000000f00 */
[----:B------:R-:W-:Y:S01]  /*7d80*/  STL.64 [R1+0x68], R54 ;  /* 0x0000683601007387 */ /* 0x000fe20000100a00 */
[----:B------:R-:W-:Y:S01]  /*7d90*/  MOV R3, R153 ;  /* 0x0000009900037202 */ /* 0x000fe20000000f00 */
[----:B------:R-:W-:Y:S02]  /*7da0*/  IMAD.MOV.U32 R5, RZ, RZ, R151 ;  /* 0x000000ffff057224 */ /* 0x000fe400078e0097 */
[----:B------:R1:W-:Y:S01]  /*7db0*/  STL [R1+0x70], R56 ;  /* 0x0000703801007387 */ /* 0x0003e20000100800 */
[----:B------:R-:W-:Y:S01]  /*7dc0*/  MOV R6, R150 ;  /* 0x0000009600067202 */ /* 0x000fe20000000f00 */
[----:B------:R-:W-:Y:S02]  /*7dd0*/  IMAD.MOV.U32 R8, RZ, RZ, R148 ;  /* 0x000000ffff087224 */ /* 0x000fe400078e0094 */
[----:B------:R-:W2:Y:S01]  /*7de0*/  LDL.LU.64 R154, [R1+0x4e0] ;  /* 0x0004e000019a7983 */ /* 0x000ea20000300a00 */
[----:B------:R-:W-:-:S03]  /*7df0*/  MOV R7, R149 ;  /* 0x0000009500077202 */ /* 0x000fc60000000f00 */
[----:B------:R-:W3:Y:S01]  /*7e00*/  LDL.LU.64 R152, [R1+0x4d8] ;  /* 0x0004d80001987983 */ /* 0x000ee20000300a00 */
[----:B------:R-:W-:Y:S01]  /*7e10*/  MOV R10, R146 ;  /* 0x00000092000a7202 */ /* 0x000fe20000000f00 */
[----:B------:R-:W-:Y:S01]  /*7e20*/  IMAD.MOV.U32 R11, RZ, RZ, R145 ;  /* 0x000000ffff0b7224 */ /* 0x000fe200078e0091 */
[----:B------:R-:W-:Y:S01]  /*7e30*/  MOV R9, R147 ;  /* 0x0000009300097202 */ /* 0x000fe20000000f00 */
[----:B------:R-:W4:Y:S01]  /*7e40*/  LDL.LU.64 R150, [R1+0x4d0] ;  /* 0x0004d00001967983 */ /* 0x000f220000300a00 */
[----:B------:R-:W-:Y:S01]  /*7e50*/  MOV R12, R144 ;  /* 0x00000090000c7202 */ /* 0x000fe20000000f00 */
[----:B------:R-:W-:Y:S02]  /*7e60*/  IMAD.MOV.U32 R14, RZ, RZ, R142 ;  /* 0x000000ffff0e7224 */ /* 0x000fe400078e008e */
[----:B------:R-:W4:Y:S01]  /*7e70*/  LDL.LU.64 R148, [R1+0x4c8] ;  /* 0x0004c80001947983 */ /* 0x000f220000300a00 */
[----:B------:R-:W-:-:S03]  /*7e80*/  MOV R13, R143 ;  /* 0x0000008f000d7202 */ /* 0x000fc60000000f00 */
[----:B------:R-:W4:Y:S01]  /*7e90*/  LDL.LU.64 R146, [R1+0x4c0] ;  /* 0x0004c00001927983 */ /* 0x000f220000300a00 */
        /* <DEDUP_REMOVED lines=126> */
[----:B------:R-:W-:-:S03]  /*8680*/  MOV R19, R57 ;  /* 0x0000003900137202 */ /* 0x000fc60000000f00 */
        /* <DEDUP_REMOVED lines=110> */
[----:B------:R-:W-:Y:S01]  /*8d70*/  MOV R217, R23 ;  /* 0x0000001700d97202 */ /* 0x000fe20000000f00 */
[----:B------:R-:W-:Y:S01]  /*8d80*/  UMOV UR5, 0x40000040 ;  /* 0x4000004000057882 */ /* 0x000fe20000000000 */
[----:B------:R-:W-:Y:S01]  /*8d90*/  MOV R218, R22 ;  /* 0x0000001600da7202 */ /* 0x000fe20000000f00 */
[----:B------:R-:W-:Y:S01]  /*8da0*/  UMOV UR7, 0x40000040 ;  /* 0x4000004000077882 */ /* 0x000fe20000000000 */
[----:B------:R-:W-:Y:S01]  /*8db0*/  MOV R220, R20 ;  /* 0x0000001400dc7202 */ /* 0x000fe20000000f00 */
[----:B------:R1:W5:Y:S01]  /*8dc0*/  LDL.LU R19, [R1+0x2e4] ;  /* 0x0002e40001137983 */ /* 0x0003620000300800 */
[----:B------:R-:W-:-:S02]  /*8dd0*/  MOV R221, R15 ;  /* 0x0000000f00dd7202 */ /* 0x000fc40000000f00 */
[----:B------:R-:W-:Y:S01]  /*8de0*/  MOV R223, R13 ;  /* 0x0000000d00df7202 */ /* 0x000fe20000000f00 */
[----:B------:R1:W5:Y:S01]  /*8df0*/  LDL.LU R18, [R1+0x2e0] ;  /* 0x0002e00001127983 */ /* 0x0003620000300800 */
[----:B------:R-:W-:Y:S02]  /*8e00*/  MOV R224, R12 ;  /* 0x0000000c00e07202 */ /* 0x000fe40000000f00 */
[----:B------:R-:W-:Y:S01]  /*8e10*/  MOV R226, R10 ;  /* 0x0000000a00e27202 */ /* 0x000fe20000000f00 */
[----:B------:R1:W5:Y:S01]  /*8e20*/  LDL.LU R17, [R1+0x2dc] ;  /* 0x0002dc0001117983 */ /* 0x0003620000300800 */
[----:B------:R-:W-:Y:S02]  /*8e30*/  MOV R227, R9 ;  /* 0x0000000900e37202 */ /* 0x000fe40000000f00 */
[----:B------:R-:W-:Y:S01]  /*8e40*/  MOV R229, R7 ;  /* 0x0000000700e57202 */ /* 0x000fe20000000f00 */
[----:B------:R1:W5:Y:S01]  /*8e50*/  LDL.LU R16, [R1+0x2d8] ;  /* 0x0002d80001107983 */ /* 0x0003620000300800 */
[----:B------:R-:W-:-:S02]  /*8e60*/  MOV R230, R6 ;  /* 0x0000000600e67202 */ /* 0x000fc40000000f00 */
[----:B------:R-:W-:Y:S02]  /*8e70*/  MOV R232, R4 ;  /* 0x0000000400e87202 */ /* 0x000fe40000000f00 */
[----:B------:R-:W-:Y:S02]  /*8e80*/  MOV R233, R3 ;  /* 0x0000000300e97202 */ /* 0x000fe40000000f00 */
[----:B------:R-:W-:-:S06]  /*8e90*/  MOV R235, R0 ;  /* 0x0000000000eb7202 */ /* 0x000fcc0000000f00 */
        /* <DEDUP_REMOVED lines=101> */
[----:B------:R-:W-:Y:S01]  /*94f0*/  BPT.TRAP 0x1 ;  /* 0x000000040000795c */ /* 0x000fe20000300000 */
.L_x_32:
[----:B-----5:R-:W-:Y:S01]  /*9500*/  ISETP.NE.AND P1, PT, R153, RZ, PT ;  /* 0x000000ff9900720c */ /* 0x020fe20003f25270 */
[----:B------:R-:W-:Y:S01]  /*9510*/  UISETP.GT.U32.AND UP0, UPT, UR46, 0x1, UPT ;  /* 0x000000012e00788c */ /* 0x000fe2000bf04070 */
[----:B------:R-:W-:-:S11]  /*9520*/  MOV R0, UR10 ;  /* 0x0000000a00007c02 */ /* 0x000fd60008000f00 */
[----:B------:R-:W-:-:S05]  /*9530*/  @P1 LEA R0, R0, UR50, 0x3 ;  /* 0x0000003200001c11 */ /* 0x000fca000f8e18ff */
[----:B------:R-:W-:-:S05]  /*9540*/  @P1 VIADD R0, R0, 0x18 ;  /* 0x0000001800001836 */ /* 0x000fca0000000000 */
[----:B------:R-:W-:-:S04]  /*9550*/  @P1 PRMT R0, R154, 0x654, R0 ;  /* 0x000006549a001816 */ /* 0x000fc80000000000 */
[----:B------:R1:W-:Y:S01]  /*9560*/  @P1 SYNCS.ARRIVE.TRANS64.RED.A1T0 RZ, [R0+URZ], RZ ;  /* 0x000000ff00ff19a7 */ /* 0x0003e2000810043f */
[----:B------:R-:W-:-:S13]  /*9570*/  PLOP3.LUT P1, PT, PT, PT, UP0, 0x80, 0x0 ;  /* 0x000000000000781c */ /* 0x000fda0003f2f008 */
[----:B-1----:R-:W-:Y:S05]  /*9580*/  @P1 BRA `(.L_x_33) ;  /* 0x0000000000041947 */ /* 0x002fea0003800000 */
[----:B------:R-:W-:Y:S01]  /*9590*/  BPT.TRAP 0x1 ;  /* 0x000000040000795c */ /* 0x000fe20000300000 */
.L_x_33:
[----:B------:R-:W-:Y:S02]  /*95a0*/  UISETP.GT.AND UP2, UPT, UR13, 0x1, UPT ;  /* 0x000000010d00788c */ /* 0x000fe4000bf44270 */
[----:B------:R-:W-:Y:S02]  /*95b0*/  UIADD3 UR11, UR11, 0x1, URZ ;  /* 0x000000010b0b7890 */ /* 0x000fe4000fffe03f */
[----:B------:R-:W-:Y:S02]  /*95c0*/  UIADD3 UR10, UR10, 0x1, URZ ;  /* 0x000000010a0a7890 */ /* 0x000fe4000fffe03f */
[----:B------:R-:W-:Y:S01]  /*95d0*/  PLOP3.LUT P1, PT, PT, PT, UP2, 0x80, 0x0 ;  /* 0x000000000000781c */ /* 0x000fe20003f2f028 */
[----:B------:R-:W-:Y:S02]  /*95e0*/  UISETP.NE.AND UP0, UPT, UR11, 0x3, UPT ;  /* 0x000000030b00788c */ /* 0x000fe4000bf05270 */
[----:B------:R-:W-:Y:S02]  /*95f0*/  UIADD3 UR4, UR13, -0x1, URZ ;  /* 0xffffffff0d047890 */ /* 0x000fe4000fffe03f */
[----:B------:R-:W-:-:S02]  /*9600*/  UISETP.NE.AND UP1, UPT, UR10, 0x3, UPT ;  /* 0x000000030a00788c */ /* 0x000fc4000bf25270 */
[----:B------:R-:W-:Y:S02]  /*9610*/  USEL UR5, URZ, 0x1, UP0 ;  /* 0x000000013f057887 */ /* 0x000fe40008000000 */
[----:B------:R-:W-:Y:S02]  /*9620*/  USEL UR11, UR11, URZ, UP0 ;  /* 0x0000003f0b0b7287 */ /* 0x000fe40008000000 */
[----:B------:R-:W-:Y:S02]  /*9630*/  USEL UR10, UR10, URZ, UP1 ;  /* 0x0000003f0a0a7287 */ /* 0x000fe40008800000 */
[----:B------:R-:W-:Y:S01]  /*9640*/  ULOP3.LUT UR12, UR12, UR5, URZ, 0x3c, !UPT ;  /* 0x000000050c0c7292 */ /* 0x000fe2000f8e3c3f */
[----:B------:R-:W-:Y:S01]  /*9650*/  UMOV UR13, UR4 ;  /* 0x00000004000d7c82 */ /* 0x000fe20008000000 */
[----:B------:R-:W-:Y:S10]  /*9660*/  @P1 BRA `(.L_x_34) ;  /* 0xffffffb800f01947 */ /* 0x000ff4000383ffff */
.L_x_27:
[----:B-----5:R-:W1:Y:S02]  /*9670*/  LDC R0, c[0x0][0x28c] ;  /* 0x0000a300ff007b82 */ /* 0x020e640000000800 */
[----:B-1----:R-:W-:-:S13]  /*9680*/  ISETP.GE.AND P1, PT, R0, 0x1, PT ;  /* 0x000000010000780c */ /* 0x002fda0003f26270 */
[----:B------:R-:W-:Y:S05]  /*9690*/  @!P1 BRA `(.L_x_35) ;  /* 0x0000000000549947 */ /* 0x000fea0003800000 */
[----:B------:R-:W-:Y:S05]  /*96a0*/  @!P0 BRA `(.L_x_36) ;  /* 0x0000000000048947 */ /* 0x000fea0003800000 */
[----:B------:R-:W-:Y:S01]  /*96b0*/  BPT.TRAP 0x1 ;  /* 0x000000040000795c */ /* 0x000fe20000300000 */
.L_x_36:
[----:B------:R-:W-:Y:S01]  /*96c0*/  ISETP.NE.AND P0, PT, R153, RZ, PT ;  /* 0x000000ff9900720c */ /* 0x000fe20003f05270 */
[----:B------:R-:W-:-:S12]  /*96d0*/  BSSY B0, `(.L_x_37) ;  /* 0x000000d000007945 */ /* 0x000fd80003800000 */
[----:B------:R-:W-:Y:S05]  /*96e0*/  @!P0 BRA `(.L_x_38) ;  /* 0x00000000002c8947 */ /* 0x000fea0003800000 */
[----:B------:R-:W-:-:S04]  /*96f0*/  UISETP.LT.AND UP0, UPT, UR51, 0x1, UPT ;  /* 0x000000013300788c */ /* 0x000fc8000bf01270 */
[----:B------:R-:W-:-:S04]  /*9700*/  USEL UR6, UR51, 0x1, UP0 ;  /* 0x0000000133067887 */ /* 0x000fc80008000000 */
[----:B------:R-:W-:-:S04]  /*9710*/  UIADD3 UR6, UR40, UR51, -UR6 ;  /* 0x0000003328067290 */ /* 0x000fc8000fffe806 */
[----:B------:R-:W-:-:S04]  /*9720*/  UIMAD.WIDE.U32 UR4, UR6, -0x55555555, URZ ;  /* 0xaaaaaaab060478a5 */ /* 0x000fc8000f8e003f */
[----:B------:R-:W-:-:S04]  /*9730*/  USHF.R.U32.HI UR4, URZ, 0x1, UR5 ;  /* 0x000000013f047899 */ /* 0x000fc80008011605 */
[----:B------:R-:W-:-:S04]  /*9740*/  UIMAD UR6, UR4, -0x3, UR6 ;  /* 0xfffffffd040678a4 */ /* 0x000fc8000f8e0206 */
[----:B------:R-:W-:-:S04]  /*9750*/  ULEA UR6, UR6, UR50, 0x3 ;  /* 0x0000003206067291 */ /* 0x000fc8000f8e183f */
[----:B------:R-:W-:-:S06]  /*9760*/  UIADD3 UR6, UR6, 0x18, URZ ;  /* 0x0000001806067890 */ /* 0x000fcc000fffe03f */
[----:B------:R-:W-:-:S04]  /*9770*/  MOV R0, UR6 ;  /* 0x0000000600007c02 */ /* 0x000fc80008000f00 */
[----:B------:R-:W-:-:S04]  /*9780*/  PRMT R0, R154, 0x654, R0 ;  /* 0x000006549a007816 */ /* 0x000fc80000000000 */
[----:B------:R1:W-:Y:S03]  /*9790*/  SYNCS.ARRIVE.TRANS64.RED.A1T0 RZ, [R0+URZ], RZ ;  /* 0x000000ff00ff79a7 */ /* 0x0003e6000810043f */
.L_x_38:
[----:B------:R-:W-:Y:S05]  /*97a0*/  BSYNC B0 ;  /* 0x0000000000007941 */ /* 0x000fea0003800000 */
.L_x_37:
[----:B------:R-:W-:-:S06]  /*97b0*/  UISETP.GT.U32.AND UP0, UPT, UR46, 0x1, UPT ;  /* 0x000000012e00788c */ /* 0x000fcc000bf04070 */
[----:B------:R-:W-:-:S13]  /*97c0*/  PLOP3.LUT P0, PT, PT, PT, UP0, 0x80, 0x0 ;  /* 0x000000000000781c */ /* 0x000fda0003f0f008 */
[----:B------:R-:W-:Y:S05]  /*97d0*/  @P0 BRA `(.L_x_35) ;  /* 0x0000000000040947 */ /* 0x000fea0003800000 */
[----:B------:R-:W-:Y:S01]  /*97e0*/  BPT.TRAP 0x1 ;  /* 0x000000040000795c */ /* 0x000fe20000300000 */
.L_x_35:
[----:B------:R-:W-:Y:S01]  /*97f0*/  UIADD3 UR59, UR51, UR40, URZ ;  /* 0x00000028333b7290 */ /* 0x000fe2000fffe03f */
[----:B------:R-:W-:Y:S01]  /*9800*/  R2UR UR42, R19 ;  /* 0x00000000132a72ca */ /* 0x000fe200000e0000 */
[----:B------:R-:W-:Y:S02]  /*9810*/  UIADD3 UR7, UR50, 0x200, URZ ;  /* 0x0000020032077890 */ /* 0x000fe4000fffe03f */
[----:B------:R-:W-:Y:S02]  /*9820*/  UISETP.GT.U32.AND UP0, UPT, UR59, 0x2, UPT ;  /* 0x000000023b00788c */ /* 0x000fe4000bf04070 */
[----:B------:R-:W-:Y:S02]  /*9830*/  UISETP.GE.U32.AND UP1, UPT, UR51, 0x3, UPT ;  /* 0x000000033300788c */ /* 0x000fe4000bf26070 */
[----:B------:R-:W-:Y:S02]  /*9840*/  UISETP.LT.U32.AND UP0, UPT, UR51, 0x3, UP0 ;  /* 0x000000033300788c */ /* 0x000fe40008701070 */
[----:B------:R-:W-:-:S02]  /*9850*/  USHF.L.U32 UR41, UR58, 0x8, URZ ;  /* 0x000000083a297899 */ /* 0x000fc4000800063f */
[----:B------:R-:W-:Y:S02]  /*9860*/  USEL UR6, URZ, 0x1, !UP0 ;  /* 0x000000013f067887 */ /* 0x000fe4000c000000 */
[----:B------:R-:W-:Y:S02]  /*9870*/  ULOP3.LUT UP0, URZ, UR7, 0x1bf, URZ, 0xc0, !UPT ;  /* 0x000001bf073f7892 */ /* 0x000fe4000f80c03f */
[----:B------:R-:W-:Y:S02]  /*9880*/  ULOP3.LUT UR44, UR44, UR6, URZ, 0x3c, !UPT ;  /* 0x000000062c2c7292 */ /* 0x000fe4000f8e3c3f */
[----:B------:R-:W-:Y:S02]  /*9890*/  @UP1 UIMAD.WIDE.U32 UR4, UR59, -0x55555555, URZ ;  /* 0xaaaaaaab3b0418a5 */ /* 0x000fe4000f8e003f */
[----:B------:R-:W-:Y:S01]  /*98a0*/  PLOP3.LUT P0, PT, PT, PT, UP0, 0x80, 0x0 ;  /* 0x000000000000781c */ /* 0x000fe20003f0f008 */
[----:B------:R-:W-:Y:S02]  /*98b0*/  USHF.L.U32 UR42, UR42, 0x8, URZ ;  /* 0x000000082a2a7899 */ /* 0x000fe4000800063f */
[----:B------:R-:W-:-:S04]  /*98c0*/  @UP1 USHF.R.U32.HI UR4, URZ, 0x1, UR5 ;  /* 0x000000013f041899 */ /* 0x000fc80008011605 */
[----:B------:R-:W-:-:S06]  /*98d0*/  @UP1 ULOP3.LUT UR44, UR44, 0x1, UR4, 0x78, !UPT ;  /* 0x000000012c2c1892 */ /* 0x000fcc000f8e7804 */
[----:B------:R-:W-:Y:S06]  /*98e0*/  @!P0 BRA `(.L_x_39) ;  /* 0x00000000007c8947 */ /* 0x000fec0003800000 */
[----:B------:R-:W-:Y:S01]  /*98f0*/  MOV R22, 0x0 ;  /* 0x0000000000167802 */ /* 0x000fe20000000f00 */
[----:B------:R-:W-:Y:S01]  /*9900*/  ULDC.64 UR4, c[0x4][0x80] ;  /* 0x0100200000047ab9 */ /* 0x000fe20000000a00 */
[----:B------:R-:W-:Y:S01]  /*9910*/  ULDC.64 UR6, c[0x4][0x88] ;  /* 0x0100220000067ab9 */ /* 0x000fe20000000a00 */
[----:B------:R-:W-:Y:S01]  /*9920*/  ULDC.64 UR8, c[0x4][0x10] ;  /* 0x0100040000087ab9 */ /* 0x000fe20000000a00 */
[----:B------:R2:W3:Y:S01]  /*9930*/  LDC.64 R2, c[0x4][R22] ;  /* 0x0100000016027b82 */ /* 0x0004e20000000a00 */
[----:B------:R-:W-:Y:S01]  /*9940*/  MOV R4, UR4 ;  /* 0x0000000400047c02 */ /* 0x000fe20008000f00 */
[----:B------:R-:W-:Y:S01]  /*9950*/  IMAD.U32 R5, RZ, RZ, UR5 ;  /* 0x00000005ff057e24 */ /* 0x000fe2000f8e00ff */
[----:B------:R-:W-:Y:S01]  /*9960*/  MOV R6, UR6 ;  /* 0x0000000600067c02 */ /* 0x000fe20008000f00 */
[----:B------:R-:W-:Y:S01]  /*9970*/  IMAD.U32 R10, RZ, RZ, UR8 ;  /* 0x00000008ff0a7e24 */ /* 0x000fe2000f8e00ff */
[----:B------:R-:W-:Y:S01]  /*9980*/  MOV R7, UR7 ;  /* 0x0000000700077c02 */ /* 0x000fe20008000f00 */
[----:B------:R-:W-:Y:S01]  /*9990*/  IMAD.MOV.U32 R12, RZ, RZ, 0x1 ;  /* 0x00000001ff0c7424 */ /* 0x000fe200078e00ff */
[----:B------:R-:W-:-:S02]  /*99a0*/  MOV R11, UR9 ;  /* 0x00000009000b7c02 */ /* 0x000fc40008000f00 */
[----:B------:R-:W-:Y:S02]  /*99b0*/  MOV R8, 0x70 ;  /* 0x0000007000087802 */ /* 0x000fe40000000f00 */
[----:B--2---:R-:W-:-:S07]  /*99c0*/  MOV R13, RZ ;  /* 0x000000ff000d7202 */ /* 0x004fce0000000f00 */
[----:B------:R-:W-:-:S07]  /*99d0*/  LEPC R20, `(.L_x_40) ;  /* 0x000000001014794e */ /* 0x000fce0000000000 */
[----:B-1-3--:R-:W-:Y:S05]  /*99e0*/  CALL.ABS.NOINC R2 ;  /* 0x0000000002007343 */ /* 0x00afea0003c00000 */
.L_x_40:
[----:B------:R1:W2:Y:S01]  /*99f0*/  LDC.64 R2, c[0x4][R22] ;  /* 0x0100000016027b82 */ /* 0x0002a20000000a00 */
[----:B------:R-:W-:Y:S01]  /*9a00*/  ULDC.64 UR4, c[0x4][0x80] ;  /* 0x0100200000047ab9 */ /* 0x000fe20000000a00 */
[----:B------:R-:W-:Y:S01]  /*9a10*/  ULDC.64 UR6, c[0x4][0x88] ;  /* 0x0100220000067ab9 */ /* 0x000fe20000000a00 */
[----:B------:R-:W-:Y:S01]  /*9a20*/  ULDC.64 UR8, c[0x4][0x10] ;  /* 0x0100040000087ab9 */ /* 0x000fe20000000a00 */
        /* <DEDUP_REMOVED lines=8> */
[----:B-1----:R-:W-:-:S07]  /*9ab0*/  MOV R13, RZ ;  /* 0x000000ff000d7202 */ /* 0x002fce0000000f00 */
[----:B------:R-:W-:-:S07]  /*9ac0*/  LEPC R20, `(.L_x_39) ;  /* 0x000000001014794e */ /* 0x000fce0000000000 */
[----:B--2---:R-:W-:Y:S05]  /*9ad0*/  CALL.ABS.NOINC R2 ;  /* 0x0000000002007343 */ /* 0x004fea0003c00000 */
.L_x_39:
[----:B------:R-:W2:Y:S01]  /*9ae0*/  S2R R2, SR_TID.X ;  /* 0x0000000000027919 */ /* 0x000ea20000002100 */
[----:B-1----:R-:W1:Y:S01]  /*9af0*/  LDC R0, c[0x0][0x288] ;  /* 0x0000a200ff007b82 */ /* 0x002e620000000800 */
[----:B------:R-:W-:Y:S01]  /*9b00*/  ULDC UR4, c[0x0][0x284] ;  /* 0x0000a10000047ab9 */ /* 0x000fe20000000800 */
[----:B--2---:R-:W-:Y:S02]  /*9b10*/  SHF.R.U32.HI R6, RZ, 0x2, R2 ;  /* 0x00000002ff067819 */ /* 0x004fe40000011602 */
[----:B------:R-:W-:Y:S02]  /*9b20*/  LOP3.LUT R7, R2, 0xe0, RZ, 0xc0, !PT ;  /* 0x000000e002077812 */ /* 0x000fe400078ec0ff */
[----:B------:R-:W-:Y:S02]  /*9b30*/  LOP3.LUT R6, R6, 0x7, RZ, 0xc0, !PT ;  /* 0x0000000706067812 */ /* 0x000fe400078ec0ff */
[----:B------:R-:W-:Y:S02]  /*9b40*/  SHF.R.U32.HI R10, RZ, 0x1, R7 ;  /* 0x00000001ff0a7819 */ /* 0x000fe40000011607 */
[----:B------:R-:W-:-:S02]  /*9b50*/  LOP3.LUT R2, R2, 0x3, RZ, 0xc0, !PT ;  /* 0x0000000302027812 */ /* 0x000fc400078ec0ff */
[----:B------:R-:W-:Y:S01]  /*9b60*/  IADD3 R10, -R10, UR4, -R6 ;  /* 0x000000040a0a7c10 */ /* 0x000fe2000fffe906 */
[----:B------:R-:W-:Y:S02]  /*9b70*/  ULDC.64 UR4, c[0x0][0x590] ;  /* 0x0001640000047ab9 */ /* 0x000fe40000000a00 */
[----:B------:R-:W-:Y:S01]  /*9b80*/  IMAD.U32 R161, RZ, RZ, UR4 ;  /* 0x00000004ffa17e24 */ /* 0x000fe2000f8e00ff */
[----:B------:R-:W-:Y:S01]  /*9b90*/  MOV R165, UR5 ;  /* 0x0000000500a57c02 */ /* 0x000fe20008000f00 */
[----:B-1----:R-:W-:Y:S01]  /*9ba0*/  IMAD R2, R2, -0x2, R0 ;  /* 0xfffffffe02027824 */ /* 0x002fe200078e0200 */
[----:B------:R-:W-:Y:S01]  /*9bb0*/  MOV R0, UR58 ;  /* 0x0000003a00007c02 */ /* 0x000fe20008000f00 */
[----:B------:R-:W-:Y:S01]  /*9bc0*/  IMAD R10, R19, -0x100, R10 ;  /* 0xffffff00130a7824 */ /* 0x000fe200078e020a */
[----:B------:R-:W-:-:S03]  /*9bd0*/  ISETP.NE.U32.AND P1, PT, R161, RZ, PT ;  /* 0x000000ffa100720c */ /* 0x000fc60003f25070 */
[----:B------:R-:W-:Y:S01]  /*9be0*/  IMAD R13, R0, -0x100, R2 ;  /* 0xffffff00000d7824 */ /* 0x000fe200078e0202 */
[----:B------:R-:W-:-:S13]  /*9bf0*/  ISETP.NE.AND.EX P1, PT, R165, RZ, PT, P1 ;  /* 0x000000ffa500720c */ /* 0x000fda0003f25310 */
[----:B------:R-:W-:Y:S05]  /*9c00*/  @!P1 BRA `(.L_x_41) ;  /* 0x0000000000549947 */ /* 0x000fea0003800000 */
[----:B------:R-:W-:Y:S02]  /*9c10*/  ULDC.64 UR4, c[0x0][0x588] ;  /* 0x0001620000047ab9 */ /* 0x000fe40000000a00 */
[----:B------:R-:W-:-:S04]  /*9c20*/  ISETP.NE.U32.AND P0, PT, RZ, UR4, PT ;  /* 0x00000004ff007c0c */ /* 0x000fc8000bf05070 */
[----:B------:R-:W-:-:S13]  /*9c30*/  ISETP.NE.AND.EX P0, PT, RZ, UR5, PT, P0 ;  /* 0x00000005ff007c0c */ /* 0x000fda000bf05300 */
[----:B------:R-:W-:Y:S05]  /*9c40*/  @!P0 BRA `(.L_x_42) ;  /* 0x0000000000288947 */ /* 0x000fea0003800000 */
[----:B------:R-:W1:Y:S01]  /*9c50*/  LDC.64 R4, c[0x0][0x588] ;  /* 0x00016200ff047b82 */ /* 0x000e620000000a00 */
[----:B------:R-:W-:-:S04]  /*9c60*/  IMAD R2, R161, UR43, RZ ;  /* 0x0000002ba1027c24 */ /* 0x000fc8000f8e02ff */
[----:B-1----:R-:W-:-:S05]  /*9c70*/  IMAD.WIDE R2, R2, 0x4, R4 ;  /* 0x0000000402027825 */ /* 0x002fca00078e0204 */
[----:B------:R-:W2:Y:S01]  /*9c80*/  LDG.E R152, desc[UR56][R2.64] ;  /* 0x0000003802987981 */ /* 0x000ea2000c1e1900 */
[----:B------:R-:W-:Y:S01]  /*9c90*/  MOV R162, 0x1 ;  /* 0x0000000100a27802 */ /* 0x000fe20000000f00 */
[----:B------:R-:W-:Y:S01]  /*9ca0*/  IMAD.MOV.U32 R159, RZ, RZ, 0x1 ;  /* 0x00000001ff9f7424 */ /* 0x000fe200078e00ff */
[----:B------:R-:W-:Y:S02]  /*9cb0*/  MOV R156, 0x1 ;  /* 0x00000001009c7802 */ /* 0x000fe40000000f00 */
[----:B--2---:R-:W-:Y:S01]  /*9cc0*/  MOV R155, R152 ;  /* 0x00000098009b7202 */ /* 0x004fe20000000f00 */
[----:B------:R-:W-:Y:S01]  /*9cd0*/  IMAD.MOV.U32 R16, RZ, RZ, R152 ;  /* 0x000000ffff107224 */ /* 0x000fe200078e0098 */
[----:B------:R-:W-:Y:S06]  /*9ce0*/  BRA `(.L_x_41) ;  /* 0x00000000001c7947 */ /* 0x000fec0003800000 */
.L_x_42:
[----:B------:R-:W-:Y:S01]  /*9cf0*/  ULDC UR4, c[0x0][0x580] ;  /* 0x0001600000047ab9 */ /* 0x000fe20000000800 */
[----:B------:R-:W-:Y:S01]  /*9d00*/  MOV R162, 0x1 ;  /* 0x0000000100a27802 */ /* 0x000fe20000000f00 */
[----:B------:R-:W-:Y:S01]  /*9d10*/  IMAD.MOV.U32 R156, RZ, RZ, 0x1 ;  /* 0x00000001ff9c7424 */ /* 0x000fe200078e00ff */
[----:B------:R-:W-:Y:S01]  /*9d20*/  MOV R159, 0x1 ;  /* 0x00000001009f7802 */ /* 0x000fe20000000f00 */
[----:B------:R-:W-:Y:S01]  /*9d30*/  IMAD.U32 R16, RZ, RZ, UR4 ;  /* 0x00000004ff107e24 */ /* 0x000fe2000f8e00ff */
[----:B------:R-:W-:Y:S02]  /*9d40*/  MOV R152, UR4 ;  /* 0x0000000400987c02 */ /* 0x000fe40008000f00 */
[----:B------:R-:W-:-:S07]  /*9d50*/  MOV R155, UR4 ;  /* 0x00000004009b7c02 */ /* 0x000fce0008000f00 */
.L_x_41:
[----:B------:R-:W1:Y:S02]  /*9d60*/  LDC.64 R2, c[0x0][0x5b0] ;  /* 0x00016c00ff027b82 */ /* 0x000e640000000a00 */
[----:B-1----:R-:W-:-:S04]  /*9d70*/  ISETP.NE.U32.AND P0, PT, R2, RZ, PT ;  /* 0x000000ff0200720c */ /* 0x002fc80003f05070 */
        /* <DEDUP_REMOVED lines=9> */
[----:B------:R1:W5:Y:S01]  /*9e10*/  LDG.E R17, desc[UR56][R2.64] ;  /* 0x0000003802117981 */ /* 0x000362000c1e1900 */
[----:B------:R-:W-:Y:S05]  /*9e20*/  BRA `(.L_x_43) ;  /* 0x0000000000087947 */ /* 0x000fea0003800000 */
.L_x_44:
[----:B------:R-:W-:Y:S02]  /*9e30*/  ULDC UR4, c[0x0][0x5a0] ;  /* 0x0001680000047ab9 */ /* 0x000fe40000000800 */
[----:B------:R-:W-:-:S07]  /*9e40*/  MOV R17, UR4 ;  /* 0x0000000400117c02 */ /* 0x000fce0008000f00 */
.L_x_43:
[----:B------:R-:W2:Y:S01]  /*9e50*/  LDC.64 R4, c[0x0][0x5c0] ;  /* 0x00017000ff047b82 */ /* 0x000ea20000000a00 */
[----:B------:R-:W-:Y:S01]  /*9e60*/  ULDC.64 UR4, c[0x0][0x588] ;  /* 0x0001620000047ab9 */ /* 0x000fe20000000a00 */
[----:B------:R-:W-:Y:S02]  /*9e70*/  ISETP.EQ.U32.AND P3, PT, R161, RZ, PT ;  /* 0x000000ffa100720c */ /* 0x000fe40003f62070 */
[----:B------:R-:W-:Y:S02]  /*9e80*/  ISETP.NE.U32.AND P2, PT, RZ, UR4, PT ;  /* 0x00000004ff007c0c */ /* 0x000fe4000bf45070 */
[----:B------:R-:W-:Y:S02]  /*9e90*/  LOP3.LUT P4, RZ, R156, 0xff, RZ, 0xc0, !PT ;  /* 0x000000ff9cff7812 */ /* 0x000fe4000788c0ff */
[----:B------:R-:W3:Y:S01]  /*9ea0*/  LDC R0, c[0x0][0x5c8] ;  /* 0x00017200ff007b82 */ /* 0x000ee20000000800 */
[----:B------:R-:W-:Y:S02]  /*9eb0*/  ISETP.NE.AND.EX P2, PT, RZ, UR5, PT, P2 ;  /* 0x00000005ff007c0c */ /* 0x000fe4000bf45320 */
[----:B------:R-:W-:-:S02]  /*9ec0*/  FSEL R157, R16, R155, !P4 ;  /* 0x0000009b109d7208 */ /* 0x000fc40006000000 */
[----:B------:R-:W-:Y:S02]  /*9ed0*/  ISETP.EQ.OR.EX P3, PT, R165, RZ, !P2, P3 ;  /* 0x000000ffa500720c */ /* 0x000fe40005762730 */
[----:B------:R-:W-:Y:S02]  /*9ee0*/  PLOP3.LUT P2, PT, P2, PT, PT, 0x8, 0x0 ;  /* 0x000000000000781c */ /* 0x000fe4000174e170 */
[----:B------:R-:W-:Y:S02]  /*9ef0*/  MOV R11, 0x1 ;  /* 0x00000001000b7802 */ /* 0x000fe40000000f00 */
[C---:B------:R-:W-:Y:S02]  /*9f00*/  FSEL R155, R152.reuse, R155, !P1 ;  /* 0x0000009b989b7208 */ /* 0x040fe40004800000 */
[----:B------:R-:W-:Y:S02]  /*9f10*/  FSEL R157, R152, R157, !P1 ;  /* 0x0000009d989d7208 */ /* 0x000fe40004800000 */
[----:B--2---:R-:W-:-:S04]  /*9f20*/  ISETP.NE.U32.AND P0, PT, R4, RZ, PT ;  /* 0x000000ff0400720c */ /* 0x004fc80003f05070 */
[----:B------:R-:W-:-:S04]  /*9f30*/  ISETP.NE.AND.EX P0, PT, R5, RZ, PT, P0 ;  /* 0x000000ff0500720c */ /* 0x000fc80003f05300 */
[----:B---3--:R-:W-:Y:S01]  /*9f40*/  FSEL R0, R0, RZ, !P0 ;  /* 0x000000ff00007208 */ /* 0x008fe20004000000 */
[----:B------:R-:W-:Y:S08]  /*9f50*/  @!P3 BRA `(.L_x_45) ;  /* 0x000000000040b947 */ /* 0x000ff00003800000 */
[----:B------:R-:W-:Y:S04]  /*9f60*/  BSSY B0, `(.L_x_46) ;  /* 0x000000e000007945 */ /* 0x000fe80003800000 */
[----:B------:R-:W-:Y:S05]  /*9f70*/  @!P1 BRA `(.L_x_47) ;  /* 0x0000000000249947 */ /* 0x000fea0003800000 */
[----:B------:R-:W-:Y:S02]  /*9f80*/  LOP3.LUT P4, RZ, R159, 0xff, RZ, 0xc0, !PT ;  /* 0x000000ff9fff7812 */ /* 0x000fe4000788c0ff */
[----:B------:R-:W-:Y:S02]  /*9f90*/  PLOP3.LUT P3, PT, P2, PT, PT, 0x80, 0x0 ;  /* 0x000000000000781c */ /* 0x000fe4000176f070 */
[----:B------:R-:W-:-:S09]  /*9fa0*/  PRMT R156, RZ, 0x7610, R156 ;  /* 0x00007610ff9c7816 */ /* 0x000fd2000000009c */
[----:B------:R-:W-:Y:S05]  /*9fb0*/  @!P4 BRA `(.L_x_48) ;  /* 0x000000000020c947 */ /* 0x000fea0003800000 */
[----:B------:R-:W-:Y:S01]  /*9fc0*/  FSETP.EQ.AND P3, PT, R152, RZ, PT ;  /* 0x000000ff9800720b */ /* 0x000fe20003f62000 */
[----:B------:R-:W-:Y:S01]  /*9fd0*/  IMAD.MOV.U32 R155, RZ, RZ, R152 ;  /* 0x000000ffff9b7224 */ /* 0x000fe200078e0098 */
[----:B------:R-:W-:Y:S02]  /*9fe0*/  PRMT R156, R159, 0x7610, R156 ;  /* 0x000076109f9c7816 */ /* 0x000fe4000000009c */
[----:B------:R-:W-:Y:S01]  /*9ff0*/  MOV R157, R152 ;  /* 0x00000098009d7202 */ /* 0x000fe20000000f00 */
[----:B------:R-:W-:Y:S08]  /*a000*/  BRA `(.L_x_48) ;  /* 0x00000000000c7947 */ /* 0x000ff00003800000 */
.L_x_47:
[----:B------:R-:W-:Y:S01]  /*a010*/  FSETP.EQ.AND P3, PT, R152, RZ, PT ;  /* 0x000000ff9800720b */ /* 0x000fe20003f62000 */
[----:B------:R-:W-:Y:S01]  /*a020*/  IMAD.MOV.U32 R157, RZ, RZ, R152 ;  /* 0x000000ffff9d7224 */ /* 0x000fe200078e0098 */
[----:B------:R-:W-:-:S11]  /*a030*/  MOV R155, R152 ;  /* 0x00000098009b7202 */ /* 0x000fd60000000f00 */
.L_x_48:
[----:B------:R-:W-:Y:S05]  /*a040*/  BSYNC B0 ;  /* 0x0000000000007941 */ /* 0x000fea0003800000 */
.L_x_46:
[----:B------:R-:W-:-:S07]  /*a050*/  SEL R11, RZ, 0x1, P3 ;  /* 0x00000001ff0b7807 */ /* 0x000fce0001800000 */
.L_x_45:
[----:B------:R-:W-:Y:S04]  /*a060*/  BSSY B0, `(.L_x_49) ;  /* 0x000000f000007945 */ /* 0x000fe80003800000 */
[----:B------:R-:W-:Y:S05]  /*a070*/  @!P1 BRA `(.L_x_50) ;  /* 0x0000000000289947 */ /* 0x000fea0003800000 */
[----:B------:R-:W-:Y:S02]  /*a080*/  LOP3.LUT P1, RZ, R162, 0xff, RZ, 0xc0, !PT ;  /* 0x000000ffa2ff7812 */ /* 0x000fe4000782c0ff */
[----:B------:R-:W-:Y:S02]  /*a090*/  PRMT R159, RZ, 0x7610, R159 ;  /* 0x00007610ff9f7816 */ /* 0x000fe4000000009f */
[----:B------:R-:W-:-:S09]  /*a0a0*/  PRMT R156, RZ, 0x7610, R156 ;  /* 0x00007610ff9c7816 */ /* 0x000fd2000000009c */
[----:B------:R-:W-:Y:S05]  /*a0b0*/  @!P1 BRA `(.L_x_51) ;  /* 0x0000000000249947 */ /* 0x000fea0003800000 */
[----:B------:R-:W-:Y:S02]  /*a0c0*/  FSETP.EQ.AND P2, PT, R152, RZ, PT ;  /* 0x000000ff9800720b */ /* 0x000fe40003f42000 */
[C---:B------:R-:W-:Y:S02]  /*a0d0*/  PRMT R159, R162.reuse, 0x7610, R159 ;  /* 0x00007610a29f7816 */ /* 0x040fe4000000009f */
[-C--:B------:R-:W-:Y:S02]  /*a0e0*/  MOV R155, R152.reuse ;  /* 0x00000098009b7202 */ /* 0x080fe40000000f00 */
[----:B------:R-:W-:Y:S02]  /*a0f0*/  PRMT R156, R162, 0x7610, R156 ;  /* 0x00007610a29c7816 */ /* 0x000fe4000000009c */
[----:B------:R-:W-:Y:S01]  /*a100*/  MOV R157, R152 ;  /* 0x00000098009d7202 */ /* 0x000fe20000000f00 */
[----:B------:R-:W-:Y:S06]  /*a110*/  BRA `(.L_x_51) ;  /* 0x00000000000c7947 */ /* 0x000fec0003800000 */
.L_x_50:
[----:B------:R-:W-:Y:S01]  /*a120*/  FSETP.EQ.AND P2, PT, R152, RZ, PT ;  /* 0x000000ff9800720b */ /* 0x000fe20003f42000 */
[----:B------:R-:W-:Y:S01]  /*a130*/  IMAD.MOV.U32 R155, RZ, RZ, R152 ;  /* 0x000000ffff9b7224 */ /* 0x000fe200078e0098 */
[----:B------:R-:W-:-:S11]  /*a140*/  MOV R157, R152 ;  /* 0x00000098009d7202 */ /* 0x000fd60000000f00 */
.L_x_51:
[----:B------:R-:W-:Y:S05]  /*a150*/  BSYNC B0 ;  /* 0x0000000000007941 */ /* 0x000fea0003800000 */
.L_x_49:
[-C--:B------:R-:W-:Y:S01]  /*a160*/  MOV R14, R0.reuse ;  /* 0x00000000000e7202 */ /* 0x080fe20000000f00 */
[----:B------:R-:W-:Y:S01]  /*a170*/  IMAD.MOV.U32 R12, RZ, RZ, R0 ;  /* 0x000000ffff0c7224 */ /* 0x000fe200078e0000 */
[----:B-1----:R-:W-:Y:S01]  /*a180*/  MOV R2, R0 ;  /* 0x0000000000027202 */ /* 0x002fe20000000f00 */
[----:B------:R-:W-:Y:S06]  /*a190*/  @!P0 BRA `(.L_x_52) ;  /* 0x0000000000808947 */ /* 0x000fec0003800000 */
[----:B------:R-:W1:Y:S01]  /*a1a0*/  LDC.64 R8, c[0x0][0x5d0] ;  /* 0x00017400ff087b82 */ /* 0x000e620000000a00 */
[----:B------:R-:W-:Y:S01]  /*a1b0*/  SHF.R.U32.HI R0, RZ, 0x5, R7 ;  /* 0x00000005ff007819 */ /* 0x000fe20000011607 */
[----:B------:R-:W-:-:S03]  /*a1c0*/  USHF.R.S32.HI UR4, URZ, 0x1f, UR43 ;  /* 0x0000001f3f047899 */ /* 0x000fc6000801142b */
[----:B------:R-:W-:-:S04]  /*a1d0*/  SHF.L.U32 R0, R0, 0x4, RZ ;  /* 0x0000000400007819 */ /* 0x000fc800000006ff */
[----:B------:R-:W-:-:S05]  /*a1e0*/  LOP3.LUT R0, R0, 0xfffffff0, R6, 0xe2, !PT ;  /* 0xfffffff000007812 */ /* 0x000fca00078ee206 */
[----:B------:R-:W-:-:S05]  /*a1f0*/  VIADD R2, R0, UR42 ;  /* 0x0000002a00027c36 */ /* 0x000fca0008000000 */
[----:B------:R-:W-:-:S03]  /*a200*/  SHF.R.S32.HI R3, RZ, 0x1f, R2 ;  /* 0x0000001fff037819 */ /* 0x000fc60000011402 */
[----:B-1----:R-:W-:-:S04]  /*a210*/  IMAD.WIDE.U32 R6, R8, UR43, R2 ;  /* 0x0000002b08067c25 */ /* 0x002fc8000f8e0002 */
[----:B------:R-:W-:Y:S01]  /*a220*/  IMAD R8, R8, UR4, RZ ;  /* 0x0000000408087c24 */ /* 0x000fe2000f8e02ff */
[----:B------:R-:W-:-:S03]  /*a230*/  LEA R2, P0, R6, R4, 0x1 ;  /* 0x0000000406027211 */ /* 0x000fc600078008ff */
[----:B------:R-:W-:-:S05]  /*a240*/  IMAD R9, R9, UR43, R8 ;  /* 0x0000002b09097c24 */ /* 0x000fca000f8e0208 */
[----:B------:R-:W-:-:S04]  /*a250*/  IADD3 R9, R7, R9, RZ ;  /* 0x0000000907097210 */ /* 0x000fc80007ffe0ff */
[----:B------:R-:W-:Y:S02]  /*a260*/  LEA.HI.X R3, R6, R5, R9, 0x1, P0 ;  /* 0x0000000506037211 */ /* 0x000fe400000f0c09 */
[----:B------:R-:W-:-:S04]  /*a270*/  ISETP.GE.AND P0, PT, R13, 0x1, PT ;  /* 0x000000010d00780c */ /* 0x000fc80003f06270 */
[C---:B------:R-:W-:Y:S02]  /*a280*/  ISETP.LT.OR P1, PT, R10.reuse, 0x1, !P0 ;  /* 0x000000010a00780c */ /* 0x040fe40004721670 */
[C---:B------:R-:W-:Y:S02]  /*a290*/  ISETP.LT.OR P3, PT, R10.reuse, 0x81, !P0 ;  /* 0x000000810a00780c */ /* 0x040fe40004761670 */
[C---:B------:R-:W-:Y:S02]  /*a2a0*/  ISETP.LT.OR P4, PT, R10.reuse, 0x9, !P0 ;  /* 0x000000090a00780c */ /* 0x040fe40004781670 */
[----:B------:R-:W-:-:S07]  /*a2b0*/  ISETP.LT.OR P0, PT, R10, 0x89, !P0 ;  /* 0x000000890a00780c */ /* 0x000fce0004701670 */
[----:B------:R-:W2:Y:S04]  /*a2c0*/  @!P1 LDG.E.U16 R0, desc[UR56][R2.64] ;  /* 0x0000003802009981 */ /* 0x000ea8000c1e1500 */
[----:B------:R-:W3:Y:S04]  /*a2d0*/  @!P3 LDG.E.U16 R4, desc[UR56][R2.64+0x100] ;  /* 0x000100380204b981 */ /* 0x000ee8000c1e1500 */
[----:B------:R-:W4:Y:S04]  /*a2e0*/  @!P4 LDG.E.U16 R5, desc[UR56][R2.64+0x10] ;  /* 0x000010380205c981 */ /* 0x000f28000c1e1500 */
[----:B------:R1:W4:Y:S01]  /*a2f0*/  @!P0 LDG.E.U16 R3, desc[UR56][R2.64+0x110] ;  /* 0x0001103802038981 */ /* 0x000322000c1e1500 */
[----:B------:R-:W-:Y:S01]  /*a300*/  MOV R14, RZ ;  /* 0x000000ff000e7202 */ /* 0x000fe20000000f00 */
[----:B-1----:R-:W-:Y:S01]  /*a310*/  IMAD.MOV.U32 R2, RZ, RZ, RZ ;  /* 0x000000ffff027224 */ /* 0x002fe200078e00ff */
[----:B--2---:R-:W-:-:S02]  /*a320*/  @!P1 PRMT R14, R0, 0x5410, RZ ;  /* 0x00005410000e9816 */ /* 0x004fc400000000ff */
[----:B---3--:R-:W-:Y:S02]  /*a330*/  @!P3 PRMT R2, R4, 0x5410, RZ ;  /* 0x000054100402b816 */ /* 0x008fe400000000ff */
[----:B----4-:R-:W-:-:S05]  /*a340*/  @!P4 PRMT R14, R14, 0x5410, R5 ;  /* 0x000054100e0ec816 */ /* 0x010fca0000000005 */
[--C-:B------:R-:W-:Y:S02]  /*a350*/  HADD2.F32 R0, -RZ, R14.reuse.H0_H0 ;  /* 0x2000000eff007230 */ /* 0x100fe40000004100 */
[----:B------:R-:W-:Y:S01]  /*a360*/  HADD2.F32 R14, -RZ, R14.H1_H1 ;  /* 0x3000000eff0e7230 */ /* 0x000fe20000004100 */
[----:B------:R-:W-:-:S05]  /*a370*/  @!P0 PRMT R2, R2, 0x5410, R3 ;  /* 0x0000541002028816 */ /* 0x000fca0000000003 */
[--C-:B------:R-:W-:Y:S02]  /*a380*/  HADD2.F32 R12, -RZ, R2.reuse.H0_H0 ;  /* 0x20000002ff0c7230 */ /* 0x100fe40000004100 */
[----:B------:R-:W-:-:S07]  /*a390*/  HADD2.F32 R2, -RZ, R2.H1_H1 ;  /* 0x30000002ff027230 */ /* 0x000fce0000004100 */
.L_x_52:
[----:B------:R-:W-:Y:S01]  /*a3a0*/  PRMT R11, R11, 0x9910, RZ ;  /* 0x000099100b0b7816 */ /* 0x000fe200000000ff */
[----:B------:R-:W-:Y:S01]  /*a3b0*/  BSSY B0, `(.L_x_53) ;  /* 0x0000026000007945 */ /* 0x000fe20003800000 */
[----:B------:R-:W-:Y:S02]  /*a3c0*/  MOV R3, RZ ;  /* 0x000000ff00037202 */ /* 0x000fe40000000f00 */
[----:B------:R-:W-:Y:S02]  /*a3d0*/  CS2R R8, SRZ ;  /* 0x0000000000087805 */ /* 0x000fe4000001ff00 */
[----:B------:R-:W-:Y:S02]  /*a3e0*/  ISETP.NE.AND P0, PT, R11, RZ, PT ;  /* 0x000000ff0b00720c */ /* 0x000fe40003f05270 */
[----:B------:R-:W-:Y:S02]  /*a3f0*/  CS2R R10, SRZ ;  /* 0x00000000000a7805 */ /* 0x000fe4000001ff00 */
[----:B------:R-:W-:-:S02]  /*a400*/  CS2R R6, SRZ ;  /* 0x0000000000067805 */ /* 0x000fc4000001ff00 */
[----:B------:R-:W-:-:S07]  /*a410*/  CS2R R4, SRZ ;  /* 0x0000000000047805 */ /* 0x000fce000001ff00 */
[----:B------:R-:W-:Y:S05]  /*a420*/  @!P0 BRA `(.L_x_54) ;  /* 0x0000000000788947 */ /* 0x000fea0003800000 */
[----:B------:R-:W-:-:S06]  /*a430*/  UISETP.NE.AND UP0, UPT, UR48, 0x3, UPT ;  /* 0x000000033000788c */ /* 0x000fcc000bf05270 */
[----:B------:R-:W-:-:S13]  /*a440*/  PLOP3.LUT P1, PT, PT, PT, UP0, 0x80, 0x0 ;  /* 0x000000000000781c */ /* 0x000fda0003f2f008 */
[----:B------:R-:W-:Y:S05]  /*a450*/  @!P1 BRA `(.L_x_55) ;  /* 0x0000000000049947 */ /* 0x000fea0003800000 */
[----:B------:R-:W-:Y:S01]  /*a460*/  BPT.TRAP 0x1 ;  /* 0x000000040000795c */ /* 0x000fe20000300000 */
.L_x_55:
[----:B------:R-:W-:-:S04]  /*a470*/  SHF.L.U32 R3, RZ, 0x1f, RZ ;  /* 0x0000001fff037819 */ /* 0x000fc800000006ff */
[----:B------:R-:W1:Y:S02]  /*a480*/  SYNCS.PHASECHK.TRANS64.TRYWAIT P1, [UR50+0x30], R3 ;  /* 0x00003003ff0075a7 */ /* 0x000e640008020172 */
[----:B-1----:R-:W-:Y:S05]  /*a490*/  @!P1 BRA `(.L_x_56) ;  /* 0x000000c000709947 */ /* 0x002fea0003800000 */
.L_x_360:
[----:B-1----:R-:W-:Y:S02]  /*a4a0*/  MOV R3, 0x1 ;  /* 0x0000000100037802 */ /* 0x002fe40000000f00 */
[----:B------:R-:W-:Y:S02]  /*a4b0*/  CS2R R10, SRZ ;  /* 0x00000000000a7805 */ /* 0x000fe4000001ff00 */
[----:B------:R-:W-:Y:S02]  /*a4c0*/  CS2R R8, SRZ ;  /* 0x0000000000087805 */ /* 0x000fe4000001ff00 */
[----:B------:R-:W-:Y:S02]  /*a4d0*/  CS2R R6, SRZ ;  /* 0x0000000000067805 */ /* 0x000fe4000001ff00 */
[----:B------:R-:W-:Y:S01]  /*a4e0*/  CS2R R4, SRZ ;  /* 0x0000000000047805 */ /* 0x000fe2000001ff00 */
[----:B------:R-:W-:Y:S06]  /*a4f0*/  @P2 BRA `(.L_x_54) ;  /* 0x0000000000442947 */ /* 0x000fec0003800000 */
[----:B------:R-:W1:Y:S01]  /*a500*/  S2R R13, SR_TID.X ;  /* 0x00000000000d7919 */ /* 0x000e620000002100 */
[----:B------:R-:W-:Y:S05]  /*a510*/  WARPSYNC.ALL ;  /* 0x0000000000007948 */ /* 0x000fea0003800000 */
[C---:B-1----:R-:W-:Y:S01]  /*a520*/  IMAD.SHL.U32 R4, R13.reuse, 0x10, RZ ;  /* 0x000000100d047824 */ /* 0x042fe200078e00ff */
[----:B------:R-:W-:-:S04]  /*a530*/  SHF.L.U32 R6, R13, 0x5, RZ ;  /* 0x000000050d067819 */ /* 0x000fc800000006ff */
[----:B------:R-:W-:-:S04]  /*a540*/  LOP3.LUT R4, R4, 0xe00, RZ, 0xc0, !PT ;  /* 0x00000e0004047812 */ /* 0x000fc800078ec0ff */
[----:B------:R-:W-:-:S04]  /*a550*/  LOP3.LUT R4, R4, 0x20, R6, 0xf8, !PT ;  /* 0x0000002004047812 */ /* 0x000fc800078ef806 */
[----:B------:R-:W-:Y:S02]  /*a560*/  LOP3.LUT R5, R4, 0x100, R6, 0xf8, !PT ;  /* 0x0000010004057812 */ /* 0x000fe400078ef806 */
[----:B------:R-:W-:Y:S02]  /*a570*/  LOP3.LUT R4, R6, 0xc0, RZ, 0xc0, !PT ;  /* 0x000000c006047812 */ /* 0x000fe400078ec0ff */
[----:B------:R-:W-:-:S04]  /*a580*/  SHF.R.U32.HI R6, RZ, 0x1, R13 ;  /* 0x00000001ff067819 */ /* 0x000fc8000001160d */
[----:B------:R-:W-:Y:S02]  /*a590*/  LOP3.LUT R4, R4, 0x8, R6, 0xf8, !PT ;  /* 0x0000000804047812 */ /* 0x000fe400078ef806 */
[----:B------:R-:W-:-:S04]  /*a5a0*/  SHF.L.U32 R6, R13, 0x2, RZ ;  /* 0x000000020d067819 */ /* 0x000fc800000006ff */
[----:B------:R-:W-:-:S04]  /*a5b0*/  LOP3.LUT R4, R4, 0x18, R6, 0x78, !PT ;  /* 0x0000001804047812 */ /* 0x000fc800078e7806 */
[----:B------:R-:W-:-:S04]  /*a5c0*/  LOP3.LUT R4, R5, R4, RZ, 0xfc, !PT ;  /* 0x0000000405047212 */ /* 0x000fc800078efcff */
[----:B------:R-:W-:-:S05]  /*a5d0*/  LEA R4, R4, UR50, 0x1 ;  /* 0x0000003204047c11 */ /* 0x000fca000f8e08ff */
[----:B------:R-:W-:Y:S02]  /*a5e0*/  IMAD R8, R18, 0x2, R4 ;  /* 0x0000000212087824 */ /* 0x000fe400078e0204 */
[----:B------:R-:W1:Y:S04]  /*a5f0*/  LDSM.16.M88.4 R4, [R4+0x200] ;  /* 0x000200000404783b */ /* 0x000e680000000200 */
[----:B------:R-:W2:Y:S02]  /*a600*/  LDSM.16.M88.4 R8, [R8+0x200] ;  /* 0x000200000808783b */ /* 0x000ea40000000200 */
.L_x_54:
[----:B------:R-:W-:Y:S05]  /*a610*/  BSYNC B0 ;  /* 0x0000000000007941 */ /* 0x000fea0003800000 */
.L_x_53:
[----:B------:R-:W3:Y:S04]  /*a620*/  LDL.LU R13, [R1] ;  /* 0x00000000010d7983 */ /* 0x000ee80000300800 */
[----:B------:R-:W4:Y:S04]  /*a630*/  LDL.LU R20, [R1+0x4] ;  /* 0x0000040001147983 */ /* 0x000f280000300800 */
        /* <DEDUP_REMOVED lines=14> */
[----:B------:R-:W-:Y:S05]  /*a720*/  WARPSYNC.ALL ;  /* 0x0000000000007948 */ /* 0x000fea0003800000 */
[----:B------:R-:W-:Y:S01]  /*a730*/  ISETP.GT.U32.AND P1, PT, R166, 0x3e, PT ;  /* 0x0000003ea600780c */ /* 0x000fe20003f24070 */
[----:B------:R-:W-:Y:S01]  /*a740*/  BSSY B0, `(.L_x_57) ;  /* 0x0000057000007945 */ /* 0x000fe20003800000 */
[----:B---3-5:R-:W-:Y:S01]  /*a750*/  FFMA R15, R17, R13, R0 ;  /* 0x0000000d110f7223 */ /* 0x028fe20000000000 */
[----:B-1----:R-:W-:-:S05]  /*a760*/  HADD2.F32 R13, -RZ, R4.H0_H0 ;  /* 0x20000004ff0d7230 */ /* 0x002fca0000004100 */
[----:B------:R-:W-:Y:S01]  /*a770*/  FFMA R15, R13, R16, R15 ;  /* 0x000000100d0f7223 */ /* 0x000fe2000000000f */
[----:B----4-:R-:W-:Y:S01]  /*a780*/  FFMA R13, R17, R20, R0 ;  /* 0x00000014110d7223 */ /* 0x010fe20000000000 */
[----:B------:R-:W-:-:S05]  /*a790*/  HADD2.F32 R20, -RZ, R4.H1_H1 ;  /* 0x30000004ff147230 */ /* 0x000fca0000004100 */
[----:B------:R-:W-:Y:S01]  /*a7a0*/  FFMA R20, R20, R16, R13 ;  /* 0x0000001014147223 */ /* 0x000fe2000000000d */
[----:B------:R-:W-:-:S04]  /*a7b0*/  HADD2.F32 R13, -RZ, R5.H0_H0 ;  /* 0x20000005ff0d7230 */ /* 0x000fc80000004100 */
[----:B------:R-:W-:Y:S01]  /*a7c0*/  F2FP.F16.F32.PACK_AB R20, R20, R15 ;  /* 0x0000000f1414723e */ /* 0x000fe200000000ff */
[--C-:B--2---:R-:W-:Y:S02]  /*a7d0*/  FFMA R15, R17, R172, R14.reuse ;  /* 0x000000ac110f7223 */ /* 0x104fe4000000000e */
[----:B------:R-:W1:Y:S02]  /*a7e0*/  S2R R172, SR_TID.X ;  /* 0x0000000000ac7919 */ /* 0x000e640000002100 */
[----:B------:R-:W-:Y:S01]  /*a7f0*/  FFMA R15, R13, R16, R15 ;  /* 0x000000100d0f7223 */ /* 0x000fe2000000000f */
[----:B------:R-:W-:Y:S01]  /*a800*/  FFMA R13, R17, R21, R14 ;  /* 0x00000015110d7223 */ /* 0x000fe2000000000e */
[----:B------:R-:W-:-:S05]  /*a810*/  HADD2.F32 R21, -RZ, R5.H1_H1 ;  /* 0x30000005ff157230 */ /* 0x000fca0000004100 */
[----:B------:R-:W-:Y:S01]  /*a820*/  FFMA R21, R21, R16, R13 ;  /* 0x0000001015157223 */ /* 0x000fe2000000000d */
[----:B------:R-:W-:-:S04]  /*a830*/  HADD2.F32 R13, -RZ, R6.H0_H0 ;  /* 0x20000006ff0d7230 */ /* 0x000fc80000004100 */
[----:B------:R-:W-:Y:S01]  /*a840*/  F2FP.F16.F32.PACK_AB R21, R21, R15 ;  /* 0x0000000f1515723e */ /* 0x000fe200000000ff */
[----:B------:R-:W-:-:S04]  /*a850*/  FFMA R15, R17, R158, R0 ;  /* 0x0000009e110f7223 */ /* 0x000fc80000000000 */
[----:B------:R-:W-:Y:S01]  /*a860*/  FFMA R15, R13, R16, R15 ;  /* 0x000000100d0f7223 */ /* 0x000fe2000000000f */
[----:B------:R-:W-:Y:S01]  /*a870*/  FFMA R13, R17, R22, R0 ;  /* 0x00000016110d7223 */ /* 0x000fe20000000000 */
[----:B------:R-:W-:-:S05]  /*a880*/  HADD2.F32 R22, -RZ, R6.H1_H1 ;  /* 0x30000006ff167230 */ /* 0x000fca0000004100 */
[----:B------:R-:W-:Y:S01]  /*a890*/  FFMA R22, R22, R16, R13 ;  /* 0x0000001016167223 */ /* 0x000fe2000000000d */
[----:B------:R-:W-:-:S04]  /*a8a0*/  HADD2.F32 R13, -RZ, R7.H0_H0 ;  /* 0x20000007ff0d7230 */ /* 0x000fc80000004100 */
[----:B------:R-:W-:Y:S01]  /*a8b0*/  F2FP.F16.F32.PACK_AB R22, R22, R15 ;  /* 0x0000000f1616723e */ /* 0x000fe200000000ff */
[----:B------:R-:W-:Y:S01]  /*a8c0*/  FFMA R15, R17, R19, R14 ;  /* 0x00000013110f7223 */ /* 0x000fe2000000000e */
[----:B-1----:R-:W-:-:S03]  /*a8d0*/  SHF.L.U32 R158, R172, 0x5, RZ ;  /* 0x00000005ac9e7819 */ /* 0x002fc600000006ff */
[----:B------:R-:W-:Y:S01]  /*a8e0*/  FFMA R19, R13, R16, R15 ;  /* 0x000000100d137223 */ /* 0x000fe2000000000f */
[----:B------:R-:W-:Y:S02]  /*a8f0*/  HADD2.F32 R13, -RZ, R7.H1_H1 ;  /* 0x30000007ff0d7230 */ /* 0x000fe40000004100 */
[----:B------:R-:W-:-:S04]  /*a900*/  FFMA R15, R17, R23, R14 ;  /* 0x00000017110f7223 */ /* 0x000fc8000000000e */
[----:B------:R-:W-:Y:S01]  /*a910*/  FFMA R23, R13, R16, R15 ;  /* 0x000000100d177223 */ /* 0x000fe2000000000f */
[----:B------:R-:W-:-:S04]  /*a920*/  SHF.L.U32 R13, R172, 0x4, RZ ;  /* 0x00000004ac0d7819 */ /* 0x000fc800000006ff */
[----:B------:R-:W-:Y:S02]  /*a930*/  LOP3.LUT R13, R13, 0xe00, RZ, 0xc0, !PT ;  /* 0x00000e000d0d7812 */ /* 0x000fe400078ec0ff */
[----:B------:R-:W-:Y:S01]  /*a940*/  F2FP.F16.F32.PACK_AB R23, R23, R19 ;  /* 0x000000131717723e */ /* 0x000fe200000000ff */
[----:B------:R-:W-:Y:S01]  /*a950*/  HADD2.F32 R19, -RZ, R8.H0_H0 ;  /* 0x20000008ff137230 */ /* 0x000fe20000004100 */
[----:B------:R-:W-:-:S04]  /*a960*/  LOP3.LUT R13, R13, 0x20, R158, 0xf8, !PT ;  /* 0x000000200d0d7812 */ /* 0x000fc800078ef89e */
[----:B------:R-:W-:Y:S02]  /*a970*/  LOP3.LUT R15, R13, 0x100, R158, 0xf8, !PT ;  /* 0x000001000d0f7812 */ /* 0x000fe400078ef89e */
[----:B------:R-:W-:Y:S02]  /*a980*/  LOP3.LUT R13, R158, 0xc0, RZ, 0xc0, !PT ;  /* 0x000000c09e0d7812 */ /* 0x000fe400078ec0ff */
[----:B------:R-:W-:-:S04]  /*a990*/  SHF.R.U32.HI R158, RZ, 0x1, R172 ;  /* 0x00000001ff9e7819 */ /* 0x000fc800000116ac */
[----:B------:R-:W-:Y:S01]  /*a9a0*/  LOP3.LUT R13, R13, 0x8, R158, 0xf8, !PT ;  /* 0x000000080d0d7812 */ /* 0x000fe200078ef89e */
[----:B------:R-:W-:-:S05]  /*a9b0*/  IMAD.SHL.U32 R158, R172, 0x4, RZ ;  /* 0x00000004ac9e7824 */ /* 0x000fca00078e00ff */
[----:B------:R-:W-:-:S04]  /*a9c0*/  LOP3.LUT R13, R13, 0x18, R158, 0x78, !PT ;  /* 0x000000180d0d7812 */ /* 0x000fc800078e789e */
[----:B------:R-:W-:-:S04]  /*a9d0*/  LOP3.LUT R13, R15, R13, RZ, 0xfc, !PT ;  /* 0x0000000d0f0d7212 */ /* 0x000fc800078efcff */
[----:B------:R-:W-:Y:S01]  /*a9e0*/  LEA R15, R13, UR50, 0x1 ;  /* 0x000000320d0f7c11 */ /* 0x000fe2000f8e08ff */
[----:B------:R-:W-:-:S04]  /*a9f0*/  HADD2.F32 R13, -RZ, R8.H1_H1 ;  /* 0x30000008ff0d7230 */ /* 0x000fc80000004100 */
[----:B------:R1:W-:Y:S02]  /*aa00*/  STSM.16.M88.4 [R15+0x200], R20 ;  /* 0x000200140f007844 */ /* 0x0003e40000000200 */
[C-C-:B-1----:R-:W-:Y:S01]  /*aa10*/  FFMA R21, R17.reuse, R164, R0.reuse ;  /* 0x000000a411157223 */ /* 0x142fe20000000000 */
[----:B------:R-:W-:-:S03]  /*aa20*/  FFMA R20, R17, R163, R0 ;  /* 0x000000a311147223 */ /* 0x000fc60000000000 */
[-C--:B------:R-:W-:Y:S01]  /*aa30*/  FFMA R164, R19, R16.reuse, R21 ;  /* 0x0000001013a47223 */ /* 0x080fe20000000015 */
[----:B------:R-:W-:Y:S01]  /*aa40*/  FFMA R163, R13, R16, R20 ;  /* 0x000000100da37223 */ /* 0x000fe20000000014 */
[--C-:B------:R-:W-:Y:S02]  /*aa50*/  HADD2.F32 R19, -RZ, R9.reuse.H0_H0 ;  /* 0x20000009ff137230 */ /* 0x100fe40000004100 */
[C-C-:B------:R-:W-:Y:S01]  /*aa60*/  FFMA R21, R17.reuse, R171, R14.reuse ;  /* 0x000000ab11157223 */ /* 0x140fe2000000000e */
[----:B------:R-:W-:Y:S02]  /*aa70*/  HADD2.F32 R13, -RZ, R9.H1_H1 ;  /* 0x30000009ff0d7230 */ /* 0x000fe40000004100 */
[----:B------:R-:W-:Y:S01]  /*aa80*/  FFMA R20, R17, R160, R14 ;  /* 0x000000a011147223 */ /* 0x000fe2000000000e */
[-C--:B------:R-:W-:Y:S01]  /*aa90*/  FFMA R160, R19, R16.reuse, R21 ;  /* 0x0000001013a07223 */ /* 0x080fe20000000015 */
[--C-:B------:R-:W-:Y:S02]  /*aaa0*/  HADD2.F32 R19, -RZ, R10.reuse.H0_H0 ;  /* 0x2000000aff137230 */ /* 0x100fe40000004100 */
[----:B------:R-:W-:Y:S01]  /*aab0*/  FFMA R158, R13, R16, R20 ;  /* 0x000000100d9e7223 */ /* 0x000fe20000000014 */
[----:B------:R-:W-:-:S02]  /*aac0*/  HADD2.F32 R13, -RZ, R10.H1_H1 ;  /* 0x3000000aff0d7230 */ /* 0x000fc40000004100 */
[C-C-:B------:R-:W-:Y:S01]  /*aad0*/  FFMA R21, R17.reuse, R170, R0.reuse ;  /* 0x000000aa11157223 */ /* 0x140fe20000000000 */
[----:B------:R-:W-:-:S03]  /*aae0*/  FFMA R20, R17, R169, R0 ;  /* 0x000000a911147223 */ /* 0x000fc60000000000 */
[-C--:B------:R-:W-:Y:S01]  /*aaf0*/  FFMA R23, R19, R16.reuse, R21 ;  /* 0x0000001013177223 */ /* 0x080fe20000000015 */
[----:B------:R-:W-:Y:S01]  /*ab00*/  FFMA R22, R13, R16, R20 ;  /* 0x000000100d167223 */ /* 0x000fe20000000014 */
[--C-:B------:R-:W-:Y:S02]  /*ab10*/  HADD2.F32 R19, -RZ, R11.reuse.H0_H0 ;  /* 0x2000000bff137230 */ /* 0x100fe40000004100 */
[C-C-:B------:R-:W-:Y:S01]  /*ab20*/  FFMA R21, R17.reuse, R168, R14.reuse ;  /* 0x000000a811157223 */ /* 0x140fe2000000000e */
[----:B------:R-:W-:Y:S02]  /*ab30*/  HADD2.F32 R13, -RZ, R11.H1_H1 ;  /* 0x3000000bff0d7230 */ /* 0x000fe40000004100 */
[----:B------:R-:W-:Y:S01]  /*ab40*/  FFMA R20, R17, R167, R14 ;  /* 0x000000a711147223 */ /* 0x000fe2000000000e */
[----:B------:R-:W-:Y:S01]  /*ab50*/  F2FP.F16.F32.PACK_AB R22, R22, R23 ;  /* 0x000000171616723e */ /* 0x000fe200000000ff */
[----:B------:R-:W-:Y:S01]  /*ab60*/  FFMA R19, R19, R16, R21 ;  /* 0x0000001013137223 */ /* 0x000fe20000000015 */
[----:B------:R-:W-:Y:S01]  /*ab70*/  F2FP.F16.F32.PACK_AB R21, R158, R160 ;  /* 0x000000a09e15723e */ /* 0x000fe200000000ff */
[----:B------:R-:W-:Y:S01]  /*ab80*/  FFMA R13, R13, R16, R20 ;  /* 0x000000100d0d7223 */ /* 0x000fe20000000014 */
[----:B------:R-:W-:-:S02]  /*ab90*/  F2FP.F16.F32.PACK_AB R20, R163, R164 ;  /* 0x000000a4a314723e */ /* 0x000fc400000000ff */
[----:B------:R-:W-:Y:S02]  /*aba0*/  LEA R158, R18, R15, 0x1 ;  /* 0x0000000f129e7211 */ /* 0x000fe400078e08ff */
[----:B------:R-:W-:-:S05]  /*abb0*/  F2FP.F16.F32.PACK_AB R23, R13, R19 ;  /* 0x000000130d17723e */ /* 0x000fca00000000ff */
[----:B------:R1:W-:Y:S01]  /*abc0*/  STSM.16.M88.4 [R158+0x200], R20 ;  /* 0x000200149e007844 */ /* 0x0003e20000000200 */
[----:B------:R-:W-:Y:S01]  /*abd0*/  @!PT LDS RZ, [RZ] ;  /* 0x00000000fffff984 */ /* 0x000fe20000000800 */
[----:B------:R-:W-:Y:S01]  /*abe0*/  @!PT LDS RZ, [RZ] ;  /* 0x00000000fffff984 */ /* 0x000fe20000000800 */
[----:B------:R-:W-:Y:S01]  /*abf0*/  @!PT LDS RZ, [RZ] ;  /* 0x00000000fffff984 */ /* 0x000fe20000000800 */
[----:B------:R-:W-:Y:S01]  /*ac00*/  @!PT LDS RZ, [RZ] ;  /* 0x00000000fffff984 */ /* 0x000fe20000000800 */
[----:B------:R2:W-:Y:S06]  /*ac10*/  MEMBAR.ALL.CTA ;  /* 0x0000000000007992 */ /* 0x0005ec0000008000 */
[----:B--2---:R-:W2:Y:S02]  /*ac20*/  FENCE.VIEW.ASYNC.S ;  /* 0x00000000000073c6 */ /* 0x004ea40000000000 */
[----:B--2---:R-:W-:Y:S06]  /*ac30*/  BAR.SYNC.DEFER_BLOCKING 0x1, 0x100 ;  /* 0x0044000000007b1d */ /* 0x004fec0000010000 */
[----:B------:R-:W-:Y:S05]  /*ac40*/  @P1 BRA `(.L_x_58) ;  /* 0x0000000000181947 */ /* 0x000fea0003800000 */
[----:B------:R-:W-:Y:S02]  /*ac50*/  UIADD3 UR4, UP0, UR60, 0x4f0, URZ ;  /* 0x000004f03c047890 */ /* 0x000fe4000ff1e03f */
[----:B------:R-:W-:Y:S02]  /*ac60*/  UIADD3 UR40, UR50, 0x200, URZ ;  /* 0x0000020032287890 */ /* 0x000fe4000fffe03f */
[----:B------:R-:W-:-:S09]  /*ac70*/  UIADD3.X UR5, URZ, UR61, URZ, UP0, !UPT ;  /* 0x0000003d3f057290 */ /* 0x000fd200087fe43f */
[----:B------:R2:W-:Y:S01]  /*ac80*/  UTMASTG.3D [UR40], [UR4] ;  /* 0x00000028040073b5 */ /* 0x0005e20008010000 */
[----:B------:R0:W-:Y:S01]  /*ac90*/  UTMACMDFLUSH ;  /* 0x00000000000079b7 */ /* 0x0001e20000000000 */
[----:B--2---:R-:W-:-:S04]  /*aca0*/  DEPBAR.LE SB0, 0x1 ;  /* 0x000080400000791a */ /* 0x004fc80000000000 */
.L_x_58:
[----:B------:R-:W-:Y:S05]  /*acb0*/  BSYNC B0 ;  /* 0x0000000000007941 */ /* 0x000fea0003800000 */
.L_x_57:
[----:B------:R-:W-:Y:S01]  /*acc0*/  BAR.SYNC.DEFER_BLOCKING 0x1, 0x100 ;  /* 0x0044000000007b1d */ /* 0x000fe20000010000 */
[----:B------:R-:W-:Y:S02]  /*acd0*/  ISETP.NE.AND P3, PT, RZ, UR36, PT ;  /* 0x00000024ff007c0c */ /* 0x000fe4000bf65270 */
[----:B------:R-:W-:-:S05]  /*ace0*/  IADD3 R19, R15, 0x200, RZ ;  /* 0x000002000f137810 */ /* 0x000fca0007ffe0ff */
[----:B------:R-:W-:-:S06]  /*acf0*/  IMAD R160, R18, 0x2, R19 ;  /* 0x0000000212a07824 */ /* 0x000fcc00078e0213 */
[----:B------:R-:W-:Y:S05]  /*ad00*/  @!P3 BRA `(.L_x_59) ;  /* 0x000000000038b947 */ /* 0x000fea0003800000 */
[----:B------:R-:W-:Y:S04]  /*ad10*/  BSSY B0, `(.L_x_60) ;  /* 0x000000a000007945 */ /* 0x000fe80003800000 */
[----:B------:R-:W-:Y:S05]  /*ad20*/  @!P0 BRA `(.L_x_61) ;  /* 0x0000000000208947 */ /* 0x000fea0003800000 */
[----:B------:R-:W-:-:S06]  /*ad30*/  UISETP.NE.AND UP0, UPT, UR48, 0x3, UPT ;  /* 0x000000033000788c */ /* 0x000fcc000bf05270 */
[----:B------:R-:W-:-:S13]  /*ad40*/  PLOP3.LUT P3, PT, PT, PT, UP0, 0x80, 0x0 ;  /* 0x000000000000781c */ /* 0x000fda0003f6f008 */
[----:B------:R-:W-:Y:S05]  /*ad50*/  @!P3 BRA `(.L_x_62) ;  /* 0x000000000004b947 */ /* 0x000fea0003800000 */
[----:B------:R-:W-:Y:S01]  /*ad60*/  BPT.TRAP 0x1 ;  /* 0x000000040000795c */ /* 0x000fe20000300000 */
.L_x_62:
[----:B------:R-:W-:-:S04]  /*ad70*/  ULEA UR4, UR52, UR50, 0x3 ;  /* 0x0000003234047291 */ /* 0x000fc8000f8e183f */
[----:B------:R-:W-:-:S04]  /*ad80*/  UIADD3 UR4, UR4, 0x50, URZ ;  /* 0x0000005004047890 */ /* 0x000fc8000fffe03f */
[----:B------:R-:W-:-:S09]  /*ad90*/  UPRMT UR4, UR49, 0x654, UR4 ;  /* 0x0000065431047896 */ /* 0x000fd20008000004 */
[----:B------:R-:W-:Y:S03]  /*ada0*/  SYNCS.ARRIVE.TRANS64.RED.A1T0 RZ, [UR4], RZ ;  /* 0x000000ffffff79a7 */ /* 0x000fe60008100404 */
.L_x_61:
[----:B------:R-:W-:Y:S05]  /*adb0*/  BSYNC B0 ;  /* 0x0000000000007941 */ /* 0x000fea0003800000 */
.L_x_60:
[----:B------:R-:W-:-:S04]  /*adc0*/  UIADD3 UR52, UR52, 0x1, URZ ;  /* 0x0000000134347890 */ /* 0x000fc8000fffe03f */
[----:B------:R-:W-:-:S04]  /*add0*/  UISETP.NE.AND UP0, UPT, UR52, 0x4, UPT ;  /* 0x000000043400788c */ /* 0x000fc8000bf05270 */
[----:B------:R-:W-:-:S12]  /*ade0*/  USEL UR52, UR52, URZ, UP0 ;  /* 0x0000003f34347287 */ /* 0x000fd80008000000 */
.L_x_59:
[----:B------:R-:W-:Y:S04]  /*adf0*/  BSSY B0, `(.L_x_63) ;  /* 0x0000012000007945 */ /* 0x000fe80003800000 */
[----:B------:R-:W-:Y:S05]  /*ae00*/  @!P0 BRA `(.L_x_64) ;  /* 0x0000000000408947 */ /* 0x000fea0003800000 */
[----:B------:R-:W-:-:S06]  /*ae10*/  UISETP.NE.AND UP0, UPT, UR48, 0x3, UPT ;  /* 0x000000033000788c */ /* 0x000fcc000bf05270 */
[----:B------:R-:W-:-:S13]  /*ae20*/  PLOP3.LUT P3, PT, PT, PT, UP0, 0x80, 0x0 ;  /* 0x000000000000781c */ /* 0x000fda0003f6f008 */
[----:B------:R-:W-:Y:S05]  /*ae30*/  @!P3 BRA `(.L_x_65) ;  /* 0x000000000004b947 */ /* 0x000fea0003800000 */
[----:B------:R-:W-:Y:S01]  /*ae40*/  BPT.TRAP 0x1 ;  /* 0x000000040000795c */ /* 0x000fe20000300000 */
.L_x_65:
[----:B------:R-:W-:Y:S01]  /*ae50*/  LEA R13, R3, UR50, 0x3 ;  /* 0x00000032030d7c11 */ /* 0x000fe2000f8e18ff */
[----:B------:R-:W-:Y:S01]  /*ae60*/  BSSY B1, `(.L_x_66) ;  /* 0x0000004000017945 */ /* 0x000fe20003800000 */
[----:B-1----:R-:W-:-:S04]  /*ae70*/  SHF.L.U32 R20, RZ, 0x1f, RZ ;  /* 0x0000001fff147819 */ /* 0x002fc800000006ff */
[----:B------:R-:W1:Y:S02]  /*ae80*/  SYNCS.PHASECHK.TRANS64.TRYWAIT P3, [R13+URZ+0x30], R20 ;  /* 0x000030140d0075a7 */ /* 0x000e64000806017f */
[----:B-1----:R-:W-:Y:S05]  /*ae90*/  @!P3 BRA `(.L_x_67) ;  /* 0x000000b80008b947 */ /* 0x002fea0003800000 */
.L_x_361:
[----:B------:R-:W-:Y:S05]  /*aea0*/  BSYNC B1 ;  /* 0x0000000000017941 */ /* 0x000fea0003800000 */
.L_x_66:
[C---:B-1----:R-:W-:Y:S01]  /*aeb0*/  @!P2 LEA R13, R3.reuse, R19, 0xd ;  /* 0x00000013030da211 */ /* 0x042fe200078e68ff */
[----:B------:R-:W-:Y:S05]  /*aec0*/  @!P2 WARPSYNC.ALL ;  /* 0x000000000000a948 */ /* 0x000fea0003800000 */
[----:B------:R1:W2:Y:S01]  /*aed0*/  @!P2 LDSM.16.M88.4 R4, [R13] ;  /* 0x000000000d04a83b */ /* 0x0002a20000000200 */
[----:B------:R-:W-:Y:S01]  /*aee0*/  VIADD R3, R3, 0x1 ;  /* 0x0000000103037836 */ /* 0x000fe20000000000 */
[----:B-1----:R-:W-:-:S05]  /*aef0*/  @!P2 LEA R13, R18, R13, 0x1 ;  /* 0x0000000d120da211 */ /* 0x002fca00078e08ff */
[----:B------:R3:W4:Y:S02]  /*af00*/  @!P2 LDSM.16.M88.4 R8, [R13] ;  /* 0x000000000d08a83b */ /* 0x0007240000000200 */
.L_x_64:
[----:B------:R-:W-:Y:S05]  /*af10*/  BSYNC B0 ;  /* 0x0000000000007941 */ /* 0x000fea0003800000 */
.L_x_63:
[--C-:B--23--:R-:W-:Y:S02]  /*af20*/  HADD2.F32 R13, -RZ, R4.reuse.H0_H0 ;  /* 0x20000004ff0d7230 */ /* 0x10cfe40000004100 */
[C-C-:B------:R-:W-:Y:S01]  /*af30*/  FFMA R24, R17.reuse, R24, R12.reuse ;  /* 0x0000001811187223 */ /* 0x140fe2000000000c */
[C---:B------:R-:W-:Y:S01]  /*af40*/  FFMA R25, R17.reuse, R25, R12 ;  /* 0x0000001911197223 */ /* 0x040fe2000000000c */
[C-C-:B------:R-:W-:Y:S01]  /*af50*/  FFMA R26, R17.reuse, R26, R2.reuse ;  /* 0x0000001a111a7223 */ /* 0x140fe20000000002 */
[----:B------:R-:W-:Y:S01]  /*af60*/  FFMA R27, R17, R27, R2 ;  /* 0x0000001b111b7223 */ /* 0x000fe20000000002 */
[----:B-1----:R-:W-:Y:S01]  /*af70*/  FFMA R20, R13, R16, R24 ;  /* 0x000000100d147223 */ /* 0x002fe20000000018 */
[----:B------:R-:W-:Y:S02]  /*af80*/  HADD2.F32 R13, -RZ, R4.H1_H1 ;  /* 0x30000004ff0d7230 */ /* 0x000fe40000004100 */
[C-C-:B------:R-:W-:Y:S01]  /*af90*/  FFMA R28, R17.reuse, R28, R12.reuse ;  /* 0x0000001c111c7223 */ /* 0x140fe2000000000c */
[C---:B------:R-:W-:Y:S01]  /*afa0*/  FFMA R29, R17.reuse, R29, R12 ;  /* 0x0000001d111d7223 */ /* 0x040fe2000000000c */
[C-C-:B------:R-:W-:Y:S01]  /*afb0*/  FFMA R30, R17.reuse, R30, R2.reuse ;  /* 0x0000001e111e7223 */ /* 0x140fe20000000002 */
[----:B------:R-:W-:Y:S01]  /*afc0*/  FFMA R31, R17, R31, R2 ;  /* 0x0000001f111f7223 */ /* 0x000fe20000000002 */
[----:B------:R-:W-:Y:S01]  /*afd0*/  FFMA R13, R13, R16, R25 ;  /* 0x000000100d0d7223 */ /* 0x000fe20000000019 */
[----:B------:R-:W-:Y:S05]  /*afe0*/  WARPSYNC.ALL ;  /* 0x0000000000007948 */ /* 0x000fea0003800000 */
[----:B------:R-:W-:Y:S01]  /*aff0*/  F2FP.F16.F32.PACK_AB R20, R13, R20 ;  /* 0x000000140d14723e */ /* 0x000fe200000000ff */
[----:B------:R-:W-:-:S02]  /*b000*/  HADD2.F32 R13, -RZ, R5.H0_H0 ;  /* 0x20000005ff0d7230 */ /* 0x000fc40000004100 */
[C-C-:B------:R-:W-:Y:S01]  /*b010*/  FFMA R32, R17.reuse, R32, R12.reuse ;  /* 0x0000002011207223 */ /* 0x140fe2000000000c */
[C---:B------:R-:W-:Y:S01]  /*b020*/  FFMA R33, R17.reuse, R33, R12 ;  /* 0x0000002111217223 */ /* 0x040fe2000000000c */
[C-C-:B------:R-:W-:Y:S01]  /*b030*/  FFMA R34, R17.reuse, R34, R2.reuse ;  /* 0x0000002211227223 */ /* 0x140fe20000000002 */
[----:B------:R-:W-:Y:S01]  /*b040*/  FFMA R35, R17, R35, R2 ;  /* 0x0000002311237223 */ /* 0x000fe20000000002 */
[----:B------:R-:W-:Y:S01]  /*b050*/  FFMA R21, R13, R16, R26 ;  /* 0x000000100d157223 */ /* 0x000fe2000000001a */
[----:B------:R-:W-:Y:S02]  /*b060*/  HADD2.F32 R13, -RZ, R5.H1_H1 ;  /* 0x30000005ff0d7230 */ /* 0x000fe40000004100 */
[C-C-:B------:R-:W-:Y:S01]  /*b070*/  FFMA R36, R17.reuse, R36, R12.reuse ;  /* 0x0000002411247223 */ /* 0x140fe2000000000c */
[C---:B------:R-:W-:Y:S01]  /*b080*/  FFMA R37, R17.reuse, R37, R12 ;  /* 0x0000002511257223 */ /* 0x040fe2000000000c */
[C-C-:B------:R-:W-:Y:S01]  /*b090*/  FFMA R38, R17.reuse, R38, R2.reuse ;  /* 0x0000002611267223 */ /* 0x140fe20000000002 */
[----:B------:R-:W-:Y:S01]  /*b0a0*/  FFMA R39, R17, R39, R2 ;  /* 0x0000002711277223 */ /* 0x000fe20000000002 */
[----:B------:R-:W-:Y:S01]  /*b0b0*/  FFMA R13, R13, R16, R27 ;  /* 0x000000100d0d7223 */ /* 0x000fe2000000001b */
[----:B------:R-:W-:Y:S04]  /*b0c0*/  BSSY B0, `(.L_x_68) ;  /* 0x0000033000007945 */ /* 0x000fe80003800000 */
[----:B------:R-:W-:Y:S01]  /*b0d0*/  F2FP.F16.F32.PACK_AB R21, R13, R21 ;  /* 0x000000150d15723e */ /* 0x000fe200000000ff */
[----:B------:R-:W-:-:S05]  /*b0e0*/  HADD2.F32 R13, -RZ, R6.H0_H0 ;  /* 0x20000006ff0d7230 */ /* 0x000fca0000004100 */
[----:B------:R-:W-:Y:S01]  /*b0f0*/  FFMA R28, R13, R16, R28 ;  /* 0x000000100d1c7223 */ /* 0x000fe2000000001c */
[----:B------:R-:W-:-:S05]  /*b100*/  HADD2.F32 R13, -RZ, R6.H1_H1 ;  /* 0x30000006ff0d7230 */ /* 0x000fca0000004100 */
[----:B------:R-:W-:Y:S01]  /*b110*/  FFMA R22, R13, R16, R29 ;  /* 0x000000100d167223 */ /* 0x000fe2000000001d */
[----:B------:R-:W-:-:S04]  /*b120*/  HADD2.F32 R13, -RZ, R7.H0_H0 ;  /* 0x20000007ff0d7230 */ /* 0x000fc80000004100 */
[----:B------:R-:W-:Y:S01]  /*b130*/  F2FP.F16.F32.PACK_AB R22, R22, R28 ;  /* 0x0000001c1616723e */ /* 0x000fe200000000ff */
[----:B------:R-:W-:Y:S01]  /*b140*/  FFMA R23, R13, R16, R30 ;  /* 0x000000100d177223 */ /* 0x000fe2000000001e */
[----:B------:R-:W-:-:S05]  /*b150*/  HADD2.F32 R13, -RZ, R7.H1_H1 ;  /* 0x30000007ff0d7230 */ /* 0x000fca0000004100 */
[----:B------:R-:W-:-:S05]  /*b160*/  FFMA R13, R13, R16, R31 ;  /* 0x000000100d0d7223 */ /* 0x000fca000000001f */
[----:B------:R-:W-:Y:S01]  /*b170*/  F2FP.F16.F32.PACK_AB R23, R13, R23 ;  /* 0x000000170d17723e */ /* 0x000fe200000000ff */
[----:B----4-:R-:W-:-:S04]  /*b180*/  HADD2.F32 R13, -RZ, R8.H1_H1 ;  /* 0x30000008ff0d7230 */ /* 0x010fc80000004100 */
[----:B------:R1:W-:Y:S01]  /*b190*/  STSM.16.M88.4 [R15+0x2200], R20 ;  /* 0x002200140f007844 */ /* 0x0003e20000000200 */
[----:B------:R-:W-:Y:S01]  /*b1a0*/  FFMA R33, R13, R16, R33 ;  /* 0x000000100d217223 */ /* 0x000fe20000000021 */
[----:B------:R-:W-:Y:S02]  /*b1b0*/  HADD2.F32 R13, -RZ, R9.H1_H1 ;  /* 0x30000009ff0d7230 */ /* 0x000fe40000004100 */
[----:B-1----:R-:W-:-:S03]  /*b1c0*/  HADD2.F32 R20, -RZ, R8.H0_H0 ;  /* 0x20000008ff147230 */ /* 0x002fc60000004100 */
[-C--:B------:R-:W-:Y:S01]  /*b1d0*/  FFMA R21, R13, R16.reuse, R35 ;  /* 0x000000100d157223 */ /* 0x080fe20000000023 */
[--C-:B------:R-:W-:Y:S02]  /*b1e0*/  HADD2.F32 R13, -RZ, R10.reuse.H1_H1 ;  /* 0x3000000aff0d7230 */ /* 0x100fe40000004100 */
[-C--:B------:R-:W-:Y:S01]  /*b1f0*/  FFMA R32, R20, R16.reuse, R32 ;  /* 0x0000001014207223 */ /* 0x080fe20000000020 */
[----:B------:R-:W-:Y:S02]  /*b200*/  HADD2.F32 R20, -RZ, R9.H0_H0 ;  /* 0x20000009ff147230 */ /* 0x000fe40000004100 */
[-C--:B------:R-:W-:Y:S01]  /*b210*/  FFMA R22, R13, R16.reuse, R37 ;  /* 0x000000100d167223 */ /* 0x080fe20000000025 */
[----:B------:R-:W-:Y:S02]  /*b220*/  HADD2.F32 R13, -RZ, R11.H1_H1 ;  /* 0x3000000bff0d7230 */ /* 0x000fe40000004100 */
[----:B------:R-:W-:Y:S01]  /*b230*/  FFMA R34, R20, R16, R34 ;  /* 0x0000001014227223 */ /* 0x000fe20000000022 */
[----:B------:R-:W-:-:S02]  /*b240*/  HADD2.F32 R20, -RZ, R10.H0_H0 ;  /* 0x2000000aff147230 */ /* 0x000fc40000004100 */
[----:B------:R-:W-:Y:S02]  /*b250*/  FFMA R13, R13, R16, R39 ;  /* 0x000000100d0d7223 */ /* 0x000fe40000000027 */
[----:B------:R-:W-:Y:S01]  /*b260*/  F2FP.F16.F32.PACK_AB R21, R21, R34 ;  /* 0x000000221515723e */ /* 0x000fe200000000ff */
[----:B------:R-:W-:Y:S01]  /*b270*/  FFMA R36, R20, R16, R36 ;  /* 0x0000001014247223 */ /* 0x000fe20000000024 */
[----:B------:R-:W-:-:S04]  /*b280*/  HADD2.F32 R20, -RZ, R11.H0_H0 ;  /* 0x2000000bff147230 */ /* 0x000fc80000004100 */
[----:B------:R-:W-:Y:S01]  /*b290*/  F2FP.F16.F32.PACK_AB R22, R22, R36 ;  /* 0x000000241616723e */ /* 0x000fe200000000ff */
[----:B------:R-:W-:Y:S01]  /*b2a0*/  FFMA R23, R20, R16, R38 ;  /* 0x0000001014177223 */ /* 0x000fe20000000026 */
[----:B------:R-:W-:-:S04]  /*b2b0*/  F2FP.F16.F32.PACK_AB R20, R33, R32 ;  /* 0x000000202114723e */ /* 0x000fc800000000ff */
        /* <DEDUP_REMOVED lines=12> */
[----:B------:R-:W-:Y:S02]  /*b380*/  UIADD3 UR4, UR50, 0x2200, URZ ;  /* 0x0000220032047890 */ /* 0x000fe4000fffe03f */
[----:B------:R-:W-:Y:S01]  /*b390*/  UIADD3.X UR9, URZ, UR61, URZ, UP0, !UPT ;  /* 0x0000003d3f097290 */ /* 0x000fe200087fe43f */
[----:B------:R-:W-:Y:S01]  /*b3a0*/  UMOV UR5, UR41 ;  /* 0x0000002900057c82 */ /* 0x000fe20008000000 */
[----:B------:R-:W-:-:S07]  /*b3b0*/  UMOV UR7, UR43 ;  /* 0x0000002b00077c82 */ /* 0x000fce0008000000 */
[----:B------:R2:W-:Y:S01]  /*b3c0*/  UTMASTG.3D [UR4], [UR8] ;  /* 0x00000004080073b5 */ /* 0x0005e20008010000 */
[----:B------:R0:W-:Y:S01]  /*b3d0*/  UTMACMDFLUSH ;  /* 0x00000000000079b7 */ /* 0x0001e20000000000 */
[----:B--2---:R-:W-:-:S04]  /*b3e0*/  DEPBAR.LE SB0, 0x1 ;  /* 0x000080400000791a */ /* 0x004fc80000000000 */
.L_x_69:
[----:B------:R-:W-:Y:S05]  /*b3f0*/  BSYNC B0 ;  /* 0x0000000000007941 */ /* 0x000fea0003800000 */
.L_x_68:
[----:B------:R-:W-:Y:S01]  /*b400*/  IADD3 R30, R15, 0x2200, RZ ;  /* 0x000022000f1e7810 */ /* 0x000fe20007ffe0ff */
[----:B------:R-:W-:Y:S03]  /*b410*/  BAR.SYNC.DEFER_BLOCKING 0x1, 0x100 ;  /* 0x0044000000007b1d */ /* 0x000fe60000010000 */
[----:B------:R-:W-:-:S03]  /*b420*/  LEA R30, R18, R30, 0x1 ;  /* 0x0000001e121e7211 */ /* 0x000fc600078e08ff */
[----:B------:R-:W-:Y:S04]  /*b430*/  BSSY B0, `(.L_x_70) ;  /* 0x000000a000007945 */ /* 0x000fe80003800000 */
[----:B------:R-:W-:Y:S05]  /*b440*/  @!P0 BRA `(.L_x_71) ;  /* 0x0000000000208947 */ /* 0x000fea0003800000 */
[----:B------:R-:W-:-:S06]  /*b450*/  UISETP.NE.AND UP0, UPT, UR48, 0x3, UPT ;  /* 0x000000033000788c */ /* 0x000fcc000bf05270 */
[----:B------:R-:W-:-:S13]  /*b460*/  PLOP3.LUT P3, PT, PT, PT, UP0, 0x80, 0x0 ;  /* 0x000000000000781c */ /* 0x000fda0003f6f008 */
[----:B------:R-:W-:Y:S05]  /*b470*/  @!P3 BRA `(.L_x_72) ;  /* 0x000000000004b947 */ /* 0x000fea0003800000 */
[----:B------:R-:W-:Y:S01]  /*b480*/  BPT.TRAP 0x1 ;  /* 0x000000040000795c */ /* 0x000fe20000300000 */
.L_x_72:
[----:B------:R-:W-:-:S04]  /*b490*/  ULEA UR4, UR52, UR50, 0x3 ;  /* 0x0000003234047291 */ /* 0x000fc8000f8e183f */
[----:B------:R-:W-:-:S04]  /*b4a0*/  UIADD3 UR4, UR4, 0x50, URZ ;  /* 0x0000005004047890 */ /* 0x000fc8000fffe03f */
[----:B------:R-:W-:-:S09]  /*b4b0*/  UPRMT UR4, UR49, 0x654, UR4 ;  /* 0x0000065431047896 */ /* 0x000fd20008000004 */
[----:B------:R-:W-:Y:S03]  /*b4c0*/  SYNCS.ARRIVE.TRANS64.RED.A1T0 RZ, [UR4], RZ ;  /* 0x000000ffffff79a7 */ /* 0x000fe60008100404 */
.L_x_71:
[----:B------:R-:W-:Y:S05]  /*b4d0*/  BSYNC B0 ;  /* 0x0000000000007941 */ /* 0x000fea0003800000 */
.L_x_70:
[----:B------:R-:W-:Y:S01]  /*b4e0*/  UIADD3 UR52, UR52, 0x1, URZ ;  /* 0x0000000134347890 */ /* 0x000fe2000fffe03f */
[----:B------:R-:W-:Y:S01]  /*b4f0*/  BSSY B0, `(.L_x_73) ;  /* 0x0000018000007945 */ /* 0x000fe20003800000 */
[----:B------:R-:W-:Y:S02]  /*b500*/  IMAD.MOV.U32 R13, RZ, RZ, RZ ;  /* 0x000000ffff0d7224 */ /* 0x000fe400078e00ff */
[----:B------:R-:W-:-:S04]  /*b510*/  UISETP.NE.AND UP0, UPT, UR52, 0x4, UPT ;  /* 0x000000043400788c */ /* 0x000fc8000bf05270 */
[----:B------:R-:W-:Y:S01]  /*b520*/  USEL UR52, UR52, URZ, UP0 ;  /* 0x0000003f34347287 */ /* 0x000fe20008000000 */
[----:B------:R-:W-:Y:S11]  /*b530*/  @!P0 BRA `(.L_x_74) ;  /* 0x00000000004c8947 */ /* 0x000ff60003800000 */
[----:B------:R-:W-:-:S06]  /*b540*/  UISETP.NE.AND UP0, UPT, UR48, 0x3, UPT ;  /* 0x000000033000788c */ /* 0x000fcc000bf05270 */
[----:B------:R-:W-:-:S13]  /*b550*/  PLOP3.LUT P3, PT, PT, PT, UP0, 0x80, 0x0 ;  /* 0x000000000000781c */ /* 0x000fda0003f6f008 */
[----:B------:R-:W-:Y:S05]  /*b560*/  @!P3 BRA `(.L_x_75) ;  /* 0x000000000004b947 */ /* 0x000fea0003800000 */
[----:B------:R-:W-:Y:S01]  /*b570*/  BPT.TRAP 0x1 ;  /* 0x000000040000795c */ /* 0x000fe20000300000 */
.L_x_75:
[----:B------:R-:W-:Y:S01]  /*b580*/  LEA R13, R3, UR50, 0x3 ;  /* 0x00000032030d7c11 */ /* 0x000fe2000f8e18ff */
[----:B------:R-:W-:Y:S01]  /*b590*/  BSSY B1, `(.L_x_76) ;  /* 0x0000004000017945 */ /* 0x000fe20003800000 */
[----:B-1----:R-:W-:-:S04]  /*b5a0*/  SHF.L.U32 R20, RZ, 0x1f, RZ ;  /* 0x0000001fff147819 */ /* 0x002fc800000006ff */
[----:B------:R-:W1:Y:S02]  /*b5b0*/  SYNCS.PHASECHK.TRANS64.TRYWAIT P3, [R13+URZ+0x30], R20 ;  /* 0x000030140d0075a7 */ /* 0x000e64000806017f */
[----:B-1----:R-:W-:Y:S05]  /*b5c0*/  @!P3 BRA `(.L_x_77) ;  /* 0x000000b00050b947 */ /* 0x002fea0003800000 */
.L_x_362:
[----:B------:R-:W-:Y:S05]  /*b5d0*/  BSYNC B1 ;  /* 0x0000000000017941 */ /* 0x000fea0003800000 */
.L_x_76:
[C---:B-1----:R-:W-:Y:S01]  /*b5e0*/  @!P2 LEA R13, R3.reuse, R19, 0xd ;  /* 0x00000013030da211 */ /* 0x042fe200078e68ff */
[----:B------:R-:W-:Y:S01]  /*b5f0*/  VIADD R3, R3, 0x1 ;  /* 0x0000000103037836 */ /* 0x000fe20000000000 */
[----:B------:R-:W-:Y:S05]  /*b600*/  @!P2 WARPSYNC.ALL ;  /* 0x000000000000a948 */ /* 0x000fea0003800000 */
[----:B------:R1:W2:Y:S01]  /*b610*/  @!P2 LDSM.16.M88.4 R4, [R13] ;  /* 0x000000000d04a83b */ /* 0x0002a20000000200 */
[----:B------:R-:W-:-:S04]  /*b620*/  ISETP.NE.AND P3, PT, R3, 0x4, PT ;  /* 0x000000040300780c */ /* 0x000fc80003f65270 */
[----:B------:R-:W-:Y:S02]  /*b630*/  SEL R3, R3, RZ, P3 ;  /* 0x000000ff03037207 */ /* 0x000fe40001800000 */
[----:B-1----:R-:W-:-:S05]  /*b640*/  @!P2 LEA R13, R18, R13, 0x1 ;  /* 0x0000000d120da211 */ /* 0x002fca00078e08ff */
[----:B------:R1:W3:Y:S02]  /*b650*/  @!P2 LDSM.16.M88.4 R8, [R13] ;  /* 0x000000000d08a83b */ /* 0x0002e40000000200 */
[----:B-1----:R-:W-:-:S07]  /*b660*/  SEL R13, RZ, 0x1, P3 ;  /* 0x00000001ff0d7807 */ /* 0x002fce0001800000 */
.L_x_74:
[----:B------:R-:W-:Y:S05]  /*b670*/  BSYNC B0 ;  /* 0x0000000000007941 */ /* 0x000fea0003800000 */
.L_x_73:
[----:B-1----:R-:W4:Y:S04]  /*b680*/  LDL.LU R20, [R1+0x40] ;  /* 0x0000400001147983 */ /* 0x002f280000300800 */
[----:B------:R-:W5:Y:S04]  /*b690*/  LDL.LU R38, [R1+0x44] ;  /* 0x0000440001267983 */ /* 0x000f680000300800 */
[----:B------:R-:W3:Y:S04]  /*b6a0*/  LDL.LU R23, [R1+0x48] ;  /* 0x0000480001177983 */ /* 0x000ee80000300800 */
        /* <DEDUP_REMOVED lines=12> */
[----:B------:R-:W3:Y:S01]  /*b770*/  LDL.LU R32, [R1+0x7c] ;  /* 0x00007c0001207983 */ /* 0x000ee20000300800 */
[----:B------:R-:W-:Y:S05]  /*b780*/  WARPSYNC.ALL ;  /* 0x0000000000007948 */ /* 0x000fea0003800000 */
[----:B------:R-:W-:Y:S01]  /*b790*/  BSSY B0, `(.L_x_78) ;  /* 0x000004c000007945 */ /* 0x000fe20003800000 */
[----:B----4-:R-:W-:Y:S01]  /*b7a0*/  FFMA R21, R17, R20, R0 ;  /* 0x0000001411157223 */ /* 0x010fe20000000000 */
[----:B--2---:R-:W-:-:S05]  /*b7b0*/  HADD2.F32 R20, -RZ, R4.H0_H0 ;  /* 0x20000004ff147230 */ /* 0x004fca0000004100 */
[----:B------:R-:W-:Y:S01]  /*b7c0*/  FFMA R22, R20, R16, R21 ;  /* 0x0000001014167223 */ /* 0x000fe20000000015 */
[----:B------:R-:W-:Y:S02]  /*b7d0*/  HADD2.F32 R20, -RZ, R4.H1_H1 ;  /* 0x30000004ff147230 */ /* 0x000fe40000004100 */
[----:B-----5:R-:W-:-:S04]  /*b7e0*/  FFMA R21, R17, R38, R0 ;  /* 0x0000002611157223 */ /* 0x020fc80000000000 */
[----:B------:R-:W-:Y:S01]  /*b7f0*/  FFMA R20, R20, R16, R21 ;  /* 0x0000001014147223 */ /* 0x000fe20000000015 */
[----:B------:R-:W-:-:S04]  /*b800*/  HADD2.F32 R21, -RZ, R5.H0_H0 ;  /* 0x20000005ff157230 */ /* 0x000fc80000004100 */
[----:B------:R-:W-:Y:S01]  /*b810*/  F2FP.F16.F32.PACK_AB R20, R20, R22 ;  /* 0x000000161414723e */ /* 0x000fe200000000ff */
[----:B---3--:R-:W-:-:S04]  /*b820*/  FFMA R22, R17, R23, R14 ;  /* 0x0000001711167223 */ /* 0x008fc8000000000e */
[----:B------:R-:W-:Y:S01]  /*b830*/  FFMA R23, R21, R16, R22 ;  /* 0x0000001015177223 */ /* 0x000fe20000000016 */
[----:B------:R-:W-:Y:S02]  /*b840*/  HADD2.F32 R21, -RZ, R5.H1_H1 ;  /* 0x30000005ff157230 */ /* 0x000fe40000004100 */
[----:B------:R-:W-:-:S04]  /*b850*/  FFMA R22, R17, R37, R14 ;  /* 0x0000002511167223 */ /* 0x000fc8000000000e */
[----:B------:R-:W-:Y:S01]  /*b860*/  FFMA R21, R21, R16, R22 ;  /* 0x0000001015157223 */ /* 0x000fe20000000016 */
[----:B------:R-:W-:-:S04]  /*b870*/  HADD2.F32 R22, -RZ, R6.H0_H0 ;  /* 0x20000006ff167230 */ /* 0x000fc80000004100 */
[----:B------:R-:W-:Y:S01]  /*b880*/  F2FP.F16.F32.PACK_AB R21, R21, R23 ;  /* 0x000000171515723e */ /* 0x000fe200000000ff */
[----:B------:R-:W-:-:S04]  /*b890*/  FFMA R23, R17, R26, R0 ;  /* 0x0000001a11177223 */ /* 0x000fc80000000000 */
[----:B------:R-:W-:Y:S01]  /*b8a0*/  FFMA R26, R22, R16, R23 ;  /* 0x00000010161a7223 */ /* 0x000fe20000000017 */
[----:B------:R-:W-:Y:S02]  /*b8b0*/  HADD2.F32 R22, -RZ, R6.H1_H1 ;  /* 0x30000006ff167230 */ /* 0x000fe40000004100 */
[----:B------:R-:W-:-:S04]  /*b8c0*/  FFMA R23, R17, R25, R0 ;  /* 0x0000001911177223 */ /* 0x000fc80000000000 */
[----:B------:R-:W-:Y:S01]  /*b8d0*/  FFMA R25, R22, R16, R23 ;  /* 0x0000001016197223 */ /* 0x000fe20000000017 */
[----:B------:R-:W-:Y:S02]  /*b8e0*/  HADD2.F32 R22, -RZ, R7.H0_H0 ;  /* 0x20000007ff167230 */ /* 0x000fe40000004100 */
[----:B------:R-:W-:-:S04]  /*b8f0*/  FFMA R23, R17, R24, R14 ;  /* 0x0000001811177223 */ /* 0x000fc8000000000e */
[----:B------:R-:W-:Y:S01]  /*b900*/  FFMA R24, R22, R16, R23 ;  /* 0x0000001016187223 */ /* 0x000fe20000000017 */
[----:B------:R-:W-:Y:S02]  /*b910*/  HADD2.F32 R22, -RZ, R7.H1_H1 ;  /* 0x30000007ff167230 */ /* 0x000fe40000004100 */
[----:B------:R-:W-:-:S04]  /*b920*/  FFMA R23, R17, R36, R14 ;  /* 0x0000002411177223 */ /* 0x000fc8000000000e */
[----:B------:R-:W-:Y:S01]  /*b930*/  FFMA R23, R22, R16, R23 ;  /* 0x0000001016177223 */ /* 0x000fe20000000017 */
[----:B------:R-:W-:-:S04]  /*b940*/  F2FP.F16.F32.PACK_AB R22, R25, R26 ;  /* 0x0000001a1916723e */ /* 0x000fc800000000ff */
[----:B------:R-:W-:-:S05]  /*b950*/  F2FP.F16.F32.PACK_AB R23, R23, R24 ;  /* 0x000000181717723e */ /* 0x000fca00000000ff */
[----:B------:R1:W-:Y:S02]  /*b960*/  STSM.16.M88.4 [R15+0x4200], R20 ;  /* 0x004200140f007844 */ /* 0x0003e40000000200 */
[--C-:B-1----:R-:W-:Y:S02]  /*b970*/  HADD2.F32 R21, -RZ, R8.reuse.H0_H0 ;  /* 0x20000008ff157230 */ /* 0x102fe40000004100 */
[C-C-:B------:R-:W-:Y:S01]  /*b980*/  FFMA R23, R17.reuse, R31, R0.reuse ;  /* 0x0000001f11177223 */ /* 0x140fe20000000000 */
[----:B------:R-:W-:Y:S02]  /*b990*/  HADD2.F32 R20, -RZ, R8.H1_H1 ;  /* 0x30000008ff147230 */ /* 0x000fe40000004100 */
[----:B------:R-:W-:Y:S01]  /*b9a0*/  FFMA R22, R17, R29, R0 ;  /* 0x0000001d11167223 */ /* 0x000fe20000000000 */
[-C--:B------:R-:W-:Y:S01]  /*b9b0*/  FFMA R31, R21, R16.reuse, R23 ;  /* 0x00000010151f7223 */ /* 0x080fe20000000017 */
[--C-:B------:R-:W-:Y:S02]  /*b9c0*/  HADD2.F32 R21, -RZ, R9.reuse.H0_H0 ;  /* 0x20000009ff157230 */ /* 0x100fe40000004100 */
[----:B------:R-:W-:Y:S01]  /*b9d0*/  FFMA R29, R20, R16, R22 ;  /* 0x00000010141d7223 */ /* 0x000fe20000000016 */
[----:B------:R-:W-:Y:S01]  /*b9e0*/  FFMA R23, R17, R28, R14 ;  /* 0x0000001c11177223 */ /* 0x000fe2000000000e */
[----:B------:R-:W-:-:S02]  /*b9f0*/  HADD2.F32 R20, -RZ, R9.H1_H1 ;  /* 0x30000009ff147230 */ /* 0x000fc40000004100 */
[----:B------:R-:W-:Y:S01]  /*ba00*/  FFMA R22, R17, R27, R14 ;  /* 0x0000001b11167223 */ /* 0x000fe2000000000e */
[-C--:B------:R-:W-:Y:S01]  /*ba10*/  FFMA R28, R21, R16.reuse, R23 ;  /* 0x00000010151c7223 */ /* 0x080fe20000000017 */
[--C-:B------:R-:W-:Y:S02]  /*ba20*/  HADD2.F32 R21, -RZ, R10.reuse.H0_H0 ;  /* 0x2000000aff157230 */ /* 0x100fe40000004100 */
[----:B------:R-:W-:Y:S01]  /*ba30*/  FFMA R27, R20, R16, R22 ;  /* 0x00000010141b7223 */ /* 0x000fe20000000016 */
[C-C-:B------:R-:W-:Y:S01]  /*ba40*/  FFMA R23, R17.reuse, R35, R0.reuse ;  /* 0x0000002311177223 */ /* 0x140fe20000000000 */
[----:B------:R-:W-:Y:S02]  /*ba50*/  HADD2.F32 R20, -RZ, R10.H1_H1 ;  /* 0x3000000aff147230 */ /* 0x000fe40000004100 */
[----:B------:R-:W-:Y:S01]  /*ba60*/  FFMA R22, R17, R34, R0 ;  /* 0x0000002211167223 */ /* 0x000fe20000000000 */
[----:B------:R-:W-:Y:S01]  /*ba70*/  FFMA R26, R21, R16, R23 ;  /* 0x00000010151a7223 */ /* 0x000fe20000000017 */
[----:B------:R-:W-:-:S02]  /*ba80*/  HADD2.F32 R21, -RZ, R11.H0_H0 ;  /* 0x2000000bff157230 */ /* 0x000fc40000004100 */
[----:B------:R-:W-:Y:S01]  /*ba90*/  FFMA R25, R20, R16, R22 ;  /* 0x0000001014197223 */ /* 0x000fe20000000016 */
[C-C-:B------:R-:W-:Y:S01]  /*baa0*/  FFMA R23, R17.reuse, R33, R14.reuse ;  /* 0x0000002111177223 */ /* 0x140fe2000000000e */
[----:B------:R-:W-:Y:S02]  /*bab0*/  HADD2.F32 R20, -RZ, R11.H1_H1 ;  /* 0x3000000bff147230 */ /* 0x000fe40000004100 */
[----:B------:R-:W-:Y:S01]  /*bac0*/  FFMA R22, R17, R32, R14 ;  /* 0x0000002011167223 */ /* 0x000fe2000000000e */
[----:B------:R-:W-:Y:S01]  /*bad0*/  FFMA R24, R21, R16, R23 ;  /* 0x0000001015187223 */ /* 0x000fe20000000017 */
[----:B------:R-:W-:Y:S02]  /*bae0*/  F2FP.F16.F32.PACK_AB R21, R27, R28 ;  /* 0x0000001c1b15723e */ /* 0x000fe400000000ff */
[----:B------:R-:W-:Y:S01]  /*baf0*/  FFMA R23, R20, R16, R22 ;  /* 0x0000001014177223 */ /* 0x000fe20000000016 */
[----:B------:R-:W-:Y:S02]  /*bb00*/  F2FP.F16.F32.PACK_AB R20, R29, R31 ;  /* 0x0000001f1d14723e */ /* 0x000fe400000000ff */
[----:B------:R-:W-:-:S02]  /*bb10*/  F2FP.F16.F32.PACK_AB R22, R25, R26 ;  /* 0x0000001a1916723e */ /* 0x000fc400000000ff */
        /* <DEDUP_REMOVED lines=19> */
.L_x_79:
[----:B------:R-:W-:Y:S05]  /*bc50*/  BSYNC B0 ;  /* 0x0000000000007941 */ /* 0x000fea0003800000 */
.L_x_78:
        /* <DEDUP_REMOVED lines=9> */
.L_x_82:
[----:B------:R-:W-:-:S04]  /*bcf0*/  ULEA UR4, UR52, UR50, 0x3 ;  /* 0x0000003234047291 */ /* 0x000fc8000f8e183f */
[----:B------:R-:W-:-:S04]  /*bd00*/  UIADD3 UR4, UR4, 0x50, URZ ;  /* 0x0000005004047890 */ /* 0x000fc8000fffe03f */
[----:B------:R-:W-:-:S09]  /*bd10*/  UPRMT UR4, UR49, 0x654, UR4 ;  /* 0x0000065431047896 */ /* 0x000fd20008000004 */
[----:B------:R-:W-:Y:S03]  /*bd20*/  SYNCS.ARRIVE.TRANS64.RED.A1T0 RZ, [UR4], RZ ;  /* 0x000000ffffff79a7 */ /* 0x000fe60008100404 */
.L_x_81:
[----:B------:R-:W-:Y:S05]  /*bd30*/  BSYNC B0 ;  /* 0x0000000000007941 */ /* 0x000fea0003800000 */
.L_x_80:
[----:B------:R-:W-:Y:S01]  /*bd40*/  UIADD3 UR4, UR52, 0x1, URZ ;  /* 0x0000000134047890 */ /* 0x000fe2000fffe03f */
[----:B------:R-:W-:Y:S03]  /*bd50*/  BSSY B0, `(.L_x_83) ;  /* 0x0000018000007945 */ /* 0x000fe60003800000 */
[----:B------:R-:W-:-:S04]  /*bd60*/  UISETP.NE.AND UP0, UPT, UR4, 0x4, UPT ;  /* 0x000000040400788c */ /* 0x000fc8000bf05270 */
[----:B------:R-:W-:Y:S01]  /*bd70*/  USEL UR8, UR4, URZ, UP0 ;  /* 0x0000003f04087287 */ /* 0x000fe20008000000 */
[----:B------:R-:W-:Y:S11]  /*bd80*/  @!P0 BRA `(.L_x_84) ;  /* 0x0000000000508947 */ /* 0x000ff60003800000 */
[----:B------:R-:W-:-:S06]  /*bd90*/  UISETP.NE.AND UP0, UPT, UR48, 0x3, UPT ;  /* 0x000000033000788c */ /* 0x000fcc000bf05270 */
[----:B------:R-:W-:-:S13]  /*bda0*/  PLOP3.LUT P3, PT, PT, PT, UP0, 0x80, 0x0 ;  /* 0x000000000000781c */ /* 0x000fda0003f6f008 */
[----:B------:R-:W-:Y:S05]  /*bdb0*/  @!P3 BRA `(.L_x_85) ;  /* 0x000000000004b947 */ /* 0x000fea0003800000 */
[----:B------:R-:W-:Y:S01]  /*bdc0*/  BPT.TRAP 0x1 ;  /* 0x000000040000795c */ /* 0x000fe20000300000 */
.L_x_85:
[----:B-1----:R-:W-:Y:S01]  /*bdd0*/  LEA R20, R3, UR50, 0x3 ;  /* 0x0000003203147c11 */ /* 0x002fe2000f8e18ff */
[----:B------:R-:W-:Y:S01]  /*bde0*/  BSSY B1, `(.L_x_86) ;  /* 0x0000004000017945 */ /* 0x000fe20003800000 */
[----:B------:R-:W-:-:S04]  /*bdf0*/  SHF.L.U32 R21, R13, 0x1f, RZ ;  /* 0x0000001f0d157819 */ /* 0x000fc800000006ff */
[----:B------:R-:W1:Y:S02]  /*be00*/  SYNCS.PHASECHK.TRANS64.TRYWAIT P3, [R20+URZ+0x30], R21 ;  /* 0x00003015140075a7 */ /* 0x000e64000806017f */
[----:B-1----:R-:W-:Y:S05]  /*be10*/  @!P3 BRA `(.L_x_87) ;  /* 0x000000a80050b947 */ /* 0x002fea0003800000 */
.L_x_363:
[----:B------:R-:W-:Y:S05]  /*be20*/  BSYNC B1 ;  /* 0x0000000000017941 */ /* 0x000fea0003800000 */
.L_x_86:
[C---:B-1----:R-:W-:Y:S01]  /*be30*/  @!P2 IMAD R20, R3.reuse, 0x2000, R19 ;  /* 0x000020000314a824 */ /* 0x042fe200078e0213 */
[----:B------:R-:W-:Y:S05]  /*be40*/  @!P2 WARPSYNC.ALL ;  /* 0x000000000000a948 */ /* 0x000fea0003800000 */
[----:B------:R-:W-:Y:S01]  /*be50*/  IADD3 R3, R3, 0x1, RZ ;  /* 0x0000000103037810 */ /* 0x000fe20007ffe0ff */
[----:B------:R1:W2:Y:S03]  /*be60*/  @!P2 LDSM.16.M88.4 R4, [R20] ;  /* 0x000000001404a83b */ /* 0x0002a60000000200 */
[----:B------:R-:W-:-:S04]  /*be70*/  ISETP.NE.AND P3, PT, R3, 0x4, PT ;  /* 0x000000040300780c */ /* 0x000fc80003f65270 */
[----:B------:R-:W-:Y:S02]  /*be80*/  SEL R3, R3, RZ, P3 ;  /* 0x000000ff03037207 */ /* 0x000fe40001800000 */
[----:B-1----:R-:W-:-:S05]  /*be90*/  @!P2 LEA R20, R18, R20, 0x1 ;  /* 0x000000141214a211 */ /* 0x002fca00078e08ff */
[----:B------:R1:W3:Y:S02]  /*bea0*/  @!P2 LDSM.16.M88.4 R8, [R20] ;  /* 0x000000001408a83b */ /* 0x0002e40000000200 */
[----:B-1----:R-:W-:-:S04]  /*beb0*/  SEL R20, RZ, 0x1, P3 ;  /* 0x00000001ff147807 */ /* 0x002fc80001800000 */
[----:B------:R-:W-:-:S07]  /*bec0*/  LOP3.LUT R13, R13, R20, RZ, 0x3c, !PT ;  /* 0x000000140d0d7212 */ /* 0x000fce00078e3cff */
.L_x_84:
[----:B------:R-:W-:Y:S05]  /*bed0*/  BSYNC B0 ;  /* 0x0000000000007941 */ /* 0x000fea0003800000 */
.L_x_83:
[----:B-12---:R-:W-:Y:S02]  /*bee0*/  HADD2.F32 R22, -RZ, R6.H0_H0 ;  /* 0x20000006ff167230 */ /* 0x006fe40000004100 */
[C-C-:B------:R-:W-:Y:S01]  /*bef0*/  FFMA R44, R17.reuse, R44, R12.reuse ;  /* 0x0000002c112c7223 */ /* 0x140fe2000000000c */
[----:B------:R-:W-:Y:S02]  /*bf00*/  HADD2.F32 R20, -RZ, R4.H0_H0 ;  /* 0x20000004ff147230 */ /* 0x000fe40000004100 */
[C---:B------:R-:W-:Y:S01]  /*bf10*/  FFMA R40, R17.reuse, R40, R12 ;  /* 0x0000002811287223 */ /* 0x040fe2000000000c */
[----:B------:R-:W-:Y:S02]  /*bf20*/  HADD2.F32 R21, -RZ, R5.H0_H0 ;  /* 0x20000005ff157230 */ /* 0x000fe40000004100 */
[----:B------:R-:W-:Y:S01]  /*bf30*/  FFMA R44, R22, R16, R44 ;  /* 0x00000010162c7223 */ /* 0x000fe2000000002c */
[----:B------:R-:W-:Y:S02]  /*bf40*/  HADD2.F32 R22, -RZ, R6.H1_H1 ;  /* 0x30000006ff167230 */ /* 0x000fe40000004100 */
[C---:B------:R-:W-:Y:S01]  /*bf50*/  FFMA R42, R17.reuse, R42, R2 ;  /* 0x0000002a112a7223 */ /* 0x040fe20000000002 */
[----:B------:R-:W-:Y:S01]  /*bf60*/  FFMA R45, R17, R45, R12 ;  /* 0x0000002d112d7223 */ /* 0x000fe2000000000c */
[----:B------:R-:W-:Y:S01]  /*bf70*/  FFMA R40, R20, R16, R40 ;  /* 0x0000001014287223 */ /* 0x000fe20000000028 */
[----:B------:R-:W-:-:S02]  /*bf80*/  HADD2.F32 R20, -RZ, R4.H1_H1 ;  /* 0x30000004ff147230 */ /* 0x000fc40000004100 */
[-C--:B------:R-:W-:Y:S01]  /*bf90*/  FFMA R42, R21, R16.reuse, R42 ;  /* 0x00000010152a7223 */ /* 0x080fe2000000002a */
[----:B------:R-:W-:Y:S01]  /*bfa0*/  FFMA R45, R22, R16, R45 ;  /* 0x00000010162d7223 */ /* 0x000fe2000000002d */
[----:B------:R-:W-:Y:S02]  /*bfb0*/  HADD2.F32 R21, -RZ, R5.H1_H1 ;  /* 0x30000005ff157230 */ /* 0x000fe40000004100 */
[C---:B------:R-:W-:Y:S01]  /*bfc0*/  FFMA R41, R17.reuse, R41, R12 ;  /* 0x0000002911297223 */ /* 0x040fe2000000000c */
[--C-:B------:R-:W-:Y:S02]  /*bfd0*/  HADD2.F32 R22, -RZ, R7.reuse.H0_H0 ;  /* 0x20000007ff167230 */ /* 0x100fe40000004100 */
[C-C-:B------:R-:W-:Y:S01]  /*bfe0*/  FFMA R43, R17.reuse, R43, R2.reuse ;  /* 0x0000002b112b7223 */ /* 0x140fe20000000002 */
[----:B------:R-:W-:Y:S02]  /*bff0*/  HADD2.F32 R23, -RZ, R7.H1_H1 ;  /* 0x30000007ff177230 */ /* 0x000fe40000004100 */
[C-C-:B------:R-:W-:Y:S01]  /*c000*/  FFMA R46, R17.reuse, R46, R2.reuse ;  /* 0x0000002e112e7223 */ /* 0x140fe20000000002 */
[----:B------:R-:W-:Y:S01]  /*c010*/  FFMA R47, R17, R47, R2 ;  /* 0x0000002f112f7223 */ /* 0x000fe20000000002 */
[-C--:B------:R-:W-:Y:S01]  /*c020*/  FFMA R20, R20, R16.reuse, R41 ;  /* 0x0000001014147223 */ /* 0x080fe20000000029 */
[-C--:B------:R-:W-:Y:S01]  /*c030*/  FFMA R21, R21, R16.reuse, R43 ;  /* 0x0000001015157223 */ /* 0x080fe2000000002b */
[-C--:B------:R-:W-:Y:S01]  /*c040*/  FFMA R46, R22, R16.reuse, R46 ;  /* 0x00000010162e7223 */ /* 0x080fe2000000002e */
[----:B------:R-:W-:Y:S01]  /*c050*/  FFMA R23, R23, R16, R47 ;  /* 0x0000001017177223 */ /* 0x000fe2000000002f */
[----:B------:R-:W-:Y:S01]  /*c060*/  F2FP.F16.F32.PACK_AB R22, R45, R44 ;  /* 0x0000002c2d16723e */ /* 0x000fe200000000ff */
[----:B------:R-:W-:Y:S05]  /*c070*/  WARPSYNC.ALL ;  /* 0x0000000000007948 */ /* 0x000fea0003800000 */
[----:B------:R-:W-:Y:S01]  /*c080*/  F2FP.F16.F32.PACK_AB R20, R20, R40 ;  /* 0x000000281414723e */ /* 0x000fe200000000ff */
[--C-:B---3--:R-:W-:Y:S01]  /*c090*/  HADD2.F32 R25, -RZ, R9.reuse.H0_H0 ;  /* 0x20000009ff197230 */ /* 0x108fe20000004100 */
[----:B------:R-:W-:Y:S01]  /*c0a0*/  F2FP.F16.F32.PACK_AB R21, R21, R42 ;  /* 0x0000002a1515723e */ /* 0x000fe200000000ff */
[----:B------:R-:W-:Y:S01]  /*c0b0*/  HADD2.F32 R24, -RZ, R9.H1_H1 ;  /* 0x30000009ff187230 */ /* 0x000fe20000004100 */
[----:B------:R-:W-:Y:S01]  /*c0c0*/  F2FP.F16.F32.PACK_AB R23, R23, R46 ;  /* 0x0000002e1717723e */ /* 0x000fe200000000ff */
[--C-:B------:R-:W-:Y:S01]  /*c0d0*/  HADD2.F32 R27, -RZ, R10.reuse.H0_H0 ;  /* 0x2000000aff1b7230 */ /* 0x100fe20000004100 */
[----:B------:R-:W-:Y:S01]  /*c0e0*/  BSSY B0, `(.L_x_88) ;  /* 0x000002d000007945 */ /* 0x000fe20003800000 */
[----:B------:R-:W-:-:S02]  /*c0f0*/  HADD2.F32 R26, -RZ, R10.H1_H1 ;  /* 0x3000000aff1a7230 */ /* 0x000fc40000004100 */
[----:B------:R1:W-:Y:S01]  /*c100*/  STSM.16.M88.4 [R15+0x6200], R20 ;  /* 0x006200140f007844 */ /* 0x0003e20000000200 */
[--C-:B------:R-:W-:Y:S02]  /*c110*/  HADD2.F32 R31, -RZ, R11.reuse.H0_H0 ;  /* 0x2000000bff1f7230 */ /* 0x100fe40000004100 */
[----:B------:R-:W-:Y:S02]  /*c120*/  HADD2.F32 R28, -RZ, R11.H1_H1 ;  /* 0x3000000bff1c7230 */ /* 0x000fe40000004100 */
[--C-:B-1----:R-:W-:Y:S02]  /*c130*/  HADD2.F32 R23, -RZ, R8.reuse.H0_H0 ;  /* 0x20000008ff177230 */ /* 0x102fe40000004100 */
[C-C-:B------:R-:W-:Y:S01]  /*c140*/  FFMA R21, R17.reuse, R48, R12.reuse ;  /* 0x0000003011157223 */ /* 0x140fe2000000000c */
[----:B------:R-:W-:Y:S02]  /*c150*/  HADD2.F32 R22, -RZ, R8.H1_H1 ;  /* 0x30000008ff167230 */ /* 0x000fe40000004100 */
[----:B------:R-:W-:Y:S01]  /*c160*/  FFMA R20, R17, R49, R12 ;  /* 0x0000003111147223 */ /* 0x000fe2000000000c */
[----:B------:R-:W-:Y:S01]  /*c170*/  FFMA R21, R23, R16, R21 ;  /* 0x0000001017157223 */ /* 0x000fe20000000015 */
[----:B------:R-:W-:-:S02]  /*c180*/  FFMA R23, R17, R50, R2 ;  /* 0x0000003211177223 */ /* 0x000fc40000000002 */
[-C--:B------:R-:W-:Y:S01]  /*c190*/  FFMA R20, R22, R16.reuse, R20 ;  /* 0x0000001016147223 */ /* 0x080fe20000000014 */
[----:B------:R-:W-:Y:S01]  /*c1a0*/  FFMA R22, R17, R51, R2 ;  /* 0x0000003311167223 */ /* 0x000fe20000000002 */
[----:B------:R-:W-:Y:S01]  /*c1b0*/  FFMA R23, R25, R16, R23 ;  /* 0x0000001019177223 */ /* 0x000fe20000000017 */
[C---:B------:R-:W-:Y:S02]  /*c1c0*/  FFMA R25, R17.reuse, R52, R12 ;  /* 0x0000003411197223 */ /* 0x040fe4000000000c */
[-C--:B------:R-:W-:Y:S01]  /*c1d0*/  FFMA R22, R24, R16.reuse, R22 ;  /* 0x0000001018167223 */ /* 0x080fe20000000016 */
[----:B------:R-:W-:Y:S01]  /*c1e0*/  FFMA R24, R17, R53, R12 ;  /* 0x0000003511187223 */ /* 0x000fe2000000000c */
[----:B------:R-:W-:Y:S01]  /*c1f0*/  F2FP.F16.F32.PACK_AB R20, R20, R21 ;  /* 0x000000151414723e */ /* 0x000fe200000000ff */
[-C--:B------:R-:W-:Y:S01]  /*c200*/  FFMA R25, R27, R16.reuse, R25 ;  /* 0x000000101b197223 */ /* 0x080fe20000000019 */
[C---:B------:R-:W-:Y:S01]  /*c210*/  FFMA R27, R17.reuse, R55, R2 ;  /* 0x00000037111b7223 */ /* 0x040fe20000000002 */
[----:B------:R-:W-:Y:S01]  /*c220*/  FFMA R24, R26, R16, R24 ;  /* 0x000000101a187223 */ /* 0x000fe20000000018 */
[----:B------:R-:W-:Y:S01]  /*c230*/  FFMA R26, R17, R54, R2 ;  /* 0x00000036111a7223 */ /* 0x000fe20000000002 */
[----:B------:R-:W-:Y:S01]  /*c240*/  F2FP.F16.F32.PACK_AB R21, R22, R23 ;  /* 0x000000171615723e */ /* 0x000fe200000000ff */
[----:B------:R-:W-:-:S02]  /*c250*/  FFMA R27, R28, R16, R27 ;  /* 0x000000101c1b7223 */ /* 0x000fc4000000001b */
        /* <DEDUP_REMOVED lines=15> */
[----:B------:R-:W-:Y:S02]  /*c350*/  UIADD3 UR4, UR50, 0x6200, URZ ;  /* 0x0000620032047890 */ /* 0x000fe4000fffe03f */
[----:B------:R-:W-:Y:S01]  /*c360*/  UIADD3.X UR11, URZ, UR61, URZ, UP0, !UPT ;  /* 0x0000003d3f0b7290 */ /* 0x000fe200087fe43f */
[----:B------:R-:W-:-:S08]  /*c370*/  UMOV UR7, UR43 ;  /* 0x0000002b00077c82 */ /* 0x000fd00008000000 */
[----:B------:R2:W-:Y:S01]  /*c380*/  UTMASTG.3D [UR4], [UR10] ;  /* 0x000000040a0073b5 */ /* 0x0005e20008010000 */
[----:B------:R0:W-:Y:S01]  /*c390*/  UTMACMDFLUSH ;  /* 0x00000000000079b7 */ /* 0x0001e20000000000 */
[----:B--2---:R-:W-:-:S04]  /*c3a0*/  DEPBAR.LE SB0, 0x1 ;  /* 0x000080400000791a */ /* 0x004fc80000000000 */
.L_x_89:
[----:B------:R-:W-:Y:S05]  /*c3b0*/  BSYNC B0 ;  /* 0x0000000000007941 */ /* 0x000fea0003800000 */
.L_x_88:
[----:B-1----:R-:W-:Y:S01]  /*c3c0*/  VIADD R21, R15, 0x6200 ;  /* 0x000062000f157836 */ /* 0x002fe20000000000 */
[----:B------:R-:W-:Y:S04]  /*c3d0*/  BAR.SYNC.DEFER_BLOCKING 0x1, 0x100 ;  /* 0x0044000000007b1d */ /* 0x000fe80000010000 */
[----:B------:R-:W-:Y:S02]  /*c3e0*/  LEA R28, R18, R21, 0x1 ;  /* 0x00000015121c7211 */ /* 0x000fe400078e08ff */
[----:B------:R-:W-:Y:S04]  /*c3f0*/  BSSY B0, `(.L_x_90) ;  /* 0x000000a000007945 */ /* 0x000fe80003800000 */
[----:B------:R-:W-:Y:S05]  /*c400*/  @!P0 BRA `(.L_x_91) ;  /* 0x0000000000208947 */ /* 0x000fea0003800000 */
[----:B------:R-:W-:-:S06]  /*c410*/  UISETP.NE.AND UP0, UPT, UR48, 0x3, UPT ;  /* 0x000000033000788c */ /* 0x000fcc000bf05270 */
[----:B------:R-:W-:-:S13]  /*c420*/  PLOP3.LUT P3, PT, PT, PT, UP0, 0x80, 0x0 ;  /* 0x000000000000781c */ /* 0x000fda0003f6f008 */
[----:B------:R-:W-:Y:S05]  /*c430*/  @!P3 BRA `(.L_x_92) ;  /* 0x000000000004b947 */ /* 0x000fea0003800000 */
[----:B------:R-:W-:Y:S01]  /*c440*/  BPT.TRAP 0x1 ;  /* 0x000000040000795c */ /* 0x000fe20000300000 */
.L_x_92:
[----:B------:R-:W-:-:S04]  /*c450*/  ULEA UR4, UR8, UR50, 0x3 ;  /* 0x0000003208047291 */ /* 0x000fc8000f8e183f */
[----:B------:R-:W-:-:S04]  /*c460*/  UIADD3 UR4, UR4, 0x50, URZ ;  /* 0x0000005004047890 */ /* 0x000fc8000fffe03f */
[----:B------:R-:W-:-:S09]  /*c470*/  UPRMT UR4, UR49, 0x654, UR4 ;  /* 0x0000065431047896 */ /* 0x000fd20008000004 */
[----:B------:R-:W-:Y:S03]  /*c480*/  SYNCS.ARRIVE.TRANS64.RED.A1T0 RZ, [UR4], RZ ;  /* 0x000000ffffff79a7 */ /* 0x000fe60008100404 */
.L_x_91:
[----:B------:R-:W-:Y:S05]  /*c490*/  BSYNC B0 ;  /* 0x0000000000007941 */ /* 0x000fea0003800000 */
.L_x_90:
        /* <DEDUP_REMOVED lines=9> */
.L_x_95:
[----:B------:R-:W-:Y:S01]  /*c530*/  LEA R20, R3, UR50, 0x3 ;  /* 0x0000003203147c11 */ /* 0x000fe2000f8e18ff */
[----:B------:R-:W-:Y:S01]  /*c540*/  BSSY B1, `(.L_x_96) ;  /* 0x0000004000017945 */ /* 0x000fe20003800000 */
[----:B------:R-:W-:-:S04]  /*c550*/  SHF.L.U32 R21, R13, 0x1f, RZ ;  /* 0x0000001f0d157819 */ /* 0x000fc800000006ff */
[----:B------:R-:W1:Y:S02]  /*c560*/  SYNCS.PHASECHK.TRANS64.TRYWAIT P3, [R20+URZ+0x30], R21 ;  /* 0x00003015140075a7 */ /* 0x000e64000806017f */
[----:B-1----:R-:W-:Y:S05]  /*c570*/  @!P3 BRA `(.L_x_97) ;  /* 0x000000a0008cb947 */ /* 0x002fea0003800000 */
.L_x_364:
[----:B------:R-:W-:Y:S05]  /*c580*/  BSYNC B1 ;  /* 0x0000000000017941 */ /* 0x000fea0003800000 */
.L_x_96:
[C---:B-1----:R-:W-:Y:S01]  /*c590*/  @!P2 LEA R21, R3.reuse, R19, 0xd ;  /* 0x000000130315a211 */ /* 0x042fe200078e68ff */
[----:B------:R-:W-:Y:S05]  /*c5a0*/  @!P2 WARPSYNC.ALL ;  /* 0x000000000000a948 */ /* 0x000fea0003800000 */
[----:B------:R-:W-:Y:S01]  /*c5b0*/  @!P2 IMAD R20, R18, 0x2, R21 ;  /* 0x000000021214a824 */ /* 0x000fe200078e0215 */
[----:B------:R1:W2:Y:S01]  /*c5c0*/  @!P2 LDSM.16.M88.4 R4, [R21] ;  /* 0x000000001504a83b */ /* 0x0002a20000000200 */
[----:B------:R-:W-:-:S03]  /*c5d0*/  IADD3 R3, R3, 0x1, RZ ;  /* 0x0000000103037810 */ /* 0x000fc60007ffe0ff */
[----:B------:R1:W3:Y:S01]  /*c5e0*/  @!P2 LDSM.16.M88.4 R8, [R20] ;  /* 0x000000001408a83b */ /* 0x0002e20000000200 */
[----:B------:R-:W-:-:S04]  /*c5f0*/  ISETP.NE.AND P3, PT, R3, 0x4, PT ;  /* 0x000000040300780c */ /* 0x000fc80003f65270 */
[----:B------:R-:W-:Y:S02]  /*c600*/  SEL R22, RZ, 0x1, P3 ;  /* 0x00000001ff167807 */ /* 0x000fe40001800000 */
[----:B------:R-:W-:Y:S02]  /*c610*/  SEL R3, R3, RZ, P3 ;  /* 0x000000ff03037207 */ /* 0x000fe40001800000 */
[----:B-1----:R-:W-:-:S07]  /*c620*/  LOP3.LUT R13, R13, R22, RZ, 0x3c, !PT ;  /* 0x000000160d0d7212 */ /* 0x002fce00078e3cff */
.L_x_94:
[----:B------:R-:W-:Y:S05]  /*c630*/  BSYNC B0 ;  /* 0x0000000000007941 */ /* 0x000fea0003800000 */
.L_x_93:
[----:B------:R-:W4:Y:S04]  /*c640*/  LDL.LU R21, [R1+0x80] ;  /* 0x0000800001157983 */ /* 0x000f280000300800 */
        /* <DEDUP_REMOVED lines=15> */
[--C-:B--2---:R-:W-:Y:S01]  /*c740*/  HADD2.F32 R22, -RZ, R4.reuse.H1_H1 ;  /* 0x30000004ff167230 */ /* 0x104fe20000004100 */
[----:B------:R-:W-:Y:S05]  /*c750*/  WARPSYNC.ALL ;  /* 0x0000000000007948 */ /* 0x000fea0003800000 */
[----:B------:R-:W-:Y:S01]  /*c760*/  BSSY B0, `(.L_x_98) ;  /* 0x000004b000007945 */ /* 0x000fe20003800000 */
[C-C-:B----4-:R-:W-:Y:S01]  /*c770*/  FFMA R21, R17.reuse, R21, R0.reuse ;  /* 0x0000001511157223 */ /* 0x150fe20000000000 */
[----:B-----5:R-:W-:Y:S01]  /*c780*/  FFMA R23, R17, R20, R0 ;  /* 0x0000001411177223 */ /* 0x020fe20000000000 */
[----:B------:R-:W-:-:S05]  /*c790*/  HADD2.F32 R20, -RZ, R4.H0_H0 ;  /* 0x20000004ff147230 */ /* 0x000fca0000004100 */
[-C--:B------:R-:W-:Y:S01]  /*c7a0*/  FFMA R20, R20, R16.reuse, R21 ;  /* 0x0000001014147223 */ /* 0x080fe20000000015 */
[----:B------:R-:W-:Y:S01]  /*c7b0*/  FFMA R21, R22, R16, R23 ;  /* 0x0000001016157223 */ /* 0x000fe20000000017 */
[C-C-:B---3--:R-:W-:Y:S01]  /*c7c0*/  FFMA R23, R17.reuse, R25, R14.reuse ;  /* 0x0000001911177223 */ /* 0x148fe2000000000e */
[----:B------:R-:W-:Y:S01]  /*c7d0*/  FFMA R25, R17, R24, R14 ;  /* 0x0000001811197223 */ /* 0x000fe2000000000e */
[--C-:B------:R-:W-:Y:S02]  /*c7e0*/  HADD2.F32 R24, -RZ, R5.reuse.H1_H1 ;  /* 0x30000005ff187230 */ /* 0x100fe40000004100 */
[----:B------:R-:W-:Y:S01]  /*c7f0*/  HADD2.F32 R22, -RZ, R5.H0_H0 ;  /* 0x20000005ff167230 */ /* 0x000fe20000004100 */
[----:B------:R-:W-:Y:S02]  /*c800*/  F2FP.F16.F32.PACK_AB R20, R21, R20 ;  /* 0x000000141514723e */ /* 0x000fe400000000ff */
[----:B------:R-:W-:Y:S01]  /*c810*/  FFMA R27, R24, R16, R25 ;  /* 0x00000010181b7223 */ /* 0x000fe20000000019 */
[----:B------:R-:W-:Y:S01]  /*c820*/  FFMA R25, R17, R26, R0 ;  /* 0x0000001a11197223 */ /* 0x000fe20000000000 */
[----:B------:R-:W-:Y:S01]  /*c830*/  FFMA R22, R22, R16, R23 ;  /* 0x0000001016167223 */ /* 0x000fe20000000017 */
[----:B------:R-:W-:-:S02]  /*c840*/  HADD2.F32 R24, -RZ, R6.H0_H0 ;  /* 0x20000006ff187230 */ /* 0x000fc40000004100 */
[----:B------:R-:W-:Y:S01]  /*c850*/  FFMA R23, R17, R41, R0 ;  /* 0x0000002911177223 */ /* 0x000fe20000000000 */
[----:B------:R-:W-:Y:S01]  /*c860*/  HADD2.F32 R26, -RZ, R6.H1_H1 ;  /* 0x30000006ff1a7230 */ /* 0x000fe20000004100 */
[----:B------:R-:W-:Y:S02]  /*c870*/  F2FP.F16.F32.PACK_AB R21, R27, R22 ;  /* 0x000000161b15723e */ /* 0x000fe400000000ff */
[-C--:B------:R-:W-:Y:S02]  /*c880*/  FFMA R23, R24, R16.reuse, R23 ;  /* 0x0000001018177223 */ /* 0x080fe40000000017 */
[----:B------:R-:W-:Y:S01]  /*c890*/  FFMA R24, R26, R16, R25 ;  /* 0x000000101a187223 */ /* 0x000fe20000000019 */
[--C-:B------:R-:W-:Y:S02]  /*c8a0*/  HADD2.F32 R26, -RZ, R7.reuse.H1_H1 ;  /* 0x30000007ff1a7230 */ /* 0x100fe40000004100 */
[----:B------:R-:W-:Y:S02]  /*c8b0*/  FFMA R25, R17, R39, R14 ;  /* 0x0000002711197223 */ /* 0x000fe4000000000e */
[----:B------:R-:W-:Y:S01]  /*c8c0*/  F2FP.F16.F32.PACK_AB R22, R24, R23 ;  /* 0x000000171816723e */ /* 0x000fe200000000ff */
[----:B------:R-:W-:-:S02]  /*c8d0*/  HADD2.F32 R24, -RZ, R7.H0_H0 ;  /* 0x20000007ff187230 */ /* 0x000fc40000004100 */
[C---:B------:R-:W-:Y:S01]  /*c8e0*/  FFMA R23, R17.reuse, R40, R14 ;  /* 0x0000002811177223 */ /* 0x040fe2000000000e */
[C-C-:B------:R-:W-:Y:S01]  /*c8f0*/  FFMA R27, R17.reuse, R32, R0.reuse ;  /* 0x00000020111b7223 */ /* 0x140fe20000000000 */
[--C-:B------:R-:W-:Y:S02]  /*c900*/  HADD2.F32 R32, -RZ, R8.reuse.H1_H1 ;  /* 0x30000008ff207230 */ /* 0x100fe40000004100 */
[-C--:B------:R-:W-:Y:S01]  /*c910*/  FFMA R23, R24, R16.reuse, R23 ;  /* 0x0000001018177223 */ /* 0x080fe20000000017 */
[----:B------:R-:W-:Y:S01]  /*c920*/  FFMA R24, R26, R16, R25 ;  /* 0x000000101a187223 */ /* 0x000fe20000000019 */
[----:B------:R-:W-:Y:S02]  /*c930*/  HADD2.F32 R26, -RZ, R8.H0_H0 ;  /* 0x20000008ff1a7230 */ /* 0x000fe40000004100 */
[C---:B------:R-:W-:Y:S01]  /*c940*/  FFMA R25, R17.reuse, R38, R0 ;  /* 0x0000002611197223 */ /* 0x040fe20000000000 */
[C-C-:B------:R-:W-:Y:S01]  /*c950*/  FFMA R31, R17.reuse, R31, R14.reuse ;  /* 0x0000001f111f7223 */ /* 0x140fe2000000000e */
[----:B------:R-:W-:Y:S01]  /*c960*/  HADD2.F32 R38, -RZ, R11.H1_H1 ;  /* 0x3000000bff267230 */ /* 0x000fe20000004100 */
[----:B------:R-:W-:Y:S01]  /*c970*/  F2FP.F16.F32.PACK_AB R23, R24, R23 ;  /* 0x000000171817723e */ /* 0x000fe200000000ff */
[-C--:B------:R-:W-:Y:S01]  /*c980*/  FFMA R25, R26, R16.reuse, R25 ;  /* 0x000000101a197223 */ /* 0x080fe20000000019 */
[----:B------:R-:W-:Y:S01]  /*c990*/  FFMA R26, R32, R16, R27 ;  /* 0x00000010201a7223 */ /* 0x000fe2000000001b */
[----:B------:R-:W-:Y:S01]  /*c9a0*/  FFMA R27, R17, R34, R14 ;  /* 0x00000022111b7223 */ /* 0x000fe2000000000e */
[--C-:B------:R-:W-:Y:S01]  /*c9b0*/  HADD2.F32 R32, -RZ, R9.reuse.H0_H0 ;  /* 0x20000009ff207230 */ /* 0x100fe20000004100 */
[----:B------:R1:W-:Y:S01]  /*c9c0*/  STSM.16.M88.4 [R15+0x200], R20 ;  /* 0x000200140f007844 */ /* 0x0003e20000000200 */
[----:B------:R-:W-:-:S02]  /*c9d0*/  HADD2.F32 R34, -RZ, R9.H1_H1 ;  /* 0x30000009ff227230 */ /* 0x000fc40000004100 */
[C-C-:B------:R-:W-:Y:S01]  /*c9e0*/  FFMA R33, R17.reuse, R33, R0.reuse ;  /* 0x0000002111217223 */ /* 0x140fe20000000000 */
[----:B------:R-:W-:Y:S01]  /*c9f0*/  F2FP.F16.F32.PACK_AB R24, R26, R25 ;  /* 0x000000191a18723e */ /* 0x000fe200000000ff */
[-C--:B------:R-:W-:Y:S01]  /*ca00*/  FFMA R27, R32, R16.reuse, R27 ;  /* 0x00000010201b7223 */ /* 0x080fe2000000001b */
[----:B------:R-:W-:Y:S01]  /*ca10*/  FFMA R32, R34, R16, R31 ;  /* 0x0000001022207223 */ /* 0x000fe2000000001f */
[C---:B------:R-:W-:Y:S01]  /*ca20*/  FFMA R31, R17.reuse, R36, R0 ;  /* 0x00000024111f7223 */ /* 0x040fe20000000000 */
[--C-:B------:R-:W-:Y:S02]  /*ca30*/  HADD2.F32 R34, -RZ, R10.reuse.H0_H0 ;  /* 0x2000000aff227230 */ /* 0x100fe40000004100 */
[----:B------:R-:W-:Y:S01]  /*ca40*/  FFMA R35, R17, R35, R14 ;  /* 0x0000002311237223 */ /* 0x000fe2000000000e */
[----:B------:R-:W-:Y:S01]  /*ca50*/  HADD2.F32 R36, -RZ, R10.H1_H1 ;  /* 0x3000000aff247230 */ /* 0x000fe20000004100 */
[----:B------:R-:W-:Y:S01]  /*ca60*/  F2FP.F16.F32.PACK_AB R25, R32, R27 ;  /* 0x0000001b2019723e */ /* 0x000fe200000000ff */
[----:B------:R-:W-:-:S03]  /*ca70*/  FFMA R31, R34, R16, R31 ;  /* 0x00000010221f7223 */ /* 0x000fc6000000001f */
[-C--:B------:R-:W-:Y:S01]  /*ca80*/  FFMA R34, R36, R16.reuse, R33 ;  /* 0x0000001024227223 */ /* 0x080fe20000000021 */
[----:B------:R-:W-:Y:S02]  /*ca90*/  HADD2.F32 R36, -RZ, R11.H0_H0 ;  /* 0x2000000bff247230 */ /* 0x000fe40000004100 */
[----:B------:R-:W-:Y:S02]  /*caa0*/  FFMA R33, R17, R37, R14 ;  /* 0x0000002511217223 */ /* 0x000fe4000000000e */
[----:B------:R-:W-:Y:S02]  /*cab0*/  F2FP.F16.F32.PACK_AB R26, R34, R31 ;  /* 0x0000001f221a723e */ /* 0x000fe400000000ff */
[-C--:B------:R-:W-:Y:S01]  /*cac0*/  FFMA R33, R36, R16.reuse, R33 ;  /* 0x0000001024217223 */ /* 0x080fe20000000021 */
[----:B------:R-:W-:-:S05]  /*cad0*/  FFMA R36, R38, R16, R35 ;  /* 0x0000001026247223 */ /* 0x000fca0000000023 */
[----:B------:R-:W-:-:S05]  /*cae0*/  F2FP.F16.F32.PACK_AB R27, R36, R33 ;  /* 0x00000021241b723e */ /* 0x000fca00000000ff */
[----:B------:R1:W-:Y:S01]  /*caf0*/  STSM.16.M88.4 [R160], R24 ;  /* 0x00000018a0007844 */ /* 0x0003e20000000200 */
        /* <DEDUP_REMOVED lines=17> */
.L_x_99:
[----:B------:R-:W-:Y:S05]  /*cc10*/  BSYNC B0 ;  /* 0x0000000000007941 */ /* 0x000fea0003800000 */
.L_x_98:
[----:B------:R-:W-:Y:S06]  /*cc20*/  BAR.SYNC.DEFER_BLOCKING 0x1, 0x100 ;  /* 0x0044000000007b1d */ /* 0x000fec0000010000 */
[----:B------:R-:W-:Y:S04]  /*cc30*/  BSSY B0, `(.L_x_100) ;  /* 0x000000a000007945 */ /* 0x000fe80003800000 */
[----:B------:R-:W-:Y:S05]  /*cc40*/  @!P0 BRA `(.L_x_101) ;  /* 0x0000000000208947 */ /* 0x000fea0003800000 */
[----:B------:R-:W-:-:S06]  /*cc50*/  UISETP.NE.AND UP0, UPT, UR48, 0x3, UPT ;  /* 0x000000033000788c */ /* 0x000fcc000bf05270 */
[----:B------:R-:W-:-:S13]  /*cc60*/  PLOP3.LUT P3, PT, PT, PT, UP0, 0x80, 0x0 ;  /* 0x000000000000781c */ /* 0x000fda0003f6f008 */
[----:B------:R-:W-:Y:S05]  /*cc70*/  @!P3 BRA `(.L_x_102) ;  /* 0x000000000004b947 */ /* 0x000fea0003800000 */
[----:B------:R-:W-:Y:S01]  /*cc80*/  BPT.TRAP 0x1 ;  /* 0x000000040000795c */ /* 0x000fe20000300000 */
.L_x_102:
[----:B------:R-:W-:-:S04]  /*cc90*/  ULEA UR4, UR8, UR50, 0x3 ;  /* 0x0000003208047291 */ /* 0x000fc8000f8e183f */
[----:B------:R-:W-:-:S04]  /*cca0*/  UIADD3 UR4, UR4, 0x50, URZ ;  /* 0x0000005004047890 */ /* 0x000fc8000fffe03f */
[----:B------:R-:W-:-:S09]  /*ccb0*/  UPRMT UR4, UR49, 0x654, UR4 ;  /* 0x0000065431047896 */ /* 0x000fd20008000004 */
[----:B------:R-:W-:Y:S03]  /*ccc0*/  SYNCS.ARRIVE.TRANS64.RED.A1T0 RZ, [UR4], RZ ;  /* 0x000000ffffff79a7 */ /* 0x000fe60008100404 */
.L_x_101:
[----:B------:R-:W-:Y:S05]  /*ccd0*/  BSYNC B0 ;  /* 0x0000000000007941 */ /* 0x000fea0003800000 */
.L_x_100:
        /* <DEDUP_REMOVED lines=9> */
.L_x_105:
[----:B-1----:R-:W-:Y:S01]  /*cd70*/  LEA R20, R3, UR50, 0x3 ;  /* 0x0000003203147c11 */ /* 0x002fe2000f8e18ff */
[----:B------:R-:W-:Y:S01]  /*cd80*/  BSSY B1, `(.L_x_106) ;  /* 0x0000006000017945 */ /* 0x000fe20003800000 */
[----:B------:R-:W-:Y:S02]  /*cd90*/  SHF.L.U32 R21, R13, 0x1f, RZ ;  /* 0x0000001f0d157819 */ /* 0x000fe400000006ff */
[----:B------:R-:W-:Y:S02]  /*cda0*/  @!P2 LEA R23, R3, R19, 0xd ;  /* 0x000000130317a211 */ /* 0x000fe400078e68ff */
[----:B------:R-:W1:Y:S03]  /*cdb0*/  SYNCS.PHASECHK.TRANS64.TRYWAIT P3, [R20+URZ+0x30], R21 ;  /* 0x00003015140075a7 */ /* 0x000e66000806017f */
[----:B------:R-:W-:Y:S01]  /*cdc0*/  @!P2 IMAD R22, R18, 0x2, R23 ;  /* 0x000000021216a824 */ /* 0x000fe200078e0217 */
[----:B-1----:R-:W-:Y:S06]  /*cdd0*/  @!P3 BRA `(.L_x_107) ;  /* 0x000000980088b947 */ /* 0x002fec0003800000 */
.L_x_365:
[----:B------:R-:W-:Y:S05]  /*cde0*/  BSYNC B1 ;  /* 0x0000000000017941 */ /* 0x000fea0003800000 */
.L_x_106:
[----:B------:R-:W-:Y:S05]  /*cdf0*/  @!P2 WARPSYNC.ALL ;  /* 0x000000000000a948 */ /* 0x000fea0003800000 */
[----:B------:R2:W3:Y:S01]  /*ce00*/  @!P2 LDSM.16.M88.4 R4, [R23] ;  /* 0x000000001704a83b */ /* 0x0004e20000000200 */
[----:B------:R-:W-:-:S03]  /*ce10*/  IADD3 R3, R3, 0x1, RZ ;  /* 0x0000000103037810 */ /* 0x000fc60007ffe0ff */
[----:B------:R2:W4:Y:S01]  /*ce20*/  @!P2 LDSM.16.M88.4 R8, [R22] ;  /* 0x000000001608a83b */ /* 0x0005220000000200 */
[----:B------:R-:W-:-:S04]  /*ce30*/  ISETP.NE.AND P3, PT, R3, 0x4, PT ;  /* 0x000000040300780c */ /* 0x000fc80003f65270 */
[----:B-1----:R-:W-:Y:S02]  /*ce40*/  SEL R20, RZ, 0x1, P3 ;  /* 0x00000001ff147807 */ /* 0x002fe40001800000 */
[----:B------:R-:W-:Y:S02]  /*ce50*/  SEL R3, R3, RZ, P3 ;  /* 0x000000ff03037207 */ /* 0x000fe40001800000 */
[----:B--2---:R-:W-:-:S07]  /*ce60*/  LOP3.LUT R13, R13, R20, RZ, 0x3c, !PT ;  /* 0x000000140d0d7212 */ /* 0x004fce00078e3cff */
.L_x_104:
[----:B------:R-:W-:Y:S05]  /*ce70*/  BSYNC B0 ;  /* 0x0000000000007941 */ /* 0x000fea0003800000 */
.L_x_103:
[--C-:B-1-3--:R-:W-:Y:S02]  /*ce80*/  HADD2.F32 R20, -RZ, R4.reuse.H0_H0 ;  /* 0x20000004ff147230 */ /* 0x10afe40000004100 */
[C-C-:B------:R-:W-:Y:S01]  /*ce90*/  FFMA R21, R17.reuse, R56, R12.reuse ;  /* 0x0000003811157223 */ /* 0x140fe2000000000c */
[----:B------:R-:W-:Y:S02]  /*cea0*/  HADD2.F32 R22, -RZ, R4.H1_H1 ;  /* 0x30000004ff167230 */ /* 0x000fe40000004100 */
[C---:B------:R-:W-:Y:S01]  /*ceb0*/  FFMA R57, R17.reuse, R57, R12 ;  /* 0x0000003911397223 */ /* 0x040fe2000000000c */
[--C-:B------:R-:W-:Y:S02]  /*cec0*/  HADD2.F32 R24, -RZ, R5.reuse.H0_H0 ;  /* 0x20000005ff187230 */ /* 0x100fe40000004100 */
[C-C-:B------:R-:W-:Y:S01]  /*ced0*/  FFMA R23, R17.reuse, R58, R2.reuse ;  /* 0x0000003a11177223 */ /* 0x140fe20000000002 */
[----:B------:R-:W-:Y:S02]  /*cee0*/  HADD2.F32 R26, -RZ, R5.H1_H1 ;  /* 0x30000005ff1a7230 */ /* 0x000fe40000004100 */
[----:B------:R-:W-:Y:S01]  /*cef0*/  FFMA R59, R17, R59, R2 ;  /* 0x0000003b113b7223 */ /* 0x000fe20000000002 */
[-C--:B------:R-:W-:Y:S01]  /*cf00*/  FFMA R20, R20, R16.reuse, R21 ;  /* 0x0000001014147223 */ /* 0x080fe20000000015 */
[-C--:B------:R-:W-:Y:S01]  /*cf10*/  FFMA R21, R22, R16.reuse, R57 ;  /* 0x0000001016157223 */ /* 0x080fe20000000039 */
[-C--:B------:R-:W-:Y:S01]  /*cf20*/  FFMA R22, R24, R16.reuse, R23 ;  /* 0x0000001018167223 */ /* 0x080fe20000000017 */
[----:B------:R-:W-:Y:S01]  /*cf30*/  FFMA R23, R26, R16, R59 ;  /* 0x000000101a177223 */ /* 0x000fe2000000003b */
[----:B------:R-:W-:-:S02]  /*cf40*/  HADD2.F32 R24, -RZ, R6.H0_H0 ;  /* 0x20000006ff187230 */ /* 0x000fc40000004100 */
        /* <DEDUP_REMOVED lines=11> */
[----:B----4-:R-:W-:-:S02]  /*d000*/  HADD2.F32 R34, -RZ, R8.H1_H1 ;  /* 0x30000008ff227230 */ /* 0x010fc40000004100 */
[C---:B------:R-:W-:Y:S01]  /*d010*/  FFMA R65, R17.reuse, R65, R12 ;  /* 0x0000004111417223 */ /* 0x040fe2000000000c */
[--C-:B------:R-:W-:Y:S02]  /*d020*/  HADD2.F32 R36, -RZ, R9.reuse.H0_H0 ;  /* 0x20000009ff247230 */ /* 0x100fe40000004100 */
[C---:B------:R-:W-:Y:S01]  /*d030*/  FFMA R33, R17.reuse, R66, R2 ;  /* 0x0000004211217223 */ /* 0x040fe20000000002 */
[----:B------:R-:W-:Y:S02]  /*d040*/  HADD2.F32 R32, -RZ, R8.H0_H0 ;  /* 0x20000008ff207230 */ /* 0x000fe40000004100 */
[C---:B------:R-:W-:Y:S01]  /*d050*/  FFMA R31, R17.reuse, R64, R12 ;  /* 0x00000040111f7223 */ /* 0x040fe2000000000c */
        /* <DEDUP_REMOVED lines=21> */
[----:B------:R-:W-:Y:S01]  /*d1b0*/  BSSY B0, `(.L_x_108) ;  /* 0x000001a000007945 */ /* 0x000fe20003800000 */
[----:B------:R-:W-:-:S02]  /*d1c0*/  F2FP.F16.F32.PACK_AB R22, R25, R24 ;  /* 0x000000181916723e */ /* 0x000fc400000000ff */
[----:B------:R-:W-:Y:S02]  /*d1d0*/  F2FP.F16.F32.PACK_AB R23, R27, R26 ;  /* 0x0000001a1b17723e */ /* 0x000fe400000000ff */
[----:B------:R-:W-:Y:S02]  /*d1e0*/  F2FP.F16.F32.PACK_AB R24, R65, R32 ;  /* 0x000000204118723e */ /* 0x000fe400000000ff */
[----:B------:R-:W-:Y:S01]  /*d1f0*/  F2FP.F16.F32.PACK_AB R25, R67, R34 ;  /* 0x000000224319723e */ /* 0x000fe200000000ff */
[----:B------:R1:W-:Y:S01]  /*d200*/  STSM.16.M88.4 [R15+0x2200], R20 ;  /* 0x002200140f007844 */ /* 0x0003e20000000200 */
[----:B------:R-:W-:Y:S02]  /*d210*/  F2FP.F16.F32.PACK_AB R26, R36, R31 ;  /* 0x0000001f241a723e */ /* 0x000fe400000000ff */
        /* <DEDUP_REMOVED lines=19> */
.L_x_109:
[----:B------:R-:W-:Y:S05]  /*d350*/  BSYNC B0 ;  /* 0x0000000000007941 */ /* 0x000fea0003800000 */
.L_x_108:
[----:B------:R-:W-:Y:S06]  /*d360*/  BAR.SYNC.DEFER_BLOCKING 0x1, 0x100 ;  /* 0x0044000000007b1d */ /* 0x000fec0000010000 */
[----:B------:R-:W-:Y:S04]  /*d370*/  BSSY B0, `(.L_x_110) ;  /* 0x000000a000007945 */ /* 0x000fe80003800000 */
[----:B------:R-:W-:Y:S05]  /*d380*/  @!P0 BRA `(.L_x_111) ;  /* 0x0000000000208947 */ /* 0x000fea0003800000 */
[----:B------:R-:W-:-:S06]  /*d390*/  UISETP.NE.AND UP0, UPT, UR48, 0x3, UPT ;  /* 0x000000033000788c */ /* 0x000fcc000bf05270 */
[----:B------:R-:W-:-:S13]  /*d3a0*/  PLOP3.LUT P3, PT, PT, PT, UP0, 0x80, 0x0 ;  /* 0x000000000000781c */ /* 0x000fda0003f6f008 */
[----:B------:R-:W-:Y:S05]  /*d3b0*/  @!P3 BRA `(.L_x_112) ;  /* 0x000000000004b947 */ /* 0x000fea0003800000 */
[----:B------:R-:W-:Y:S01]  /*d3c0*/  BPT.TRAP 0x1 ;  /* 0x000000040000795c */ /* 0x000fe20000300000 */
.L_x_112:
[----:B------:R-:W-:-:S04]  /*d3d0*/  ULEA UR4, UR8, UR50, 0x3 ;  /* 0x0000003208047291 */ /* 0x000fc8000f8e183f */
[----:B------:R-:W-:-:S04]  /*d3e0*/  UIADD3 UR4, UR4, 0x50, URZ ;  /* 0x0000005004047890 */ /* 0x000fc8000fffe03f */
[----:B------:R-:W-:-:S09]  /*d3f0*/  UPRMT UR4, UR49, 0x654, UR4 ;  /* 0x0000065431047896 */ /* 0x000fd20008000004 */
[----:B------:R-:W-:Y:S03]  /*d400*/  SYNCS.ARRIVE.TRANS64.RED.A1T0 RZ, [UR4], RZ ;  /* 0x000000ffffff79a7 */ /* 0x000fe60008100404 */
.L_x_111:
[----:B------:R-:W-:Y:S05]  /*d410*/  BSYNC B0 ;  /* 0x0000000000007941 */ /* 0x000fea0003800000 */
.L_x_110:
        /* <DEDUP_REMOVED lines=9> */
.L_x_115:
[----:B-1----:R-:W-:Y:S01]  /*d4b0*/  LEA R20, R3, UR50, 0x3 ;  /* 0x0000003203147c11 */ /* 0x002fe2000f8e18ff */
[----:B------:R-:W-:Y:S01]  /*d4c0*/  BSSY B1, `(.L_x_116) ;  /* 0x0000006000017945 */ /* 0x000fe20003800000 */
[----:B------:R-:W-:Y:S02]  /*d4d0*/  SHF.L.U32 R21, R13, 0x1f, RZ ;  /* 0x0000001f0d157819 */ /* 0x000fe400000006ff */
[----:B------:R-:W-:Y:S02]  /*d4e0*/  @!P2 LEA R23, R3, R19, 0xd ;  /* 0x000000130317a211 */ /* 0x000fe400078e68ff */
[----:B------:R-:W1:Y:S03]  /*d4f0*/  SYNCS.PHASECHK.TRANS64.TRYWAIT P3, [R20+URZ+0x30], R21 ;  /* 0x00003015140075a7 */ /* 0x000e66000806017f */
[----:B------:R-:W-:Y:S01]  /*d500*/  @!P2 IMAD R22, R18, 0x2, R23 ;  /* 0x000000021216a824 */ /* 0x000fe200078e0217 */
[----:B-1----:R-:W-:Y:S06]  /*d510*/  @!P3 BRA `(.L_x_117) ;  /* 0x0000009000ccb947 */ /* 0x002fec0003800000 */
.L_x_366:
[----:B------:R-:W-:Y:S05]  /*d520*/  BSYNC B1 ;  /* 0x0000000000017941 */ /* 0x000fea0003800000 */
.L_x_116:
        /* <DEDUP_REMOVED lines=8> */
.L_x_114:
[----:B------:R-:W-:Y:S05]  /*d5b0*/  BSYNC B0 ;  /* 0x0000000000007941 */ /* 0x000fea0003800000 */
.L_x_113:
[----:B-1----:R-:W2:Y:S04]  /*d5c0*/  LDL.LU R21, [R1+0xc0] ;  /* 0x0000c00001157983 */ /* 0x002ea80000300800 */
[----:B------:R-:W5:Y:S04]  /*d5d0*/  LDL.LU R22, [R1+0xc4] ;  /* 0x0000c40001167983 */ /* 0x000f680000300800 */
[----:B------:R-:W4:Y:S04]  /*d5e0*/  LDL.LU R20, [R1+0xc8] ;  /* 0x0000c80001147983 */ /* 0x000f280000300800 */
        /* <DEDUP_REMOVED lines=12> */
[----:B------:R-:W4:Y:S01]  /*d6b0*/  LDL.LU R43, [R1+0xfc] ;  /* 0x0000fc00012b7983 */ /* 0x000f220000300800 */
[--C-:B---3--:R-:W-:Y:S01]  /*d6c0*/  HADD2.F32 R24, -RZ, R5.reuse.H0_H0 ;  /* 0x20000005ff187230 */ /* 0x108fe20000004100 */
[----:B------:R-:W-:Y:S05]  /*d6d0*/  WARPSYNC.ALL ;  /* 0x0000000000007948 */ /* 0x000fea0003800000 */
[----:B------:R-:W-:Y:S01]  /*d6e0*/  HADD2.F32 R26, -RZ, R5.H1_H1 ;  /* 0x30000005ff1a7230 */ /* 0x000fe20000004100 */
[----:B------:R-:W-:Y:S01]  /*d6f0*/  BSSY B0, `(.L_x_118) ;  /* 0x000004a000007945 */ /* 0x000fe20003800000 */
[C-C-:B--2---:R-:W-:Y:S01]  /*d700*/  FFMA R21, R17.reuse, R21, R0.reuse ;  /* 0x0000001511157223 */ /* 0x144fe20000000000 */
[----:B-----5:R-:W-:Y:S01]  /*d710*/  FFMA R23, R17, R22, R0 ;  /* 0x0000001611177223 */ /* 0x020fe20000000000 */
[----:B------:R-:W-:-:S02]  /*d720*/  HADD2.F32 R22, -RZ, R4.H1_H1 ;  /* 0x30000004ff167230 */ /* 0x000fc40000004100 */
[C-C-:B----4-:R-:W-:Y:S01]  /*d730*/  FFMA R25, R17.reuse, R20, R14.reuse ;  /* 0x0000001411197223 */ /* 0x150fe2000000000e */
[----:B------:R-:W-:Y:S02]  /*d740*/  HADD2.F32 R20, -RZ, R4.H0_H0 ;  /* 0x20000004ff147230 */ /* 0x000fe40000004100 */
[----:B------:R-:W-:-:S03]  /*d750*/  FFMA R27, R17, R27, R14 ;  /* 0x0000001b111b7223 */ /* 0x000fc6000000000e */
[-C--:B------:R-:W-:Y:S01]  /*d760*/  FFMA R20, R20, R16.reuse, R21 ;  /* 0x0000001014147223 */ /* 0x080fe20000000015 */
[-C--:B------:R-:W-:Y:S01]  /*d770*/  FFMA R21, R22, R16.reuse, R23 ;  /* 0x0000001016157223 */ /* 0x080fe20000000017 */
[-C--:B------:R-:W-:Y:S01]  /*d780*/  FFMA R22, R24, R16.reuse, R25 ;  /* 0x0000001018167223 */ /* 0x080fe20000000019 */
[----:B------:R-:W-:Y:S01]  /*d790*/  FFMA R33, R26, R16, R27 ;  /* 0x000000101a217223 */ /* 0x000fe2000000001b */
[--C-:B------:R-:W-:Y:S02]  /*d7a0*/  HADD2.F32 R26, -RZ, R6.reuse.H1_H1 ;  /* 0x30000006ff1a7230 */ /* 0x100fe40000004100 */
[C-C-:B------:R-:W-:Y:S01]  /*d7b0*/  FFMA R23, R17.reuse, R35, R0.reuse ;  /* 0x0000002311177223 */ /* 0x140fe20000000000 */
[----:B------:R-:W-:Y:S01]  /*d7c0*/  FFMA R25, R17, R34, R0 ;  /* 0x0000002211197223 */ /* 0x000fe20000000000 */
[----:B------:R-:W-:Y:S01]  /*d7d0*/  HADD2.F32 R34, -RZ, R7.H1_H1 ;  /* 0x30000007ff227230 */ /* 0x000fe20000004100 */
[----:B------:R-:W-:Y:S01]  /*d7e0*/  F2FP.F16.F32.PACK_AB R20, R21, R20 ;  /* 0x000000141514723e */ /* 0x000fe200000000ff */
[----:B------:R-:W-:-:S02]  /*d7f0*/  HADD2.F32 R24, -RZ, R6.H0_H0 ;  /* 0x20000006ff187230 */ /* 0x000fc40000004100 */
[--C-:B------:R-:W-:Y:S01]  /*d800*/  FFMA R27, R17, R32, R14.reuse ;  /* 0x00000020111b7223 */ /* 0x100fe2000000000e */
[----:B------:R-:W-:Y:S02]  /*d810*/  HADD2.F32 R32, -RZ, R7.H0_H0 ;  /* 0x20000007ff207230 */ /* 0x000fe40000004100 */
[----:B------:R-:W-:Y:S01]  /*d820*/  FFMA R35, R26, R16, R25 ;  /* 0x000000101a237223 */ /* 0x000fe20000000019 */
[----:B------:R-:W-:Y:S01]  /*d830*/  F2FP.F16.F32.PACK_AB R21, R33, R22 ;  /* 0x000000162115723e */ /* 0x000fe200000000ff */
[----:B------:R-:W-:Y:S01]  /*d840*/  FFMA R31, R17, R31, R14 ;  /* 0x0000001f111f7223 */ /* 0x000fe2000000000e */
[-C--:B------:R-:W-:Y:S01]  /*d850*/  FFMA R24, R24, R16.reuse, R23 ;  /* 0x0000001018187223 */ /* 0x080fe20000000017 */
[-C--:B------:R-:W-:Y:S01]  /*d860*/  FFMA R26, R32, R16.reuse, R27 ;  /* 0x00000010201a7223 */ /* 0x080fe2000000001b */
[--C-:B------:R-:W-:Y:S02]  /*d870*/  HADD2.F32 R32, -RZ, R8.reuse.H0_H0 ;  /* 0x20000008ff207230 */ /* 0x100fe40000004100 */
[----:B------:R-:W-:Y:S01]  /*d880*/  FFMA R37, R34, R16, R31 ;  /* 0x0000001022257223 */ /* 0x000fe2000000001f */
[----:B------:R-:W-:-:S02]  /*d890*/  HADD2.F32 R34, -RZ, R8.H1_H1 ;  /* 0x30000008ff227230 */ /* 0x000fc40000004100 */
[--C-:B------:R-:W-:Y:S01]  /*d8a0*/  FFMA R23, R17, R41, R0.reuse ;  /* 0x0000002911177223 */ /* 0x100fe20000000000 */
[----:B------:R-:W-:Y:S01]  /*d8b0*/  F2FP.F16.F32.PACK_AB R22, R35, R24 ;  /* 0x000000182316723e */ /* 0x000fe200000000ff */
[C---:B------:R-:W-:Y:S01]  /*d8c0*/  FFMA R25, R17.reuse, R38, R0 ;  /* 0x0000002611197223 */ /* 0x040fe20000000000 */
[--C-:B------:R-:W-:Y:S02]  /*d8d0*/  HADD2.F32 R38, -RZ, R9.reuse.H1_H1 ;  /* 0x30000009ff267230 */ /* 0x100fe40000004100 */
[----:B------:R-:W-:Y:S01]  /*d8e0*/  FFMA R32, R32, R16, R23 ;  /* 0x0000001020207223 */ /* 0x000fe20000000017 */
[C-C-:B------:R-:W-:Y:S01]  /*d8f0*/  FFMA R27, R17.reuse, R36, R14.reuse ;  /* 0x00000024111b7223 */ /* 0x140fe2000000000e */
[----:B------:R-:W-:Y:S02]  /*d900*/  HADD2.F32 R36, -RZ, R9.H0_H0 ;  /* 0x20000009ff247230 */ /* 0x000fe40000004100 */
[----:B------:R-:W-:Y:S01]  /*d910*/  FFMA R31, R17, R39, R14 ;  /* 0x00000027111f7223 */ /* 0x000fe2000000000e */
[----:B------:R-:W-:-:S02]  /*d920*/  FFMA R39, R34, R16, R25 ;  /* 0x0000001022277223 */ /* 0x000fc40000000019 */
[-C--:B------:R-:W-:Y:S01]  /*d930*/  FFMA R34, R36, R16.reuse, R27 ;  /* 0x0000001024227223 */ /* 0x080fe2000000001b */
[--C-:B------:R-:W-:Y:S02]  /*d940*/  HADD2.F32 R36, -RZ, R10.reuse.H0_H0 ;  /* 0x2000000aff247230 */ /* 0x100fe40000004100 */
[----:B------:R-:W-:Y:S01]  /*d950*/  FFMA R41, R38, R16, R31 ;  /* 0x0000001026297223 */ /* 0x000fe2000000001f */
[----:B------:R-:W-:Y:S02]  /*d960*/  HADD2.F32 R38, -RZ, R10.H1_H1 ;  /* 0x3000000aff267230 */ /* 0x000fe40000004100 */
[--C-:B------:R-:W-:Y:S01]  /*d970*/  FFMA R23, R17, R44, R0.reuse ;  /* 0x0000002c11177223 */ /* 0x100fe20000000000 */
[----:B------:R-:W-:Y:S01]  /*d980*/  F2FP.F16.F32.PACK_AB R24, R39, R32 ;  /* 0x000000202718723e */ /* 0x000fe200000000ff */
[----:B------:R-:W-:Y:S01]  /*d990*/  FFMA R25, R17, R42, R0 ;  /* 0x0000002a11197223 */ /* 0x000fe20000000000 */
[--C-:B------:R-:W-:Y:S02]  /*d9a0*/  HADD2.F32 R42, -RZ, R11.reuse.H1_H1 ;  /* 0x3000000bff2a7230 */ /* 0x100fe40000004100 */
[----:B------:R-:W-:Y:S01]  /*d9b0*/  FFMA R36, R36, R16, R23 ;  /* 0x0000001024247223 */ /* 0x000fe20000000017 */
[----:B------:R-:W-:Y:S01]  /*d9c0*/  F2FP.F16.F32.PACK_AB R23, R37, R26 ;  /* 0x0000001a2517723e */ /* 0x000fe200000000ff */
[----:B------:R-:W-:Y:S01]  /*d9d0*/  FFMA R27, R17, R40, R14 ;  /* 0x00000028111b7223 */ /* 0x000fe2000000000e */
[----:B------:R-:W-:-:S02]  /*d9e0*/  HADD2.F32 R40, -RZ, R11.H0_H0 ;  /* 0x2000000bff287230 */ /* 0x000fc40000004100 */
[----:B------:R-:W-:Y:S01]  /*d9f0*/  FFMA R31, R17, R43, R14 ;  /* 0x0000002b111f7223 */ /* 0x000fe2000000000e */
[-C--:B------:R-:W-:Y:S02]  /*da00*/  FFMA R43, R38, R16.reuse, R25 ;  /* 0x00000010262b7223 */ /* 0x080fe40000000019 */
[----:B------:R-:W-:Y:S01]  /*da10*/  FFMA R27, R40, R16, R27 ;  /* 0x00000010281b7223 */ /* 0x000fe2000000001b */
[----:B------:R-:W-:Y:S01]  /*da20*/  F2FP.F16.F32.PACK_AB R25, R41, R34 ;  /* 0x000000222919723e */ /* 0x000fe200000000ff */
[----:B------:R-:W-:Y:S01]  /*da30*/  FFMA R38, R42, R16, R31 ;  /* 0x000000102a267223 */ /* 0x000fe2000000001f */
[----:B------:R1:W-:Y:S01]  /*da40*/  STSM.16.M88.4 [R15+0x4200], R20 ;  /* 0x004200140f007844 */ /* 0x0003e20000000200 */
[----:B------:R-:W-:-:S03]  /*da50*/  F2FP.F16.F32.PACK_AB R26, R43, R36 ;  /* 0x000000242b1a723e */ /* 0x000fc600000000ff */
        /* <DEDUP_REMOVED lines=19> */
.L_x_119:
[----:B------:R-:W-:Y:S05]  /*db90*/  BSYNC B0 ;  /* 0x0000000000007941 */ /* 0x000fea0003800000 */
.L_x_118:
[----:B------:R-:W-:Y:S06]  /*dba0*/  BAR.SYNC.DEFER_BLOCKING 0x1, 0x100 ;  /* 0x0044000000007b1d */ /* 0x000fec0000010000 */
[----:B------:R-:W-:Y:S04]  /*dbb0*/  BSSY B0, `(.L_x_120) ;  /* 0x000000a000007945 */ /* 0x000fe80003800000 */
[----:B------:R-:W-:Y:S05]  /*dbc0*/  @!P0 BRA `(.L_x_121) ;  /* 0x0000000000208947 */ /* 0x000fea0003800000 */
[----:B------:R-:W-:-:S06]  /*dbd0*/  UISETP.NE.AND UP0, UPT, UR48, 0x3, UPT ;  /* 0x000000033000788c */ /* 0x000fcc000bf05270 */
[----:B------:R-:W-:-:S13]  /*dbe0*/  PLOP3.LUT P3, PT, PT, PT, UP0, 0x80, 0x0 ;  /* 0x000000000000781c */ /* 0x000fda0003f6f008 */
[----:B------:R-:W-:Y:S05]  /*dbf0*/  @!P3 BRA `(.L_x_122) ;  /* 0x000000000004b947 */ /* 0x000fea0003800000 */
[----:B------:R-:W-:Y:S01]  /*dc00*/  BPT.TRAP 0x1 ;  /* 0x000000040000795c */ /* 0x000fe20000300000 */
.L_x_122:
[----:B------:R-:W-:-:S04]  /*dc10*/  ULEA UR4, UR8, UR50, 0x3 ;  /* 0x0000003208047291 */ /* 0x000fc8000f8e183f */
[----:B------:R-:W-:-:S04]  /*dc20*/  UIADD3 UR4, UR4, 0x50, URZ ;  /* 0x0000005004047890 */ /* 0x000fc8000fffe03f */
[----:B------:R-:W-:-:S09]  /*dc30*/  UPRMT UR4, UR49, 0x654, UR4 ;  /* 0x0000065431047896 */ /* 0x000fd20008000004 */
[----:B------:R-:W-:Y:S03]  /*dc40*/  SYNCS.ARRIVE.TRANS64.RED.A1T0 RZ, [UR4], RZ ;  /* 0x000000ffffff79a7 */ /* 0x000fe60008100404 */
.L_x_121:
[----:B------:R-:W-:Y:S05]  /*dc50*/  BSYNC B0 ;  /* 0x0000000000007941 */ /* 0x000fea0003800000 */
.L_x_120:
        /* <DEDUP_REMOVED lines=9> */
.L_x_125:
[----:B-1----:R-:W-:Y:S01]  /*dcf0*/  LEA R20, R3, UR50, 0x3 ;  /* 0x0000003203147c11 */ /* 0x002fe2000f8e18ff */
[----:B------:R-:W-:Y:S01]  /*dd00*/  BSSY B1, `(.L_x_126) ;  /* 0x0000006000017945 */ /* 0x000fe20003800000 */
[----:B------:R-:W-:Y:S02]  /*dd10*/  SHF.L.U32 R21, R13, 0x1f, RZ ;  /* 0x0000001f0d157819 */ /* 0x000fe400000006ff */
[----:B------:R-:W-:Y:S02]  /*dd20*/  @!P2 LEA R23, R3, R19, 0xd ;  /* 0x000000130317a211 */ /* 0x000fe400078e68ff */
[----:B------:R-:W1:Y:S03]  /*dd30*/  SYNCS.PHASECHK.TRANS64.TRYWAIT P3, [R20+URZ+0x30], R21 ;  /* 0x00003015140075a7 */ /* 0x000e66000806017f */
[----:B------:R-:W-:Y:S01]  /*dd40*/  @!P2 IMAD R22, R18, 0x2, R23 ;  /* 0x000000021216a824 */ /* 0x000fe200078e0217 */
[----:B-1----:R-:W-:Y:S06]  /*dd50*/  @!P3 BRA `(.L_x_127) ;  /* 0x0000008800d0b947 */ /* 0x002fec0003800000 */
.L_x_367:
[----:B------:R-:W-:Y:S05]  /*dd60*/  BSYNC B1 ;  /* 0x0000000000017941 */ /* 0x000fea0003800000 */
.L_x_126:
        /* <DEDUP_REMOVED lines=8> */
.L_x_124:
[----:B------:R-:W-:Y:S05]  /*ddf0*/  BSYNC B0 ;  /* 0x0000000000007941 */ /* 0x000fea0003800000 */
.L_x_123:
[--C-:B-1-3--:R-:W-:Y:S02]  /*de00*/  HADD2.F32 R22, -RZ, R4.reuse.H1_H1 ;  /* 0x30000004ff167230 */ /* 0x10afe40000004100 */
[C---:B------:R-:W-:Y:S01]  /*de10*/  FFMA R73, R17.reuse, R73, R12 ;  /* 0x0000004911497223 */ /* 0x040fe2000000000c */
[--C-:B------:R-:W-:Y:S02]  /*de20*/  HADD2.F32 R26, -RZ, R5.reuse.H1_H1 ;  /* 0x30000005ff1a7230 */ /* 0x100fe40000004100 */
[C-C-:B------:R-:W-:Y:S01]  /*de30*/  FFMA R75, R17.reuse, R75, R2.reuse ;  /* 0x0000004b114b7223 */ /* 0x140fe20000000002 */
[----:B------:R-:W-:Y:S02]  /*de40*/  HADD2.F32 R24, -RZ, R5.H0_H0 ;  /* 0x20000005ff187230 */ /* 0x000fe40000004100 */
[C---:B------:R-:W-:Y:S01]  /*de50*/  FFMA R23, R17.reuse, R74, R2 ;  /* 0x0000004a11177223 */ /* 0x040fe20000000002 */
[----:B------:R-:W-:Y:S02]  /*de60*/  HADD2.F32 R20, -RZ, R4.H0_H0 ;  /* 0x20000004ff147230 */ /* 0x000fe40000004100 */
[----:B------:R-:W-:Y:S01]  /*de70*/  FFMA R21, R17, R72, R12 ;  /* 0x0000004811157223 */ /* 0x000fe2000000000c */
[-C--:B------:R-:W-:Y:S01]  /*de80*/  FFMA R73, R22, R16.reuse, R73 ;  /* 0x0000001016497223 */ /* 0x080fe20000000049 */
[-C--:B------:R-:W-:Y:S01]  /*de90*/  FFMA R75, R26, R16.reuse, R75 ;  /* 0x000000101a4b7223 */ /* 0x080fe2000000004b */
[----:B------:R-:W-:Y:S01]  /*dea0*/  FFMA R22, R24, R16, R23 ;  /* 0x0000001018167223 */ /* 0x000fe20000000017 */
[----:B------:R-:W-:-:S02]  /*deb0*/  HADD2.F32 R26, -RZ, R6.H1_H1 ;  /* 0x30000006ff1a7230 */ /* 0x000fc40000004100 */
[----:B------:R-:W-:Y:S01]  /*dec0*/  FFMA R20, R20, R16, R21 ;  /* 0x0000001014147223 */ /* 0x000fe20000000015 */
[--C-:B------:R-:W-:Y:S02]  /*ded0*/  HADD2.F32 R32, -RZ, R7.reuse.H0_H0 ;  /* 0x20000007ff207230 */ /* 0x100fe40000004100 */
[C---:B------:R-:W-:Y:S01]  /*dee0*/  FFMA R77, R17.reuse, R77, R12 ;  /* 0x0000004d114d7223 */ /* 0x040fe2000000000c */
        /* <DEDUP_REMOVED lines=9> */
[----:B----4-:R-:W-:-:S02]  /*df80*/  HADD2.F32 R32, -RZ, R8.H0_H0 ;  /* 0x20000008ff207230 */ /* 0x010fc40000004100 */
        /* <DEDUP_REMOVED lines=52> */
.L_x_129:
[----:B------:R-:W-:Y:S05]  /*e2d0*/  BSYNC B0 ;  /* 0x0000000000007941 */ /* 0x000fea0003800000 */
.L_x_128:
[----:B------:R-:W-:Y:S06]  /*e2e0*/  BAR.SYNC.DEFER_BLOCKING 0x1, 0x100 ;  /* 0x0044000000007b1d */ /* 0x000fec0000010000 */
[----:B------:R-:W-:Y:S04]  /*e2f0*/  BSSY B0, `(.L_x_130) ;  /* 0x000000a000007945 */ /* 0x000fe80003800000 */
[----:B------:R-:W-:Y:S05]  /*e300*/  @!P0 BRA `(.L_x_131) ;  /* 0x0000000000208947 */ /* 0x000fea0003800000 */
[----:B------:R-:W-:-:S06]  /*e310*/  UISETP.NE.AND UP0, UPT, UR48, 0x3, UPT ;  /* 0x000000033000788c */ /* 0x000fcc000bf05270 */
[----:B------:R-:W-:-:S13]  /*e320*/  PLOP3.LUT P3, PT, PT, PT, UP0, 0x80, 0x0 ;  /* 0x000000000000781c */ /* 0x000fda0003f6f008 */
[----:B------:R-:W-:Y:S05]  /*e330*/  @!P3 BRA `(.L_x_132) ;  /* 0x000000000004b947 */ /* 0x000fea0003800000 */
[----:B------:R-:W-:Y:S01]  /*e340*/  BPT.TRAP 0x1 ;  /* 0x000000040000795c */ /* 0x000fe20000300000 */
.L_x_132:
[----:B------:R-:W-:-:S04]  /*e350*/  ULEA UR4, UR8, UR50, 0x3 ;  /* 0x0000003208047291 */ /* 0x000fc8000f8e183f */
[----:B------:R-:W-:-:S04]  /*e360*/  UIADD3 UR4, UR4, 0x50, URZ ;  /* 0x0000005004047890 */ /* 0x000fc8000fffe03f */
[----:B------:R-:W-:-:S09]  /*e370*/  UPRMT UR4, UR49, 0x654, UR4 ;  /* 0x0000065431047896 */ /* 0x000fd20008000004 */
[----:B------:R-:W-:Y:S03]  /*e380*/  SYNCS.ARRIVE.TRANS64.RED.A1T0 RZ, [UR4], RZ ;  /* 0x000000ffffff79a7 */ /* 0x000fe60008100404 */
.L_x_131:
[----:B------:R-:W-:Y:S05]  /*e390*/  BSYNC B0 ;  /* 0x0000000000007941 */ /* 0x000fea0003800000 */
.L_x_130:
        /* <DEDUP_REMOVED lines=9> */
.L_x_135:
[----:B-1----:R-:W-:Y:S01]  /*e430*/  LEA R20, R3, UR50, 0x3 ;  /* 0x0000003203147c11 */ /* 0x002fe2000f8e18ff */
[----:B------:R-:W-:Y:S01]  /*e440*/  BSSY B1, `(.L_x_136) ;  /* 0x0000006000017945 */ /* 0x000fe20003800000 */
[----:B------:R-:W-:Y:S02]  /*e450*/  SHF.L.U32 R21, R13, 0x1f, RZ ;  /* 0x0000001f0d157819 */ /* 0x000fe400000006ff */
[----:B------:R-:W-:Y:S02]  /*e460*/  @!P2 LEA R23, R3, R19, 0xd ;  /* 0x000000130317a211 */ /* 0x000fe400078e68ff */
[----:B------:R-:W1:Y:S03]  /*e470*/  SYNCS.PHASECHK.TRANS64.TRYWAIT P3, [R20+URZ+0x30], R21 ;  /* 0x00003015140075a7 */ /* 0x000e66000806017f */
[----:B------:R-:W-:Y:S01]  /*e480*/  @!P2 IMAD R22, R18, 0x2, R23 ;  /* 0x000000021216a824 */ /* 0x000fe200078e0217 */
[----:B-1----:R-:W-:Y:S06]  /*e490*/  @!P3 BRA `(.L_x_137) ;  /* 0x000000840014b947 */ /* 0x002fec0003800000 */
.L_x_368:
[----:B------:R-:W-:Y:S05]  /*e4a0*/  BSYNC B1 ;  /* 0x0000000000017941 */ /* 0x000fea0003800000 */
.L_x_136:
        /* <DEDUP_REMOVED lines=8> */
.L_x_134:
[----:B------:R-:W-:Y:S05]  /*e530*/  BSYNC B0 ;  /* 0x0000000000007941 */ /* 0x000fea0003800000 */
.L_x_133:
        /* <DEDUP_REMOVED lines=25> */
[-C--:B------:R-:W-:Y:S01]  /*e6d0*/  FFMA R31, R22, R16.reuse, R23 ;  /* 0x00000010161f7223 */ /* 0x080fe20000000017 */
        /* <DEDUP_REMOVED lines=19> */
[C-C-:B------:R-:W-:Y:S01]  /*e810*/  FFMA R21, R17.reuse, R41, R0.reuse ;  /* 0x0000002911157223 */ /* 0x140fe20000000000 */
[C---:B------:R-:W-:Y:S01]  /*e820*/  FFMA R23, R17.reuse, R38, R0 ;  /* 0x0000002611177223 */ /* 0x040fe20000000000 */
[--C-:B------:R-:W-:Y:S02]  /*e830*/  HADD2.F32 R38, -RZ, R9.reuse.H1_H1 ;  /* 0x30000009ff267230 */ /* 0x100fe40000004100 */
[----:B------:R-:W-:Y:S01]  /*e840*/  FFMA R32, R32, R16, R21 ;  /* 0x0000001020207223 */ /* 0x000fe20000000015 */
[----:B------:R-:W-:Y:S01]  /*e850*/  FFMA R25, R17, R36, R14 ;  /* 0x0000002411197223 */ /* 0x000fe2000000000e */
[----:B------:R-:W-:-:S02]  /*e860*/  HADD2.F32 R36, -RZ, R9.H0_H0 ;  /* 0x20000009ff247230 */ /* 0x000fc40000004100 */
[C---:B------:R-:W-:Y:S01]  /*e870*/  FFMA R27, R17.reuse, R39, R14 ;  /* 0x00000027111b7223 */ /* 0x040fe2000000000e */
[-C--:B------:R-:W-:Y:S02]  /*e880*/  FFMA R39, R34, R16.reuse, R23 ;  /* 0x0000001022277223 */ /* 0x080fe40000000017 */
[-C--:B------:R-:W-:Y:S01]  /*e890*/  FFMA R34, R36, R16.reuse, R25 ;  /* 0x0000001024227223 */ /* 0x080fe20000000019 */
[--C-:B------:R-:W-:Y:S02]  /*e8a0*/  HADD2.F32 R36, -RZ, R10.reuse.H0_H0 ;  /* 0x2000000aff247230 */ /* 0x100fe40000004100 */
[----:B------:R-:W-:Y:S01]  /*e8b0*/  FFMA R41, R38, R16, R27 ;  /* 0x0000001026297223 */ /* 0x000fe2000000001b */
[----:B------:R-:W-:Y:S02]  /*e8c0*/  HADD2.F32 R38, -RZ, R10.H1_H1 ;  /* 0x3000000aff267230 */ /* 0x000fe40000004100 */
[C-C-:B------:R-:W-:Y:S01]  /*e8d0*/  FFMA R21, R17.reuse, R44, R0.reuse ;  /* 0x0000002c11157223 */ /* 0x140fe20000000000 */
[----:B------:R-:W-:Y:S01]  /*e8e0*/  FFMA R23, R17, R42, R0 ;  /* 0x0000002a11177223 */ /* 0x000fe20000000000 */
[----:B------:R-:W-:-:S02]  /*e8f0*/  HADD2.F32 R42, -RZ, R11.H1_H1 ;  /* 0x3000000bff2a7230 */ /* 0x000fc40000004100 */
[----:B------:R-:W-:Y:S01]  /*e900*/  FFMA R36, R36, R16, R21 ;  /* 0x0000001024247223 */ /* 0x000fe20000000015 */
[----:B------:R-:W-:Y:S01]  /*e910*/  F2FP.F16.F32.PACK_AB R21, R33, R22 ;  /* 0x000000162115723e */ /* 0x000fe200000000ff */
[--C-:B------:R-:W-:Y:S01]  /*e920*/  FFMA R25, R17, R40, R14.reuse ;  /* 0x0000002811197223 */ /* 0x100fe2000000000e */
[----:B------:R-:W-:Y:S01]  /*e930*/  HADD2.F32 R40, -RZ, R11.H0_H0 ;  /* 0x2000000bff287230 */ /* 0x000fe20000004100 */
[----:B------:R-:W-:Y:S01]  /*e940*/  F2FP.F16.F32.PACK_AB R22, R35, R24 ;  /* 0x000000182316723e */ /* 0x000fe200000000ff */
[----:B------:R-:W-:Y:S01]  /*e950*/  FFMA R27, R17, R43, R14 ;  /* 0x0000002b111b7223 */ /* 0x000fe2000000000e */
[-C--:B------:R-:W-:Y:S02]  /*e960*/  FFMA R43, R38, R16.reuse, R23 ;  /* 0x00000010262b7223 */ /* 0x080fe40000000017 */
[----:B------:R-:W-:Y:S01]  /*e970*/  FFMA R38, R40, R16, R25 ;  /* 0x0000001028267223 */ /* 0x000fe20000000019 */
[----:B------:R-:W-:Y:S01]  /*e980*/  F2FP.F16.F32.PACK_AB R23, R37, R26 ;  /* 0x0000001a2517723e */ /* 0x000fe200000000ff */
[----:B------:R-:W-:Y:S01]  /*e990*/  FFMA R27, R42, R16, R27 ;  /* 0x000000102a1b7223 */ /* 0x000fe2000000001b */
[----:B------:R-:W-:-:S02]  /*e9a0*/  F2FP.F16.F32.PACK_AB R24, R39, R32 ;  /* 0x000000202718723e */ /* 0x000fc400000000ff */
        /* <DEDUP_REMOVED lines=22> */
.L_x_139:
[----:B------:R-:W-:Y:S05]  /*eb10*/  BSYNC B0 ;  /* 0x0000000000007941 */ /* 0x000fea0003800000 */
.L_x_138:
[----:B------:R-:W-:Y:S06]  /*eb20*/  BAR.SYNC.DEFER_BLOCKING 0x1, 0x100 ;  /* 0x0044000000007b1d */ /* 0x000fec0000010000 */
[----:B------:R-:W-:Y:S04]  /*eb30*/  BSSY B0, `(.L_x_140) ;  /* 0x000000a000007945 */ /* 0x000fe80003800000 */
[----:B------:R-:W-:Y:S05]  /*eb40*/  @!P0 BRA `(.L_x_141) ;  /* 0x0000000000208947 */ /* 0x000fea0003800000 */
[----:B------:R-:W-:-:S06]  /*eb50*/  UISETP.NE.AND UP0, UPT, UR48, 0x3, UPT ;  /* 0x000000033000788c */ /* 0x000fcc000bf05270 */
[----:B------:R-:W-:-:S13]  /*eb60*/  PLOP3.LUT P3, PT, PT, PT, UP0, 0x80, 0x0 ;  /* 0x000000000000781c */ /* 0x000fda0003f6f008 */
[----:B------:R-:W-:Y:S05]  /*eb70*/  @!P3 BRA `(.L_x_142) ;  /* 0x000000000004b947 */ /* 0x000fea0003800000 */
[----:B------:R-:W-:Y:S01]  /*eb80*/  BPT.TRAP 0x1 ;  /* 0x000000040000795c */ /* 0x000fe20000300000 */
.L_x_142:
[----:B------:R-:W-:-:S04]  /*eb90*/  ULEA UR4, UR8, UR50, 0x3 ;  /* 0x0000003208047291 */ /* 0x000fc8000f8e183f */
[----:B------:R-:W-:-:S04]  /*eba0*/  UIADD3 UR4, UR4, 0x50, URZ ;  /* 0x0000005004047890 */ /* 0x000fc8000fffe03f */
[----:B------:R-:W-:-:S09]  /*ebb0*/  UPRMT UR4, UR49, 0x654, UR4 ;  /* 0x0000065431047896 */ /* 0x000fd20008000004 */
[----:B------:R-:W-:Y:S03]  /*ebc0*/  SYNCS.ARRIVE.TRANS64.RED.A1T0 RZ, [UR4], RZ ;  /* 0x000000ffffff79a7 */ /* 0x000fe60008100404 */
.L_x_141:
[----:B------:R-:W-:Y:S05]  /*ebd0*/  BSYNC B0 ;  /* 0x0000000000007941 */ /* 0x000fea0003800000 */
.L_x_140:
        /* <DEDUP_REMOVED lines=9> */
.L_x_145:
[----:B-1----:R-:W-:Y:S01]  /*ec70*/  LEA R20, R3, UR50, 0x3 ;  /* 0x0000003203147c11 */ /* 0x002fe2000f8e18ff */
[----:B------:R-:W-:Y:S01]  /*ec80*/  BSSY B1, `(.L_x_146) ;  /* 0x0000006000017945 */ /* 0x000fe20003800000 */
[----:B------:R-:W-:Y:S02]  /*ec90*/  SHF.L.U32 R21, R13, 0x1f, RZ ;  /* 0x0000001f0d157819 */ /* 0x000fe400000006ff */
[----:B------:R-:W-:Y:S02]  /*eca0*/  @!P2 LEA R23, R3, R19, 0xd ;  /* 0x000000130317a211 */ /* 0x000fe400078e68ff */
[----:B------:R-:W1:Y:S03]  /*ecb0*/  SYNCS.PHASECHK.TRANS64.TRYWAIT P3, [R20+URZ+0x30], R21 ;  /* 0x00003015140075a7 */ /* 0x000e66000806017f */
[----:B------:R-:W-:Y:S01]  /*ecc0*/  @!P2 IMAD R22, R18, 0x2, R23 ;  /* 0x000000021216a824 */ /* 0x000fe200078e0217 */
[----:B-1----:R-:W-:Y:S06]  /*ecd0*/  @!P3 BRA `(.L_x_147) ;  /* 0x0000007c0018b947 */ /* 0x002fec0003800000 */
.L_x_369:
[----:B------:R-:W-:Y:S05]  /*ece0*/  BSYNC B1 ;  /* 0x0000000000017941 */ /* 0x000fea0003800000 */
.L_x_146:
        /* <DEDUP_REMOVED lines=8> */
.L_x_144:
[----:B------:R-:W-:Y:S05]  /*ed70*/  BSYNC B0 ;  /* 0x0000000000007941 */ /* 0x000fea0003800000 */
.L_x_143:
        /* <DEDUP_REMOVED lines=77> */
.L_x_149:
[----:B------:R-:W-:Y:S05]  /*f250*/  BSYNC B0 ;  /* 0x0000000000007941 */ /* 0x000fea0003800000 */
.L_x_148:
[----:B------:R-:W-:Y:S06]  /*f260*/  BAR.SYNC.DEFER_BLOCKING 0x1, 0x100 ;  /* 0x0044000000007b1d */ /* 0x000fec0000010000 */
[----:B------:R-:W-:Y:S04]  /*f270*/  BSSY B0, `(.L_x_150) ;  /* 0x000000a000007945 */ /* 0x000fe80003800000 */
[----:B------:R-:W-:Y:S05]  /*f280*/  @!P0 BRA `(.L_x_151) ;  /* 0x0000000000208947 */ /* 0x000fea0003800000 */
[----:B------:R-:W-:-:S06]  /*f290*/  UISETP.NE.AND UP0, UPT, UR48, 0x3, UPT ;  /* 0x000000033000788c */ /* 0x000fcc000bf05270 */
[----:B------:R-:W-:-:S13]  /*f2a0*/  PLOP3.LUT P3, PT, PT, PT, UP0, 0x80, 0x0 ;  /* 0x000000000000781c */ /* 0x000fda0003f6f008 */
[----:B------:R-:W-:Y:S05]  /*f2b0*/  @!P3 BRA `(.L_x_152) ;  /* 0x000000000004b947 */ /* 0x000fea0003800000 */
[----:B------:R-:W-:Y:S01]  /*f2c0*/  BPT.TRAP 0x1 ;  /* 0x000000040000795c */ /* 0x000fe20000300000 */
.L_x_152:
[----:B------:R-:W-:-:S04]  /*f2d0*/  ULEA UR4, UR8, UR50, 0x3 ;  /* 0x0000003208047291 */ /* 0x000fc8000f8e183f */
[----:B------:R-:W-:-:S04]  /*f2e0*/  UIADD3 UR4, UR4, 0x50, URZ ;  /* 0x0000005004047890 */ /* 0x000fc8000fffe03f */
[----:B------:R-:W-:-:S09]  /*f2f0*/  UPRMT UR4, UR49, 0x654, UR4 ;  /* 0x0000065431047896 */ /* 0x000fd20008000004 */
[----:B------:R-:W-:Y:S03]  /*f300*/  SYNCS.ARRIVE.TRANS64.RED.A1T0 RZ, [UR4], RZ ;  /* 0x000000ffffff79a7 */ /* 0x000fe60008100404 */
.L_x_151:
[----:B------:R-:W-:Y:S05]  /*f310*/  BSYNC B0 ;  /* 0x0000000000007941 */ /* 0x000fea0003800000 */
.L_x_150:
        /* <DEDUP_REMOVED lines=9> */
.L_x_155:
[----:B-1----:R-:W-:Y:S01]  /*f3b0*/  LEA R20, R3, UR50, 0x3 ;  /* 0x0000003203147c11 */ /* 0x002fe2000f8e18ff */
[----:B------:R-:W-:Y:S01]  /*f3c0*/  BSSY B1, `(.L_x_156) ;  /* 0x0000006000017945 */ /* 0x000fe20003800000 */
[----:B------:R-:W-:Y:S02]  /*f3d0*/  SHF.L.U32 R21, R13, 0x1f, RZ ;  /* 0x0000001f0d157819 */ /* 0x000fe400000006ff */
[----:B------:R-:W-:Y:S02]  /*f3e0*/  @!P2 LEA R23, R3, R19, 0xd ;  /* 0x000000130317a211 */ /* 0x000fe400078e68ff */
[----:B------:R-:W1:Y:S03]  /*f3f0*/  SYNCS.PHASECHK.TRANS64.TRYWAIT P3, [R20+URZ+0x30], R21 ;  /* 0x00003015140075a7 */ /* 0x000e66000806017f */
[----:B------:R-:W-:Y:S01]  /*f400*/  @!P2 IMAD R22, R18, 0x2, R23 ;  /* 0x000000021216a824 */ /* 0x000fe200078e0217 */
[----:B-1----:R-:W-:Y:S06]  /*f410*/  @!P3 BRA `(.L_x_157) ;  /* 0x00000074005cb947 */ /* 0x002fec0003800000 */
.L_x_370:
[----:B------:R-:W-:Y:S05]  /*f420*/  BSYNC B1 ;  /* 0x0000000000017941 */ /* 0x000fea0003800000 */
.L_x_156:
        /* <DEDUP_REMOVED lines=8> */
.L_x_154:
[----:B------:R-:W-:Y:S05]  /*f4b0*/  BSYNC B0 ;  /* 0x0000000000007941 */ /* 0x000fea0003800000 */
.L_x_153:
        /* <DEDUP_REMOVED lines=93> */
.L_x_159:
[----:B------:R-:W-:Y:S05]  /*fa90*/  BSYNC B0 ;  /* 0x0000000000007941 */ /* 0x000fea0003800000 */
.L_x_158:
[----:B------:R-:W-:Y:S06]  /*faa0*/  BAR.SYNC.DEFER_BLOCKING 0x1, 0x100 ;  /* 0x0044000000007b1d */ /* 0x000fec0000010000 */
[----:B------:R-:W-:Y:S04]  /*fab0*/  BSSY B0, `(.L_x_160) ;  /* 0x000000a000007945 */ /* 0x000fe80003800000 */
[----:B------:R-:W-:Y:S05]  /*fac0*/  @!P0 BRA `(.L_x_161) ;  /* 0x0000000000208947 */ /* 0x000fea0003800000 */
[----:B------:R-:W-:-:S06]  /*fad0*/  UISETP.NE.AND UP0, UPT, UR48, 0x3, UPT ;  /* 0x000000033000788c */ /* 0x000fcc000bf05270 */
[----:B------:R-:W-:-:S13]  /*fae0*/  PLOP3.LUT P3, PT, PT, PT, UP0, 0x80, 0x0 ;  /* 0x000000000000781c */ /* 0x000fda0003f6f008 */
[----:B------:R-:W-:Y:S05]  /*faf0*/  @!P3 BRA `(.L_x_162) ;  /* 0x000000000004b947 */ /* 0x000fea0003800000 */
[----:B------:R-:W-:Y:S01]  /*fb00*/  BPT.TRAP 0x1 ;  /* 0x000000040000795c */ /* 0x000fe20000300000 */
.L_x_162:
[----:B------:R-:W-:-:S04]  /*fb10*/  ULEA UR4, UR8, UR50, 0x3 ;  /* 0x0000003208047291 */ /* 0x000fc8000f8e183f */
[----:B------:R-:W-:-:S04]  /*fb20*/  UIADD3 UR4, UR4, 0x50, URZ ;  /* 0x0000005004047890 */ /* 0x000fc8000fffe03f */
[----:B------:R-:W-:-:S09]  /*fb30*/  UPRMT UR4, UR49, 0x654, UR4 ;  /* 0x0000065431047896 */ /* 0x000fd20008000004 */
[----:B------:R-:W-:Y:S03]  /*fb40*/  SYNCS.ARRIVE.TRANS64.RED.A1T0 RZ, [UR4], RZ ;  /* 0x000000ffffff79a7 */ /* 0x000fe60008100404 */
.L_x_161:
[----:B------:R-:W-:Y:S05]  /*fb50*/  BSYNC B0 ;  /* 0x0000000000007941 */ /* 0x000fea0003800000 */
.L_x_160:
        /* <DEDUP_REMOVED lines=9> */
.L_x_165:
[----:B-1----:R-:W-:Y:S01]  /*fbf0*/  LEA R20, R3, UR50, 0x3 ;  /* 0x0000003203147c11 */ /* 0x002fe2000f8e18ff */
[----:B------:R-:W-:Y:S01]  /*fc00*/  BSSY B1, `(.L_x_166) ;  /* 0x0000006000017945 */ /* 0x000fe20003800000 */
[----:B------:R-:W-:Y:S02]  /*fc10*/  SHF.L.U32 R21, R13, 0x1f, RZ ;  /* 0x0000001f0d157819 */ /* 0x000fe400000006ff */
[----:B------:R-:W-:Y:S02]  /*fc20*/  @!P2 LEA R23, R3, R19, 0xd ;  /* 0x000000130317a211 */ /* 0x000fe400078e68ff */
[----:B------:R-:W1:Y:S03]  /*fc30*/  SYNCS.PHASECHK.TRANS64.TRYWAIT P3, [R20+URZ+0x30], R21 ;  /* 0x00003015140075a7 */ /* 0x000e66000806017f */
[----:B------:R-:W-:Y:S01]  /*fc40*/  @!P2 IMAD R22, R18, 0x2, R23 ;  /* 0x000000021216a824 */ /* 0x000fe200078e0217 */
[----:B-1----:R-:W-:Y:S06]  /*fc50*/  @!P3 BRA `(.L_x_167) ;  /* 0x0000006c0060b947 */ /* 0x002fec0003800000 */
.L_x_371:
[----:B------:R-:W-:Y:S05]  /*fc60*/  BSYNC B1 ;  /* 0x0000000000017941 */ /* 0x000fea0003800000 */
.L_x_166:
        /* <DEDUP_REMOVED lines=8> */
.L_x_164:
[----:B------:R-:W-:Y:S05]  /*fcf0*/  BSYNC B0 ;  /* 0x0000000000007941 */ /* 0x000fea0003800000 */
.L_x_163:
        /* <DEDUP_REMOVED lines=77> */
.L_x_169:
[----:B------:R-:W-:Y:S05]  /*101d0*/  BSYNC B0 ;  /* 0x0000000000007941 */ /* 0x000fea0003800000 */
.L_x_168:
[----:B------:R-:W-:Y:S06]  /*101e0*/  BAR.SYNC.DEFER_BLOCKING 0x1, 0x100 ;  /* 0x0044000000007b1d */ /* 0x000fec0000010000 */
[----:B------:R-:W-:Y:S04]  /*101f0*/  BSSY B0, `(.L_x_170) ;  /* 0x000000a000007945 */ /* 0x000fe80003800000 */
[----:B------:R-:W-:Y:S05]  /*10200*/  @!P0 BRA `(.L_x_171) ;  /* 0x0000000000208947 */ /* 0x000fea0003800000 */
[----:B------:R-:W-:-:S06]  /*10210*/  UISETP.NE.AND UP0, UPT, UR48, 0x3, UPT ;  /* 0x000000033000788c */ /* 0x000fcc000bf05270 */
[----:B------:R-:W-:-:S13]  /*10220*/  PLOP3.LUT P3, PT, PT, PT, UP0, 0x80, 0x0 ;  /* 0x000000000000781c */ /* 0x000fda0003f6f008 */
[----:B------:R-:W-:Y:S05]  /*10230*/  @!P3 BRA `(.L_x_172) ;  /* 0x000000000004b947 */ /* 0x000fea0003800000 */
[----:B------:R-:W-:Y:S01]  /*10240*/  BPT.TRAP 0x1 ;  /* 0x000000040000795c */ /* 0x000fe20000300000 */
.L_x_172:
[----:B------:R-:W-:-:S04]  /*10250*/  ULEA UR4, UR8, UR50, 0x3 ;  /* 0x0000003208047291 */ /* 0x000fc8000f8e183f */
[----:B------:R-:W-:-:S04]  /*10260*/  UIADD3 UR4, UR4, 0x50, URZ ;  /* 0x0000005004047890 */ /* 0x000fc8000fffe03f */
[----:B------:R-:W-:-:S09]  /*10270*/  UPRMT UR4, UR49, 0x654, UR4 ;  /* 0x0000065431047896 */ /* 0x000fd20008000004 */
[----:B------:R-:W-:Y:S03]  /*10280*/  SYNCS.ARRIVE.TRANS64.RED.A1T0 RZ, [UR4], RZ ;  /* 0x000000ffffff79a7 */ /* 0x000fe60008100404 */
.L_x_171:
[----:B------:R-:W-:Y:S05]  /*10290*/  BSYNC B0 ;  /* 0x0000000000007941 */ /* 0x000fea0003800000 */
.L_x_170:
        /* <DEDUP_REMOVED lines=9> */
.L_x_175:
[----:B-1----:R-:W-:Y:S01]  /*10330*/  LEA R20, R3, UR50, 0x3 ;  /* 0x0000003203147c11 */ /* 0x002fe2000f8e18ff */
[----:B------:R-:W-:Y:S01]  /*10340*/  BSSY B1, `(.L_x_176) ;  /* 0x0000006000017945 */ /* 0x000fe20003800000 */
[----:B------:R-:W-:Y:S02]  /*10350*/  SHF.L.U32 R21, R13, 0x1f, RZ ;  /* 0x0000001f0d157819 */ /* 0x000fe400000006ff */
[----:B------:R-:W-:Y:S02]  /*10360*/  @!P2 LEA R23, R3, R19, 0xd ;  /* 0x000000130317a211 */ /* 0x000fe400078e68ff */
[----:B------:R-:W1:Y:S03]  /*10370*/  SYNCS.PHASECHK.TRANS64.TRYWAIT P3, [R20+URZ+0x30], R21 ;  /* 0x00003015140075a7 */ /* 0x000e66000806017f */
[----:B------:R-:W-:Y:S01]  /*10380*/  @!P2 IMAD R22, R18, 0x2, R23 ;  /* 0x000000021216a824 */ /* 0x000fe200078e0217 */
[----:B-1----:R-:W-:Y:S06]  /*10390*/  @!P3 BRA `(.L_x_177) ;  /* 0x0000006400a4b947 */ /* 0x002fec0003800000 */
.L_x_372:
[----:B------:R-:W-:Y:S05]  /*103a0*/  BSYNC B1 ;  /* 0x0000000000017941 */ /* 0x000fea0003800000 */
.L_x_176:
        /* <DEDUP_REMOVED lines=8> */
.L_x_174:
[----:B------:R-:W-:Y:S05]  /*10430*/  BSYNC B0 ;  /* 0x0000000000007941 */ /* 0x000fea0003800000 */
.L_x_173:
        /* <DEDUP_REMOVED lines=57> */
[--C-:B------:R-:W-:Y:S01]  /*107d0*/  FFMA R21, R17, R44, R0.reuse ;  /* 0x0000002c11157223 */ /* 0x100fe20000000000 */
[----:B------:R-:W-:Y:S01]  /*107e0*/  F2FP.F16.F32.PACK_AB R32, R39, R32 ;  /* 0x000000202720723e */ /* 0x000fe200000000ff */
        /* <DEDUP_REMOVED lines=34> */
.L_x_179:
[----:B------:R-:W-:Y:S05]  /*10a10*/  BSYNC B0 ;  /* 0x0000000000007941 */ /* 0x000fea0003800000 */
.L_x_178:
[----:B------:R-:W-:Y:S06]  /*10a20*/  BAR.SYNC.DEFER_BLOCKING 0x1, 0x100 ;  /* 0x0044000000007b1d */ /* 0x000fec0000010000 */
[----:B------:R-:W-:Y:S04]  /*10a30*/  BSSY B0, `(.L_x_180) ;  /* 0x000000a000007945 */ /* 0x000fe80003800000 */
[----:B------:R-:W-:Y:S05]  /*10a40*/  @!P0 BRA `(.L_x_181) ;  /* 0x0000000000208947 */ /* 0x000fea0003800000 */
[----:B------:R-:W-:-:S06]  /*10a50*/  UISETP.NE.AND UP0, UPT, UR48, 0x3, UPT ;  /* 0x000000033000788c */ /* 0x000fcc000bf05270 */
[----:B------:R-:W-:-:S13]  /*10a60*/  PLOP3.LUT P3, PT, PT, PT, UP0, 0x80, 0x0 ;  /* 0x000000000000781c */ /* 0x000fda0003f6f008 */
[----:B------:R-:W-:Y:S05]  /*10a70*/  @!P3 BRA `(.L_x_182) ;  /* 0x000000000004b947 */ /* 0x000fea0003800000 */
[----:B------:R-:W-:Y:S01]  /*10a80*/  BPT.TRAP 0x1 ;  /* 0x000000040000795c */ /* 0x000fe20000300000 */
.L_x_182:
[----:B------:R-:W-:-:S04]  /*10a90*/  ULEA UR4, UR8, UR50, 0x3 ;  /* 0x0000003208047291 */ /* 0x000fc8000f8e183f */
[----:B------:R-:W-:-:S04]  /*10aa0*/  UIADD3 UR4, UR4, 0x50, URZ ;  /* 0x0000005004047890 */ /* 0x000fc8000fffe03f */
[----:B------:R-:W-:-:S09]  /*10ab0*/  UPRMT UR4, UR49, 0x654, UR4 ;  /* 0x0000065431047896 */ /* 0x000fd20008000004 */
[----:B------:R-:W-:Y:S03]  /*10ac0*/  SYNCS.ARRIVE.TRANS64.RED.A1T0 RZ, [UR4], RZ ;  /* 0x000000ffffff79a7 */ /* 0x000fe60008100404 */
.L_x_181:
[----:B------:R-:W-:Y:S05]  /*10ad0*/  BSYNC B0 ;  /* 0x0000000000007941 */ /* 0x000fea0003800000 */
.L_x_180:
        /* <DEDUP_REMOVED lines=9> */
.L_x_185:
[----:B-1----:R-:W-:Y:S01]  /*10b70*/  LEA R20, R3, UR50, 0x3 ;  /* 0x0000003203147c11 */ /* 0x002fe2000f8e18ff */
[----:B------:R-:W-:Y:S01]  /*10b80*/  BSSY B1, `(.L_x_186) ;  /* 0x0000006000017945 */ /* 0x000fe20003800000 */
[----:B------:R-:W-:Y:S02]  /*10b90*/  SHF.L.U32 R21, R13, 0x1f, RZ ;  /* 0x0000001f0d157819 */ /* 0x000fe400000006ff */
[----:B------:R-:W-:Y:S02]  /*10ba0*/  @!P2 LEA R23, R3, R19, 0xd ;  /* 0x000000130317a211 */ /* 0x000fe400078e68ff */
[----:B------:R-:W1:Y:S03]  /*10bb0*/  SYNCS.PHASECHK.TRANS64.TRYWAIT P3, [R20+URZ+0x30], R21 ;  /* 0x00003015140075a7 */ /* 0x000e66000806017f */
[----:B------:R-:W-:Y:S01]  /*10bc0*/  @!P2 IMAD R22, R18, 0x2, R23 ;  /* 0x000000021216a824 */ /* 0x000fe200078e0217 */
[----:B-1----:R-:W-:Y:S06]  /*10bd0*/  @!P3 BRA `(.L_x_187) ;  /* 0x0000005c00a8b947 */ /* 0x002fec0003800000 */
.L_x_373:
[----:B------:R-:W-:Y:S05]  /*10be0*/  BSYNC B1 ;  /* 0x0000000000017941 */ /* 0x000fea0003800000 */
.L_x_186:
        /* <DEDUP_REMOVED lines=8> */
.L_x_184:
[----:B------:R-:W-:Y:S05]  /*10c70*/  BSYNC B0 ;  /* 0x0000000000007941 */ /* 0x000fea0003800000 */
.L_x_183:
        /* <DEDUP_REMOVED lines=77> */
.L_x_189:
[----:B------:R-:W-:Y:S05]  /*11150*/  BSYNC B0 ;  /* 0x0000000000007941 */ /* 0x000fea0003800000 */
.L_x_188:
[----:B------:R-:W-:Y:S06]  /*11160*/  BAR.SYNC.DEFER_BLOCKING 0x1, 0x100 ;  /* 0x0044000000007b1d */ /* 0x000fec0000010000 */
[----:B------:R-:W-:Y:S04]  /*11170*/  BSSY B0, `(.L_x_190) ;  /* 0x000000a000007945 */ /* 0x000fe80003800000 */
[----:B------:R-:W-:Y:S05]  /*11180*/  @!P0 BRA `(.L_x_191) ;  /* 0x0000000000208947 */ /* 0x000fea0003800000 */
[----:B------:R-:W-:-:S06]  /*11190*/  UISETP.NE.AND UP0, UPT, UR48, 0x3, UPT ;  /* 0x000000033000788c */ /* 0x000fcc000bf05270 */
[----:B------:R-:W-:-:S13]  /*111a0*/  PLOP3.LUT P3, PT, PT, PT, UP0, 0x80, 0x0 ;  /* 0x000000000000781c */ /* 0x000fda0003f6f008 */
[----:B------:R-:W-:Y:S05]  /*111b0*/  @!P3 BRA `(.L_x_192) ;  /* 0x000000000004b947 */ /* 0x000fea0003800000 */
[----:B------:R-:W-:Y:S01]  /*111c0*/  BPT.TRAP 0x1 ;  /* 0x000000040000795c */ /* 0x000fe20000300000 */
.L_x_192:
[----:B------:R-:W-:-:S04]  /*111d0*/  ULEA UR4, UR8, UR50, 0x3 ;  /* 0x0000003208047291 */ /* 0x000fc8000f8e183f */
[----:B------:R-:W-:-:S04]  /*111e0*/  UIADD3 UR4, UR4, 0x50, URZ ;  /* 0x0000005004047890 */ /* 0x000fc8000fffe03f */
[----:B------:R-:W-:-:S09]  /*111f0*/  UPRMT UR4, UR49, 0x654, UR4 ;  /* 0x0000065431047896 */ /* 0x000fd20008000004 */
[----:B------:R-:W-:Y:S03]  /*11200*/  SYNCS.ARRIVE.TRANS64.RED.A1T0 RZ, [UR4], RZ ;  /* 0x000000ffffff79a7 */ /* 0x000fe60008100404 */
.L_x_191:
[----:B------:R-:W-:Y:S05]  /*11210*/  BSYNC B0 ;  /* 0x0000000000007941 */ /* 0x000fea0003800000 */
.L_x_190:
        /* <DEDUP_REMOVED lines=9> */
.L_x_195:
[----:B------:R-:W-:Y:S01]  /*112b0*/  LEA R20, R3, UR50, 0x3 ;  /* 0x0000003203147c11 */ /* 0x000fe2000f8e18ff */
[----:B------:R-:W-:Y:S01]  /*112c0*/  BSSY B1, `(.L_x_196) ;  /* 0x0000006000017945 */ /* 0x000fe20003800000 */
[----:B------:R-:W-:Y:S02]  /*112d0*/  SHF.L.U32 R21, R13, 0x1f, RZ ;  /* 0x0000001f0d157819 */ /* 0x000fe400000006ff */
[----:B------:R-:W-:Y:S02]  /*112e0*/  @!P2 LEA R23, R3, R19, 0xd ;  /* 0x000000130317a211 */ /* 0x000fe400078e68ff */
[----:B------:R-:W2:Y:S03]  /*112f0*/  SYNCS.PHASECHK.TRANS64.TRYWAIT P3, [R20+URZ+0x30], R21 ;  /* 0x00003015140075a7 */ /* 0x000ea6000806017f */
[----:B------:R-:W-:Y:S01]  /*11300*/  @!P2 IMAD R22, R18, 0x2, R23 ;  /* 0x000000021216a824 */ /* 0x000fe200078e0217 */
[----:B--2---:R-:W-:Y:S06]  /*11310*/  @!P3 BRA `(.L_x_197) ;  /* 0x0000005400ecb947 */ /* 0x004fec0003800000 */
.L_x_374:
[----:B------:R-:W-:Y:S05]  /*11320*/  BSYNC B1 ;  /* 0x0000000000017941 */ /* 0x000fea0003800000 */
.L_x_196:
[----:B------:R-:W-:Y:S05]  /*11330*/  @!P2 WARPSYNC.ALL ;  /* 0x000000000000a948 */ /* 0x000fea0003800000 */
[----:B------:R3:W4:Y:S01]  /*11340*/  @!P2 LDSM.16.M88.4 R4, [R23] ;  /* 0x000000001704a83b */ /* 0x0007220000000200 */
[----:B------:R-:W-:-:S03]  /*11350*/  IADD3 R3, R3, 0x1, RZ ;  /* 0x0000000103037810 */ /* 0x000fc60007ffe0ff */
[----:B------:R3:W1:Y:S01]  /*11360*/  @!P2 LDSM.16.M88.4 R8, [R22] ;  /* 0x000000001608a83b */ /* 0x0006620000000200 */
[----:B------:R-:W-:-:S04]  /*11370*/  ISETP.NE.AND P3, PT, R3, 0x4, PT ;  /* 0x000000040300780c */ /* 0x000fc80003f65270 */
[----:B--2---:R-:W-:Y:S02]  /*11380*/  SEL R20, RZ, 0x1, P3 ;  /* 0x00000001ff147807 */ /* 0x004fe40001800000 */
[----:B------:R-:W-:Y:S02]  /*11390*/  SEL R3, R3, RZ, P3 ;  /* 0x000000ff03037207 */ /* 0x000fe40001800000 */
[----:B---3--:R-:W-:-:S07]  /*113a0*/  LOP3.LUT R13, R13, R20, RZ, 0x3c, !PT ;  /* 0x000000140d0d7212 */ /* 0x008fce00078e3cff */
.L_x_194:
[----:B------:R-:W-:Y:S05]  /*113b0*/  BSYNC B0 ;  /* 0x0000000000007941 */ /* 0x000fea0003800000 */
.L_x_193:
[----:B------:R-:W2:Y:S04]  /*113c0*/  LDL.LU R21, [R1+0x1c0] ;  /* 0x0001c00001157983 */ /* 0x000ea80000300800 */
[----:B------:R-:W3:Y:S04]  /*113d0*/  LDL.LU R23, [R1+0x1c4] ;  /* 0x0001c40001177983 */ /* 0x000ee80000300800 */
[----:B------:R-:W5:Y:S04]  /*113e0*/  LDL.LU R31, [R1+0x1d0] ;  /* 0x0001d000011f7983 */ /* 0x000f680000300800 */
[----:B-1----:R-:W4:Y:S04]  /*113f0*/  LDL.LU R33, [R1+0x1d4] ;  /* 0x0001d40001217983 */ /* 0x002f280000300800 */
        /* <DEDUP_REMOVED lines=12> */
[----:B------:R-:W-:Y:S05]  /*114c0*/  WARPSYNC.ALL ;  /* 0x0000000000007948 */ /* 0x000fea0003800000 */
[----:B------:R-:W-:Y:S01]  /*114d0*/  BSSY B0, `(.L_x_198) ;  /* 0x000004c000007945 */ /* 0x000fe20003800000 */
[C-C-:B--2---:R-:W-:Y:S01]  /*114e0*/  FFMA R21, R17.reuse, R21, R0.reuse ;  /* 0x0000001511157223 */ /* 0x144fe20000000000 */
[C-C-:B---3--:R-:W-:Y:S01]  /*114f0*/  FFMA R23, R17.reuse, R23, R0.reuse ;  /* 0x0000001711177223 */ /* 0x148fe20000000000 */
[C-C-:B-----5:R-:W-:Y:S01]  /*11500*/  FFMA R31, R17.reuse, R31, R0.reuse ;  /* 0x0000001f111f7223 */ /* 0x160fe20000000000 */
[C-C-:B----4-:R-:W-:Y:S01]  /*11510*/  FFMA R33, R17.reuse, R33, R0.reuse ;  /* 0x0000002111217223 */ /* 0x150fe20000000000 */
[C-C-:B------:R-:W-:Y:S01]  /*11520*/  FFMA R39, R17.reuse, R37, R0.reuse ;  /* 0x0000002511277223 */ /* 0x140fe20000000000 */
[----:B------:R-:W-:Y:S01]  /*11530*/  FFMA R41, R17, R36, R0 ;  /* 0x0000002411297223 */ /* 0x000fe20000000000 */
[----:B------:R-:W-:-:S02]  /*11540*/  HADD2.F32 R36, -RZ, R11.H1_H1 ;  /* 0x3000000bff247230 */ /* 0x000fc40000004100 */
[C-C-:B------:R-:W-:Y:S01]  /*11550*/  FFMA R47, R17.reuse, R35, R0.reuse ;  /* 0x00000023112f7223 */ /* 0x140fe20000000000 */
[C---:B------:R-:W-:Y:S01]  /*11560*/  FFMA R49, R17.reuse, R34, R0 ;  /* 0x0000002211317223 */ /* 0x040fe20000000000 */
[--C-:B------:R-:W-:Y:S02]  /*11570*/  HADD2.F32 R0, -RZ, R4.reuse.H0_H0 ;  /* 0x20000004ff007230 */ /* 0x100fe40000004100 */
[----:B------:R-:W-:Y:S02]  /*11580*/  HADD2.F32 R34, -RZ, R11.H0_H0 ;  /* 0x2000000bff227230 */ /* 0x000fe40000004100 */
[C-C-:B------:R-:W-:Y:S01]  /*11590*/  FFMA R25, R17.reuse, R25, R14.reuse ;  /* 0x0000001911197223 */ /* 0x140fe2000000000e */
[----:B------:R-:W-:Y:S01]  /*115a0*/  FFMA R21, R0, R16, R21 ;  /* 0x0000001000157223 */ /* 0x000fe20000000015 */
[----:B------:R-:W-:Y:S02]  /*115b0*/  HADD2.F32 R0, -RZ, R4.H1_H1 ;  /* 0x30000004ff007230 */ /* 0x000fe40000004100 */
[C-C-:B------:R-:W-:Y:S01]  /*115c0*/  FFMA R27, R17.reuse, R27, R14.reuse ;  /* 0x0000001b111b7223 */ /* 0x140fe2000000000e */
[----:B------:R-:W-:Y:S01]  /*115d0*/  FFMA R35, R17, R32, R14 ;  /* 0x0000002011237223 */ /* 0x000fe2000000000e */
[----:B------:R-:W-:-:S02]  /*115e0*/  HADD2.F32 R32, -RZ, R9.H0_H0 ;  /* 0x20000009ff207230 */ /* 0x000fc40000004100 */
[----:B------:R-:W-:Y:S01]  /*115f0*/  FFMA R0, R0, R16, R23 ;  /* 0x0000001000007223 */ /* 0x000fe20000000017 */
[----:B------:R-:W-:Y:S01]  /*11600*/  FFMA R37, R17, R30, R14 ;  /* 0x0000001e11257223 */ /* 0x000fe2000000000e */
[----:B------:R-:W-:-:S03]  /*11610*/  HADD2.F32 R30, -RZ, R8.H1_H1 ;  /* 0x30000008ff1e7230 */ /* 0x000fc60000004100 */
[----:B------:R-:W-:Y:S01]  /*11620*/  F2FP.F16.F32.PACK_AB R52, R0, R21 ;  /* 0x000000150034723e */ /* 0x000fe200000000ff */
[C-C-:B------:R-:W-:Y:S01]  /*11630*/  FFMA R43, R17.reuse, R26, R14.reuse ;  /* 0x0000001a112b7223 */ /* 0x140fe2000000000e */
[----:B------:R-:W-:Y:S02]  /*11640*/  HADD2.F32 R26, -RZ, R8.H0_H0 ;  /* 0x20000008ff1a7230 */ /* 0x000fe40000004100 */
[C-C-:B------:R-:W-:Y:S01]  /*11650*/  FFMA R45, R17.reuse, R24, R14.reuse ;  /* 0x00000018112d7223 */ /* 0x140fe2000000000e */
[--C-:B------:R-:W-:Y:S02]  /*11660*/  HADD2.F32 R24, -RZ, R6.reuse.H1_H1 ;  /* 0x30000006ff187230 */ /* 0x100fe40000004100 */
[-C--:B------:R-:W-:Y:S01]  /*11670*/  FFMA R39, R26, R16.reuse, R39 ;  /* 0x000000101a277223 */ /* 0x080fe20000000027 */
[----:B------:R-:W-:Y:S01]  /*11680*/  FFMA R43, R32, R16, R43 ;  /* 0x00000010202b7223 */ /* 0x000fe2000000002b */
[----:B------:R-:W-:Y:S01]  /*11690*/  FFMA R51, R17, R22, R14 ;  /* 0x0000001611337223 */ /* 0x000fe2000000000e */
[----:B------:R-:W-:-:S02]  /*116a0*/  HADD2.F32 R22, -RZ, R6.H0_H0 ;  /* 0x20000006ff167230 */ /* 0x000fc40000004100 */
[----:B------:R-:W-:Y:S02]  /*116b0*/  HADD2.F32 R26, -RZ, R9.H1_H1 ;  /* 0x30000009ff1a7230 */ /* 0x000fe40000004100 */
[----:B------:R-:W-:Y:S01]  /*116c0*/  FFMA R53, R17, R20, R14 ;  /* 0x0000001411357223 */ /* 0x000fe2000000000e */
[--C-:B------:R-:W-:Y:S02]  /*116d0*/  HADD2.F32 R14, -RZ, R5.reuse.H0_H0 ;  /* 0x20000005ff0e7230 */ /* 0x100fe40000004100 */
[-C--:B------:R-:W-:Y:S01]  /*116e0*/  FFMA R31, R22, R16.reuse, R31 ;  /* 0x00000010161f7223 */ /* 0x080fe2000000001f */
[----:B------:R-:W-:Y:S02]  /*116f0*/  HADD2.F32 R20, -RZ, R5.H1_H1 ;  /* 0x30000005ff147230 */ /* 0x000fe40000004100 */
[-C--:B------:R-:W-:Y:S01]  /*11700*/  FFMA R26, R26, R16.reuse, R45 ;  /* 0x000000101a1a7223 */ /* 0x080fe2000000002d */
[----:B------:R-:W-:Y:S02]  /*11710*/  HADD2.F32 R22, -RZ, R7.H0_H0 ;  /* 0x20000007ff167230 */ /* 0x000fe40000004100 */
[----:B------:R-:W-:Y:S01]  /*11720*/  FFMA R25, R14, R16, R25 ;  /* 0x000000100e197223 */ /* 0x000fe20000000019 */
[----:B------:R-:W-:-:S02]  /*11730*/  HADD2.F32 R32, -RZ, R10.H1_H1 ;  /* 0x3000000aff207230 */ /* 0x000fc40000004100 */
[-C--:B------:R-:W-:Y:S01]  /*11740*/  FFMA R14, R20, R16.reuse, R27 ;  /* 0x00000010140e7223 */ /* 0x080fe2000000001b */
[-C--:B------:R-:W-:Y:S01]  /*11750*/  FFMA R20, R24, R16.reuse, R33 ;  /* 0x0000001018147223 */ /* 0x080fe20000000021 */
[----:B------:R-:W-:Y:S02]  /*11760*/  HADD2.F32 R24, -RZ, R7.H1_H1 ;  /* 0x30000007ff187230 */ /* 0x000fe40000004100 */
[-C--:B------:R-:W-:Y:S01]  /*11770*/  FFMA R35, R22, R16.reuse, R35 ;  /* 0x0000001016237223 */ /* 0x080fe20000000023 */
[-C--:B------:R-:W-:Y:S01]  /*11780*/  FFMA R51, R34, R16.reuse, R51 ;  /* 0x0000001022337223 */ /* 0x080fe20000000033 */
[----:B------:R-:W-:Y:S01]  /*11790*/  F2FP.F16.F32.PACK_AB R54, R20, R31 ;  /* 0x0000001f1436723e */ /* 0x000fe200000000ff */
[-C--:B------:R-:W-:Y:S01]  /*117a0*/  FFMA R22, R24, R16.reuse, R37 ;  /* 0x0000001018167223 */ /* 0x080fe20000000025 */
[----:B------:R-:W-:Y:S01]  /*117b0*/  FFMA R24, R30, R16, R41 ;  /* 0x000000101e187223 */ /* 0x000fe20000000029 */
[----:B------:R-:W-:-:S03]  /*117c0*/  HADD2.F32 R30, -RZ, R10.H0_H0 ;  /* 0x2000000aff1e7230 */ /* 0x000fc60000004100 */
[----:B------:R-:W-:Y:S02]  /*117d0*/  F2FP.F16.F32.PACK_AB R55, R22, R35 ;  /* 0x000000231637723e */ /* 0x000fe400000000ff */
[-C--:B------:R-:W-:Y:S01]  /*117e0*/  FFMA R47, R30, R16.reuse, R47 ;  /* 0x000000101e2f7223 */ /* 0x080fe2000000002f */
[-C--:B------:R-:W-:Y:S01]  /*117f0*/  FFMA R30, R32, R16.reuse, R49 ;  /* 0x00000010201e7223 */ /* 0x080fe20000000031 */
[----:B------:R-:W-:Y:S01]  /*11800*/  FFMA R32, R36, R16, R53 ;  /* 0x0000001024207223 */ /* 0x000fe20000000035 */
[----:B------:R-:W-:Y:S02]  /*11810*/  F2FP.F16.F32.PACK_AB R53, R14, R25 ;  /* 0x000000190e35723e */ /* 0x000fe400000000ff */
[----:B------:R-:W-:Y:S02]  /*11820*/  F2FP.F16.F32.PACK_AB R25, R26, R43 ;  /* 0x0000002b1a19723e */ /* 0x000fe400000000ff */
[----:B------:R-:W-:Y:S01]  /*11830*/  F2FP.F16.F32.PACK_AB R24, R24, R39 ;  /* 0x000000271818723e */ /* 0x000fe200000000ff */
[----:B------:R1:W-:Y:S01]  /*11840*/  STSM.16.M88.4 [R15+0x4200], R52 ;  /* 0x004200340f007844 */ /* 0x0003e20000000200 */
[----:B------:R-:W-:-:S02]  /*11850*/  F2FP.F16.F32.PACK_AB R26, R30, R47 ;  /* 0x0000002f1e1a723e */ /* 0x000fc400000000ff */
        /* <DEDUP_REMOVED lines=19> */
.L_x_199:
[----:B------:R-:W-:Y:S05]  /*11990*/  BSYNC B0 ;  /* 0x0000000000007941 */ /* 0x000fea0003800000 */
.L_x_198:
[----:B------:R-:W-:Y:S06]  /*119a0*/  BAR.SYNC.DEFER_BLOCKING 0x1, 0x100 ;  /* 0x0044000000007b1d */ /* 0x000fec0000010000 */
[----:B------:R-:W-:Y:S04]  /*119b0*/  BSSY B0, `(.L_x_200) ;  /* 0x000000a000007945 */ /* 0x000fe80003800000 */
[----:B------:R-:W-:Y:S05]  /*119c0*/  @!P0 BRA `(.L_x_201) ;  /* 0x0000000000208947 */ /* 0x000fea0003800000 */
[----:B------:R-:W-:-:S06]  /*119d0*/  UISETP.NE.AND UP0, UPT, UR48, 0x3, UPT ;  /* 0x000000033000788c */ /* 0x000fcc000bf05270 */
[----:B------:R-:W-:-:S13]  /*119e0*/  PLOP3.LUT P3, PT, PT, PT, UP0, 0x80, 0x0 ;  /* 0x000000000000781c */ /* 0x000fda0003f6f008 */
[----:B------:R-:W-:Y:S05]  /*119f0*/  @!P3 BRA `(.L_x_202) ;  /* 0x000000000004b947 */ /* 0x000fea0003800000 */
[----:B------:R-:W-:Y:S01]  /*11a00*/  BPT.TRAP 0x1 ;  /* 0x000000040000795c */ /* 0x000fe20000300000 */
.L_x_202:
[----:B------:R-:W-:-:S04]  /*11a10*/  ULEA UR4, UR8, UR50, 0x3 ;  /* 0x0000003208047291 */ /* 0x000fc8000f8e183f */
[----:B------:R-:W-:-:S04]  /*11a20*/  UIADD3 UR4, UR4, 0x50, URZ ;  /* 0x0000005004047890 */ /* 0x000fc8000fffe03f */
[----:B------:R-:W-:-:S09]  /*11a30*/  UPRMT UR4, UR49, 0x654, UR4 ;  /* 0x0000065431047896 */ /* 0x000fd20008000004 */
[----:B------:R-:W-:Y:S03]  /*11a40*/  SYNCS.ARRIVE.TRANS64.RED.A1T0 RZ, [UR4], RZ ;  /* 0x000000ffffff79a7 */ /* 0x000fe60008100404 */
.L_x_201:
[----:B------:R-:W-:Y:S05]  /*11a50*/  BSYNC B0 ;  /* 0x0000000000007941 */ /* 0x000fea0003800000 */
.L_x_200:
        /* <DEDUP_REMOVED lines=9> */
.L_x_205:
[----:B------:R-:W-:Y:S01]  /*11af0*/  SHF.L.U32 R13, R13, 0x1f, RZ ;  /* 0x0000001f0d0d7819 */ /* 0x000fe200000006ff */
[----:B------:R-:W-:Y:S01]  /*11b00*/  BSSY B1, `(.L_x_206) ;  /* 0x0000006000017945 */ /* 0x000fe20003800000 */
[C---:B------:R-:W-:Y:S02]  /*11b10*/  LEA R14, R3.reuse, UR50, 0x3 ;  /* 0x00000032030e7c11 */ /* 0x040fe4000f8e18ff */
[----:B------:R-:W-:Y:S02]  /*11b20*/  @!P2 LEA R3, R3, R19, 0xd ;  /* 0x000000130303a211 */ /* 0x000fe400078e68ff */
[----:B------:R-:W2:Y:S03]  /*11b30*/  SYNCS.PHASECHK.TRANS64.TRYWAIT P3, [R14+URZ+0x30], R13 ;  /* 0x0000300d0e0075a7 */ /* 0x000ea6000806017f */
[----:B------:R-:W-:Y:S01]  /*11b40*/  @!P2 IMAD R0, R18, 0x2, R3 ;  /* 0x000000021200a824 */ /* 0x000fe200078e0203 */
[----:B--2---:R-:W-:Y:S06]  /*11b50*/  @!P3 BRA `(.L_x_207) ;  /* 0x0000004c00f0b947 */ /* 0x004fec0003800000 */
.L_x_375:
[----:B------:R-:W-:Y:S05]  /*11b60*/  BSYNC B1 ;  /* 0x0000000000017941 */ /* 0x000fea0003800000 */
.L_x_206:
[----:B------:R-:W-:Y:S05]  /*11b70*/  @!P2 WARPSYNC.ALL ;  /* 0x000000000000a948 */ /* 0x000fea0003800000 */
[----:B------:R3:W4:Y:S04]  /*11b80*/  @!P2 LDSM.16.M88.4 R4, [R3] ;  /* 0x000000000304a83b */ /* 0x0007280000000200 */
[----:B------:R3:W1:Y:S02]  /*11b90*/  @!P2 LDSM.16.M88.4 R8, [R0] ;  /* 0x000000000008a83b */ /* 0x0006640000000200 */
.L_x_204:
[----:B------:R-:W-:Y:S05]  /*11ba0*/  BSYNC B0 ;  /* 0x0000000000007941 */ /* 0x000fea0003800000 */
.L_x_203:
[C-C-:B---3--:R-:W-:Y:S01]  /*11bb0*/  FFMA R3, R17.reuse, R136, R12.reuse ;  /* 0x0000008811037223 */ /* 0x148fe2000000000c */
[C-C-:B------:R-:W-:Y:S01]  /*11bc0*/  FFMA R137, R17.reuse, R137, R12.reuse ;  /* 0x0000008911897223 */ /* 0x140fe2000000000c */
[C-C-:B------:R-:W-:Y:S01]  /*11bd0*/  FFMA R19, R17.reuse, R140, R12.reuse ;  /* 0x0000008c11137223 */ /* 0x140fe2000000000c */
[C-C-:B------:R-:W-:Y:S01]  /*11be0*/  FFMA R141, R17.reuse, R141, R12.reuse ;  /* 0x0000008d118d7223 */ /* 0x140fe2000000000c */
[C-C-:B------:R-:W-:Y:S01]  /*11bf0*/  FFMA R23, R17.reuse, R144, R12.reuse ;  /* 0x0000009011177223 */ /* 0x140fe2000000000c */
[C-C-:B------:R-:W-:Y:S01]  /*11c00*/  FFMA R145, R17.reuse, R145, R12.reuse ;  /* 0x0000009111917223 */ /* 0x140fe2000000000c */
[C-C-:B-1----:R-:W-:Y:S01]  /*11c10*/  FFMA R27, R17.reuse, R148, R12.reuse ;  /* 0x00000094111b7223 */ /* 0x142fe2000000000c */
[C---:B------:R-:W-:Y:S01]  /*11c20*/  FFMA R149, R17.reuse, R149, R12 ;  /* 0x0000009511957223 */ /* 0x040fe2000000000c */
[C-C-:B--2---:R-:W-:Y:S01]  /*11c30*/  FFMA R13, R17.reuse, R138, R2.reuse ;  /* 0x0000008a110d7223 */ /* 0x144fe20000000002 */
[C-C-:B------:R-:W-:Y:S01]  /*11c40*/  FFMA R139, R17.reuse, R139, R2.reuse ;  /* 0x0000008b118b7223 */ /* 0x140fe20000000002 */
[C-C-:B------:R-:W-:Y:S01]  /*11c50*/  FFMA R21, R17.reuse, R142, R2.reuse ;  /* 0x0000008e11157223 */ /* 0x140fe20000000002 */
[C-C-:B------:R-:W-:Y:S01]  /*11c60*/  FFMA R143, R17.reuse, R143, R2.reuse ;  /* 0x0000008f118f7223 */ /* 0x140fe20000000002 */
[C-C-:B------:R-:W-:Y:S01]  /*11c70*/  FFMA R25, R17.reuse, R146, R2.reuse ;  /* 0x0000009211197223 */ /* 0x140fe20000000002 */
[C-C-:B------:R-:W-:Y:S01]  /*11c80*/  FFMA R147, R17.reuse, R147, R2.reuse ;  /* 0x0000009311937223 */ /* 0x140fe20000000002 */
[C-C-:B------:R-:W-:Y:S01]  /*11c90*/  FFMA R29, R17.reuse, R150, R2.reuse ;  /* 0x00000096111d7223 */ /* 0x140fe20000000002 */
[----:B------:R-:W-:Y:S01]  /*11ca0*/  FFMA R151, R17, R151, R2 ;  /* 0x0000009711977223 */ /* 0x000fe20000000002 */
[----:B----4-:R-:W-:Y:S01]  /*11cb0*/  HADD2.F32 R0, -RZ, R4.H0_H0 ;  /* 0x20000004ff007230 */ /* 0x010fe20000004100 */
[----:B------:R-:W-:Y:S05]  /*11cc0*/  WARPSYNC.ALL ;  /* 0x0000000000007948 */ /* 0x000fea0003800000 */
[----:B------:R-:W-:-:S02]  /*11cd0*/  HADD2.F32 R14, -RZ, R6.H0_H0 ;  /* 0x20000006ff0e7230 */ /* 0x000fc40000004100 */
[-C--:B------:R-:W-:Y:S01]  /*11ce0*/  FFMA R0, R0, R16.reuse, R3 ;  /* 0x0000001000007223 */ /* 0x080fe20000000003 */
[----:B------:R-:W-:Y:S01]  /*11cf0*/  HADD2.F32 R4, -RZ, R4.H1_H1 ;  /* 0x30000004ff047230 */ /* 0x000fe20000004100 */
[----:B------:R-:W-:Y:S01]  /*11d00*/  BSSY B0, `(.L_x_208) ;  /* 0x0000038000007945 */ /* 0x000fe20003800000 */
[--C-:B------:R-:W-:Y:S02]  /*11d10*/  HADD2.F32 R2, -RZ, R5.reuse.H0_H0 ;  /* 0x20000005ff027230 */ /* 0x100fe40000004100 */
[-C--:B------:R-:W-:Y:S01]  /*11d20*/  FFMA R14, R14, R16.reuse, R19 ;  /* 0x000000100e0e7223 */ /* 0x080fe20000000013 */
[----:B------:R-:W-:Y:S02]  /*11d30*/  HADD2.F32 R12, -RZ, R5.H1_H1 ;  /* 0x30000005ff0c7230 */ /* 0x000fe40000004100 */
[-C--:B------:R-:W-:Y:S01]  /*11d40*/  FFMA R137, R4, R16.reuse, R137 ;  /* 0x0000001004897223 */ /* 0x080fe20000000089 */
[----:B------:R-:W-:Y:S02]  /*11d50*/  HADD2.F32 R6, -RZ, R6.H1_H1 ;  /* 0x30000006ff067230 */ /* 0x000fe40000004100 */
[----:B------:R-:W-:Y:S01]  /*11d60*/  FFMA R2, R2, R16, R13 ;  /* 0x0000001002027223 */ /* 0x000fe2000000000d */
[----:B------:R-:W-:-:S02]  /*11d70*/  HADD2.F32 R20, -RZ, R7.H0_H0 ;  /* 0x20000007ff147230 */ /* 0x000fc40000004100 */
[-C--:B------:R-:W-:Y:S01]  /*11d80*/  FFMA R139, R12, R16.reuse, R139 ;  /* 0x000000100c8b7223 */ /* 0x080fe2000000008b */
[----:B------:R-:W-:Y:S02]  /*11d90*/  HADD2.F32 R22, -RZ, R7.H1_H1 ;  /* 0x30000007ff167230 */ /* 0x000fe40000004100 */
[-C--:B------:R-:W-:Y:S01]  /*11da0*/  FFMA R141, R6, R16.reuse, R141 ;  /* 0x00000010068d7223 */ /* 0x080fe2000000008d */
[----:B------:R-:W-:Y:S02]  /*11db0*/  HADD2.F32 R24, -RZ, R8.H0_H0 ;  /* 0x20000008ff187230 */ /* 0x000fe40000004100 */
[-C--:B------:R-:W-:Y:S01]  /*11dc0*/  FFMA R20, R20, R16.reuse, R21 ;  /* 0x0000001014147223 */ /* 0x080fe20000000015 */
[----:B------:R-:W-:Y:S02]  /*11dd0*/  HADD2.F32 R32, -RZ, R10.H0_H0 ;  /* 0x2000000aff207230 */ /* 0x000fe40000004100 */
[----:B------:R-:W-:Y:S01]  /*11de0*/  FFMA R143, R22, R16, R143 ;  /* 0x00000010168f7223 */ /* 0x000fe2000000008f */
[----:B------:R-:W-:-:S02]  /*11df0*/  HADD2.F32 R8, -RZ, R8.H1_H1 ;  /* 0x30000008ff087230 */ /* 0x000fc40000004100 */
[-C--:B------:R-:W-:Y:S01]  /*11e00*/  FFMA R23, R24, R16.reuse, R23 ;  /* 0x0000001018177223 */ /* 0x080fe20000000017 */
        /* <DEDUP_REMOVED lines=9> */
[----:B------:R-:W-:Y:S01]  /*11ea0*/  FFMA R10, R10, R16, R149 ;  /* 0x000000100a0a7223 */ /* 0x000fe20000000095 */
[----:B------:R-:W-:Y:S01]  /*11eb0*/  F2FP.F16.F32.PACK_AB R4, R137, R0 ;  /* 0x000000008904723e */ /* 0x000fe200000000ff */
[----:B------:R-:W-:Y:S01]  /*11ec0*/  FFMA R29, R34, R16, R29 ;  /* 0x00000010221d7223 */ /* 0x000fe2000000001d */
[----:B------:R-:W-:Y:S01]  /*11ed0*/  F2FP.F16.F32.PACK_AB R5, R139, R2 ;  /* 0x000000028b05723e */ /* 0x000fe200000000ff */
[----:B------:R-:W-:Y:S01]  /*11ee0*/  FFMA R36, R36, R16, R151 ;  /* 0x0000001024247223 */ /* 0x000fe20000000097 */
[----:B------:R-:W-:Y:S02]  /*11ef0*/  F2FP.F16.F32.PACK_AB R6, R141, R14 ;  /* 0x0000000e8d06723e */ /* 0x000fe400000000ff */
[----:B------:R-:W-:-:S02]  /*11f00*/  F2FP.F16.F32.PACK_AB R7, R143, R20 ;  /* 0x000000148f07723e */ /* 0x000fc400000000ff */
        /* <DEDUP_REMOVED lines=23> */
.L_x_209:
[----:B------:R-:W-:Y:S05]  /*12080*/  BSYNC B0 ;  /* 0x0000000000007941 */ /* 0x000fea0003800000 */
.L_x_208:
[----:B------:R-:W-:Y:S06]  /*12090*/  BAR.SYNC.DEFER_BLOCKING 0x1, 0x100 ;  /* 0x0044000000007b1d */ /* 0x000fec0000010000 */
[----:B------:R-:W-:Y:S04]  /*120a0*/  BSSY B0, `(.L_x_210) ;  /* 0x000000a000007945 */ /* 0x000fe80003800000 */
[----:B------:R-:W-:Y:S05]  /*120b0*/  @!P0 BRA `(.L_x_211) ;  /* 0x0000000000208947 */ /* 0x000fea0003800000 */
[----:B------:R-:W-:-:S06]  /*120c0*/  UISETP.NE.AND UP0, UPT, UR48, 0x3, UPT ;  /* 0x000000033000788c */ /* 0x000fcc000bf05270 */
[----:B------:R-:W-:-:S13]  /*120d0*/  PLOP3.LUT P0, PT, PT, PT, UP0, 0x80, 0x0 ;  /* 0x000000000000781c */ /* 0x000fda0003f0f008 */
[----:B------:R-:W-:Y:S05]  /*120e0*/  @!P0 BRA `(.L_x_212) ;  /* 0x0000000000048947 */ /* 0x000fea0003800000 */
[----:B------:R-:W-:Y:S01]  /*120f0*/  BPT.TRAP 0x1 ;  /* 0x000000040000795c */ /* 0x000fe20000300000 */
.L_x_212:
[----:B------:R-:W-:-:S04]  /*12100*/  ULEA UR4, UR52, UR50, 0x3 ;  /* 0x0000003234047291 */ /* 0x000fc8000f8e183f */
[----:B------:R-:W-:-:S04]  /*12110*/  UIADD3 UR4, UR4, 0x50, URZ ;  /* 0x0000005004047890 */ /* 0x000fc8000fffe03f */
[----:B------:R-:W-:-:S09]  /*12120*/  UPRMT UR4, UR49, 0x654, UR4 ;  /* 0x0000065431047896 */ /* 0x000fd20008000004 */
[----:B------:R-:W-:Y:S03]  /*12130*/  SYNCS.ARRIVE.TRANS64.RED.A1T0 RZ, [UR4], RZ ;  /* 0x000000ffffff79a7 */ /* 0x000fe60008100404 */
.L_x_211:
[----:B------:R-:W-:Y:S05]  /*12140*/  BSYNC B0 ;  /* 0x0000000000007941 */ /* 0x000fea0003800000 */
.L_x_210:
[----:B------:R-:W2:Y:S01]  /*12150*/  LDL.LU R23, [R1+0x204] ;  /* 0x0002040001177983 */ /* 0x000ea20000300800 */
[----:B------:R-:W-:-:S03]  /*12160*/  ULDC.64 UR4, c[0x0][0x8f8] ;  /* 0x00023e0000047ab9 */ /* 0x000fc60000000a00 */
[----:B------:R-:W3:Y:S01]  /*12170*/  LDL.LU R22, [R1+0x200] ;  /* 0x0002000001167983 */ /* 0x000ee20000300800 */
[----:B------:R-:W-:Y:S01]  /*12180*/  UIADD3 UR52, UR52, 0x1, URZ ;  /* 0x0000000134347890 */ /* 0x000fe2000fffe03f */
[----:B------:R-:W-:Y:S01]  /*12190*/  PRMT R0, RZ, 0x7610, R0 ;  /* 0x00007610ff007816 */ /* 0x000fe20000000000 */
[----:B------:R-:W-:Y:S01]  /*121a0*/  UMOV UR58, 0xffffffff ;  /* 0xffffffff003a7882 */ /* 0x000fe20000000000 */
[----:B------:R-:W-:Y:S01]  /*121b0*/  UMOV UR43, 0xffffffff ;  /* 0xffffffff002b7882 */ /* 0x000fe20000000000 */
[----:B------:R-:W-:Y:S01]  /*121c0*/  UISETP.NE.AND UP0, UPT, UR52, 0x4, UPT ;  /* 0x000000043400788c */ /* 0x000fe2000bf05270 */
[----:B------:R-:W-:-:S03]  /*121d0*/  MOV R19, 0xffffffff ;  /* 0xffffffff00137802 */ /* 0x000fc60000000f00 */
[----:B------:R-:W-:Y:S01]  /*121e0*/  USEL UR52, UR52, URZ, UP0 ;  /* 0x0000003f34347287 */ /* 0x000fe20008000000 */
[----:B---3--:R-:W-:-:S04]  /*121f0*/  IADD3 R22, P0, R22, UR54, RZ ;  /* 0x0000003616167c10 */ /* 0x008fc8000ff1e0ff */
[----:B--2---:R-:W-:Y:S01]  /*12200*/  IADD3.X R23, R23, UR39, RZ, P0, !PT ;  /* 0x0000002717177c10 */ /* 0x004fe200087fe4ff */
[----:B------:R2:W-:Y:S01]  /*12210*/  STL [R1+0x200], R22 ;  /* 0x0002001601007387 */ /* 0x0005e20000100800 */
[----:B------:R-:W-:-:S03]  /*12220*/  ISETP.GE.U32.AND P0, PT, R22, UR4, PT ;  /* 0x0000000416007c0c */ /* 0x000fc6000bf06070 */
[----:B------:R2:W-:Y:S01]  /*12230*/  STL [R1+0x204], R23 ;  /* 0x0002041701007387 */ /* 0x0005e20000100800 */
[----:B------:R-:W-:-:S13]  /*12240*/  ISETP.GE.U32.AND.EX P0, PT, R23, UR5, PT, P0 ;  /* 0x0000000517007c0c */ /* 0x000fda000bf06100 */
[----:B--2---:R-:W-:Y:S05]  /*12250*/  @P0 BRA `(.L_x_213) ;  /* 0x0000000400780947 */ /* 0x004fea0003800000 */
[----:B------:R-:W2:Y:S01]  /*12260*/  S2R R16, SR_CTAID.X ;  /* 0x0000000000107919 */ /* 0x000ea20000002500 */
[----:B-1----:R-:W1:Y:S01]  /*12270*/  LDC.64 R8, c[0x0][0x8d0] ;  /* 0x00023400ff087b82 */ /* 0x002e620000000a00 */
[----:B------:R-:W-:Y:S01]  /*12280*/  ULDC UR4, c[0x0][0x150] ;  /* 0x0000540000047ab9 */ /* 0x000fe20000000800 */
[----:B------:R-:W-:Y:S01]  /*12290*/  MOV R6, R22 ;  /* 0x0000001600067202 */ /* 0x000fe20000000f00 */
[----:B------:R-:W3:Y:S01]  /*122a0*/  S2R R20, SR_CTAID.Y ;  /* 0x0000000000147919 */ /* 0x000ee20000002600 */
[----:B------:R-:W-:-:S04]  /*122b0*/  IMAD.MOV.U32 R7, RZ, RZ, R23 ;  /* 0x000000ffff077224 */ /* 0x000fc800078e0017 */
[----:B------:R-:W4:Y:S08]  /*122c0*/  LDC R21, c[0x0][0x144] ;  /* 0x00005100ff157b82 */ /* 0x000f300000000800 */
[----:B------:R-:W3:Y:S08]  /*122d0*/  LDC R10, c[0x0][0x8d8] ;  /* 0x00023600ff0a7b82 */ /* 0x000ef00000000800 */
[----:B------:R-:W3:Y:S01]  /*122e0*/  LDC.64 R14, c[0x0][0x8c8] ;  /* 0x00023200ff0e7b82 */ /* 0x000ee20000000a00 */
[----:B-1----:R-:W-:-:S04]  /*122f0*/  ISETP.NE.U32.AND P0, PT, R8, RZ, PT ;  /* 0x000000ff0800720c */ /* 0x002fc80003f05070 */
[----:B------:R-:W-:Y:S02]  /*12300*/  ISETP.NE.AND.EX P0, PT, R9, RZ, PT, P0 ;  /* 0x000000ff0900720c */ /* 0x000fe40003f05300 */
[----:B--2---:R-:W-:-:S05]  /*12310*/  I2FP.F32.U32 R0, R16 ;  /* 0x0000001000007245 */ /* 0x004fca0000201000 */
[----:B------:R-:W-:-:S04]  /*12320*/  FMUL R0, R0, UR4 ;  /* 0x0000000400007c20 */ /* 0x000fc80008400000 */
[----:B------:R1:W2:Y:S02]  /*12330*/  F2I.U32.TRUNC.NTZ R19, R0 ;  /* 0x0000000000137305 */ /* 0x0002a4000020f000 */
[----:B----4-:R-:W-:Y:S05]  /*12340*/  @!P0 BRA `(.L_x_214) ;  /* 0x0000000000288947 */ /* 0x010fea0003800000 */
[----:B-1----:R-:W1:Y:S02]  /*12350*/  LDC R0, c[0x0][0x8dc] ;  /* 0x00023700ff007b82 */ /* 0x002e640000000800 */
[----:B-1----:R-:W-:-:S04]  /*12360*/  IADD3 R7, P0, R22, R0, RZ ;  /* 0x0000000016077210 */ /* 0x002fc80007f1e0ff */
[----:B------:R-:W-:-:S05]  /*12370*/  IADD3.X R11, RZ, R23, RZ, P0, !PT ;  /* 0x00000017ff0b7210 */ /* 0x000fca00007fe4ff */
[----:B------:R-:W-:-:S04]  /*12380*/  IMAD.WIDE.U32 R2, R11, R8, RZ ;  /* 0x000000080b027225 */ /* 0x000fc800078e00ff */
[----:B------:R-:W-:-:S04]  /*12390*/  IMAD.WIDE.U32 R4, P0, R7, R9, R2 ;  /* 0x0000000907047225 */ /* 0x000fc80007800002 */
[----:B------:R-:W-:Y:S01]  /*123a0*/  IMAD.WIDE.U32 R2, R7, R8, RZ ;  /* 0x0000000807027225 */ /* 0x000fe200078e00ff */
[----:B------:R-:W-:-:S03]  /*123b0*/  IADD3.X R7, RZ, RZ, RZ, P0, !PT ;  /* 0x000000ffff077210 */ /* 0x000fc600007fe4ff */
[----:B------:R-:W-:Y:S01]  /*123c0*/  IMAD.MOV.U32 R6, RZ, RZ, R5 ;  /* 0x000000ffff067224 */ /* 0x000fe200078e0005 */
[----:B------:R-:W-:-:S05]  /*123d0*/  IADD3 RZ, P0, R3, R4, RZ ;  /* 0x0000000403ff7210 */ /* 0x000fca0007f1e0ff */
[----:B------:R-:W-:-:S08]  /*123e0*/  IMAD.WIDE.U32.X R6, R11, R9, R6, P0 ;  /* 0x000000090b067225 */ /* 0x000fd000000e0406 */
.L_x_214:
[-CC-:B---3--:R-:W-:Y:S01]  /*123f0*/  SHF.R.U64 R26, R6, R10.reuse, R7.reuse ;  /* 0x0000000a061a7219 */ /* 0x188fe20000001207 */
[----:B------:R-:W3:Y:S01]  /*12400*/  LDC.64 R12, c[0x0][0x8e8] ;  /* 0x00023a00ff0c7b82 */ /* 0x000ee20000000a00 */
[----:B-1----:R-:W-:Y:S01]  /*12410*/  SHF.R.U32.HI R0, RZ, R10, R7 ;  /* 0x0000000aff007219 */ /* 0x002fe20000011607 */
[----:B------:R-:W-:Y:S01]  /*12420*/  IMAD.MOV.U32 R2, RZ, RZ, R22 ;  /* 0x000000ffff027224 */ /* 0x000fe200078e0016 */
[----:B------:R-:W-:Y:S01]  /*12430*/  IADD3 R5, P0, RZ, -R26, RZ ;  /* 0x8000001aff057210 */ /* 0x000fe20007f1e0ff */
[----:B------:R-:W-:Y:S01]  /*12440*/  ULDC UR4, c[0x0][0x154] ;  /* 0x0000550000047ab9 */ /* 0x000fe20000000800 */
[----:B--2---:R-:W-:Y:S02]  /*12450*/  IADD3 R19, -R19, RZ, RZ ;  /* 0x000000ff13137210 */ /* 0x004fe40007ffe1ff */
[----:B------:R-:W-:Y:S01]  /*12460*/  IADD3.X R3, RZ, ~R0, RZ, P0, !PT ;  /* 0x80000000ff037210 */ /* 0x000fe200007fe4ff */
[----:B------:R-:W1:Y:S01]  /*12470*/  LDC R4, c[0x0][0x8c0] ;  /* 0x00023000ff047b82 */ /* 0x000e620000000800 */
[----:B------:R-:W-:Y:S01]  /*12480*/  MOV R7, 0x1 ;  /* 0x0000000100077802 */ /* 0x000fe20000000f00 */
[----:B------:R-:W-:-:S02]  /*12490*/  IMAD R22, R21, R19, R16 ;  /* 0x0000001315167224 */ /* 0x000fc400078e0210 */
[----:B------:R-:W-:Y:S01]  /*124a0*/  IMAD R0, R3, R14, RZ ;  /* 0x0000000e03007224 */ /* 0x000fe200078e02ff */
[----:B------:R-:W-:-:S03]  /*124b0*/  MOV R3, R23 ;  /* 0x0000001700037202 */ /* 0x000fc60000000f00 */
[----:B------:R-:W2:Y:S01]  /*124c0*/  LDC R6, c[0x0][0x8b0] ;  /* 0x00022c00ff067b82 */ /* 0x000ea20000000800 */
[----:B------:R-:W-:-:S04]  /*124d0*/  IMAD.WIDE.U32 R2, R5, R14, R2 ;  /* 0x0000000e05027225 */ /* 0x000fc800078e0002 */
[----:B------:R-:W-:Y:S01]  /*124e0*/  IMAD R5, R5, R15, R0 ;  /* 0x0000000f05057224 */ /* 0x000fe200078e0200 */
[----:B------:R-:W-:Y:S02]  /*124f0*/  I2FP.F32.U32 R0, R20 ;  /* 0x0000001400007245 */ /* 0x000fe40000201000 */
[----:B------:R-:W4:Y:S01]  /*12500*/  LDC R24, c[0x0][0x900] ;  /* 0x00024000ff187b82 */ /* 0x000f220000000800 */
[----:B---3--:R-:W-:Y:S02]  /*12510*/  ISETP.NE.U32.AND P0, PT, R12, RZ, PT ;  /* 0x000000ff0c00720c */ /* 0x008fe40003f05070 */
[----:B------:R-:W-:Y:S01]  /*12520*/  IADD3 R3, R3, R5, RZ ;  /* 0x0000000503037210 */ /* 0x000fe20007ffe0ff */
[----:B------:R-:W-:Y:S01]  /*12530*/  FMUL R0, R0, UR4 ;  /* 0x0000000400007c20 */ /* 0x000fe20008400000 */
[----:B------:R-:W-:Y:S01]  /*12540*/  ISETP.NE.AND.EX P0, PT, R13, RZ, PT, P0 ;  /* 0x000000ff0d00720c */ /* 0x000fe20003f05300 */
[----:B------:R-:W-:Y:S02]  /*12550*/  IMAD.MOV.U32 R5, RZ, RZ, -0x1 ;  /* 0xffffffffff057424 */ /* 0x000fe400078e00ff */
[----:B------:R-:W3:Y:S01]  /*12560*/  LDC R15, c[0x0][0x148] ;  /* 0x00005200ff0f7b82 */ /* 0x000ee20000000800 */
[-CC-:B-1----:R-:W-:Y:S01]  /*12570*/  SHF.R.U64 R10, R2, R4.reuse, R3.reuse ;  /* 0x00000004020a7219 */ /* 0x182fe20000001203 */
[----:B------:R1:W1:Y:S01]  /*12580*/  F2I.U32.TRUNC.NTZ R14, R0 ;  /* 0x00000000000e7305 */ /* 0x000262000020f000 */
[----:B------:R-:W-:-:S05]  /*12590*/  SHF.R.U32.HI R3, RZ, R4, R3 ;  /* 0x00000004ff037219 */ /* 0x000fca0000011603 */
[----:B------:R-:W1:Y:S01]  /*125a0*/  LDC R16, c[0x0][0x8a8] ;  /* 0x00022a00ff107b82 */ /* 0x000e620000000800 */
[-CC-:B--2---:R-:W-:Y:S02]  /*125b0*/  SHF.R.U64 R8, R10, R6.reuse, R3.reuse ;  /* 0x000000060a087219 */ /* 0x184fe40000001203 */
[----:B------:R-:W-:-:S05]  /*125c0*/  SHF.R.U32.HI R3, RZ, R6, R3 ;  /* 0x00000006ff037219 */ /* 0x000fca0000011603 */
[----:B------:R-:W2:Y:S01]  /*125d0*/  LDC R21, c[0x0][0x8f0] ;  /* 0x00023c00ff157b82 */ /* 0x000ea20000000800 */
[-C--:B----4-:R-:W-:Y:S02]  /*125e0*/  SHF.L.U32 R5, R5, R24.reuse, RZ ;  /* 0x0000001805057219 */ /* 0x090fe400000006ff */
[-CC-:B------:R-:W-:Y:S02]  /*125f0*/  SHF.R.U64 R11, R8, R24.reuse, R3.reuse ;  /* 0x00000018080b7219 */ /* 0x180fe40000001203 */
[-C--:B------:R-:W-:Y:S02]  /*12600*/  SHF.R.U32.HI R3, RZ, R24.reuse, R3 ;  /* 0x00000018ff037219 */ /* 0x080fe40000011603 */
[----:B------:R-:W-:Y:S01]  /*12610*/  SHF.L.U32 R24, R7, R24, RZ ;  /* 0x0000001807187219 */ /* 0x000fe200000006ff */
[----:B------:R-:W4:Y:S01]  /*12620*/  LDC R23, c[0x0][0x8e0] ;  /* 0x00023800ff177b82 */ /* 0x000f220000000800 */
[----:B------:R-:W-:Y:S02]  /*12630*/  LOP3.LUT R19, RZ, R5, RZ, 0x33, !PT ;  /* 0x00000005ff137212 */ /* 0x000fe400078e33ff */
[----:B------:R-:W-:-:S05]  /*12640*/  MOV R2, R11 ;  /* 0x0000000b00027202 */ /* 0x000fca0000000f00 */
[----:B------:R-:W1:Y:S01]  /*12650*/  LDC R25, c[0x0][0x8b8] ;  /* 0x00022e00ff197b82 */ /* 0x000e620000000800 */
[----:B------:R-:W-:Y:S05]  /*12660*/  @!P0 BRA `(.L_x_215) ;  /* 0x0000000000288947 */ /* 0x000fea0003800000 */
[----:B-1----:R-:W1:Y:S02]  /*12670*/  LDC R0, c[0x0][0x8f4] ;  /* 0x00023d00ff007b82 */ /* 0x002e640000000800 */
[----:B-1----:R-:W-:-:S05]  /*12680*/  IADD3 R7, P0, R11, R0, RZ ;  /* 0x000000000b077210 */ /* 0x002fca0007f1e0ff */
[----:B------:R-:W-:-:S04]  /*12690*/  IMAD.X R9, RZ, RZ, R3, P0 ;  /* 0x000000ffff097224 */ /* 0x000fc800000e0603 */
[----:B------:R-:W-:-:S04]  /*126a0*/  IMAD.WIDE.U32 R2, R9, R12, RZ ;  /* 0x0000000c09027225 */ /* 0x000fc800078e00ff */
[----:B------:R-:W-:-:S04]  /*126b0*/  IMAD.WIDE.U32 R4, P0, R7, R13, R2 ;  /* 0x0000000d07047225 */ /* 0x000fc80007800002 */
[----:B------:R-:W-:Y:S01]  /*126c0*/  IMAD.WIDE.U32 R2, R7, R12, RZ ;  /* 0x0000000c07027225 */ /* 0x000fe200078e00ff */
[----:B------:R-:W-:Y:S02]  /*126d0*/  IADD3.X R7, RZ, RZ, RZ, P0, !PT ;  /* 0x000000ffff077210 */ /* 0x000fe400007fe4ff */
[----:B------:R-:W-:Y:S02]  /*126e0*/  MOV R6, R5 ;  /* 0x0000000500067202 */ /* 0x000fe40000000f00 */
[----:B------:R-:W-:-:S05]  /*126f0*/  IADD3 RZ, P0, R3, R4, RZ ;  /* 0x0000000403ff7210 */ /* 0x000fca0007f1e0ff */
[----:B------:R-:W-:-:S08]  /*12700*/  IMAD.WIDE.U32.X R2, R9, R13, R6, P0 ;  /* 0x0000000d09027225 */ /* 0x000fd000000e0406 */
.L_x_215:
[----:B------:R-:W5:Y:S01]  /*12710*/  LDC R4, c[0x0][0x904] ;  /* 0x00024100ff047b82 */ /* 0x000f620000000800 */
[----:B-12---:R-:W-:Y:S01]  /*12720*/  SHF.R.U64 R0, R2, R21, R3 ;  /* 0x0000001502007219 */ /* 0x006fe20000001203 */
[----:B------:R-:W-:Y:S01]  /*12730*/  IMAD.MOV R14, RZ, RZ, -R14 ;  /* 0x000000ffff0e7224 */ /* 0x000fe200078e0a0e */
[----:B------:R-:W-:Y:S02]  /*12740*/  LOP3.LUT R19, R8, R19, RZ, 0xc0, !PT ;  /* 0x0000001308137212 */ /* 0x000fe400078ec0ff */
[----:B------:R-:W-:Y:S02]  /*12750*/  IADD3 R3, R16, -0x1, RZ ;  /* 0xffffffff10037810 */ /* 0x000fe40007ffe0ff */
[----:B------:R-:W-:Y:S01]  /*12760*/  IADD3 R2, -R0, RZ, RZ ;  /* 0x000000ff00027210 */ /* 0x000fe20007ffe1ff */
[----:B------:R-:W-:Y:S01]  /*12770*/  IMAD R19, R24, R0, R19 ;  /* 0x0000000018137224 */ /* 0x000fe200078e0213 */
[----:B------:R-:W-:Y:S02]  /*12780*/  LOP3.LUT R3, R10, R3, RZ, 0xc0, !PT ;  /* 0x000000030a037212 */ /* 0x000fe400078ec0ff */
[----:B------:R-:W-:Y:S01]  /*12790*/  R2UR UR43, R26 ;  /* 0x000000001a2b72ca */ /* 0x000fe200000e0000 */
[----:B----4-:R-:W-:-:S04]  /*127a0*/  IMAD R0, R2, R23, R11 ;  /* 0x0000001702007224 */ /* 0x010fc800078e020b */
[----:B------:R-:W-:Y:S01]  /*127b0*/  IMAD R0, R0, R16, R3 ;  /* 0x0000001000007224 */ /* 0x000fe200078e0203 */
[----:B-----5:R-:W-:-:S13]  /*127c0*/  ISETP.NE.AND P0, PT, R4, 0x1, PT ;  /* 0x000000010400780c */ /* 0x020fda0003f05270 */
[----:B---3--:R-:W-:-:S04]  /*127d0*/  @P0 IMAD R22, R15, R14, R20 ;  /* 0x0000000e0f160224 */ /* 0x008fc800078e0214 */
[----:B------:R-:W-:-:S05]  /*127e0*/  IMAD R19, R19, R25, R22 ;  /* 0x0000001913137224 */ /* 0x000fca00078e0216 */
[----:B------:R-:W-:Y:S02]  /*127f0*/  SEL R2, R0, R19, !P0 ;  /* 0x0000001300027207 */ /* 0x000fe40004000000 */
[----:B------:R-:W-:Y:S02]  /*12800*/  SEL R19, R19, R0, !P0 ;  /* 0x0000000013137207 */ /* 0x000fe40004000000 */
[----:B------:R-:W-:Y:S01]  /*12810*/  R2UR UR58, R2 ;  /* 0x00000000023a72ca */ /* 0x000fe200000e0000 */
[----:B------:R-:W-:-:S05]  /*12820*/  IMAD.MOV.U32 R2, RZ, RZ, 0x1 ;  /* 0x00000001ff027424 */ /* 0x000fca00078e00ff */
[----:B------:R-:W-:-:S09]  /*12830*/  PRMT R0, R2, 0x7610, R0 ;  /* 0x0000761002007816 */ /* 0x000fd20000000000 */
.L_x_213:
[----:B------:R-:W-:Y:S01]  /*12840*/  LOP3.LUT P0, RZ, R0, 0xff, RZ, 0xc0, !PT ;  /* 0x000000ff00ff7812 */ /* 0x000fe2000780c0ff */
[----:B------:R-:W-:Y:S01]  /*12850*/  UIMAD.WIDE.U32 UR4, UR59, -0x55555555, URZ ;  /* 0xaaaaaaab3b0478a5 */ /* 0x000fe2000f8e003f */
[----:B------:R-:W-:Y:S01]  /*12860*/  MOV R16, R157 ;  /* 0x0000009d00107202 */ /* 0x000fe20000000f00 */
[----:B------:R-:W-:Y:S02]  /*12870*/  UIADD3 UR36, UR36, 0x10, URZ ;  /* 0x0000001024247890 */ /* 0x000fe4000fffe03f */
[----:B------:R-:W-:-:S04]  /*12880*/  USHF.R.U32.HI UR4, URZ, 0x1, UR5 ;  /* 0x000000013f047899 */ /* 0x000fc80008011605 */
[----:B------:R-:W-:-:S04]  /*12890*/  UIMAD UR40, UR4, -0x3, UR59 ;  /* 0xfffffffd042878a4 */ /* 0x000fc8000f8e023b */
[----:B------:R-:W-:Y:S08]  /*128a0*/  @P0 BRA `(.L_x_216) ;  /* 0xfffffeec00cc0947 */ /* 0x000ff0000383ffff */
[----:B------:R-:W-:-:S13]  /*128b0*/  PLOP3.LUT P0, PT, PT, PT, PT, 0x8, 0x0 ;  /* 0x000000000000781c */ /* 0x000fda0003f0e170 */
.L_x_21:
[----:B------:R-:W-:Y:S05]  /*128c0*/  @P0 BRA `(.L_x_13) ;  /* 0x0000003c00300947 */ /* 0x000fea0003800000 */
[----:B------:R-:W-:Y:S01]  /*128d0*/  ULDC.64 UR6, c[0x0][0x588] ;  /* 0x0001620000067ab9 */ /* 0x000fe20000000a00 */
[----:B------:R-:W-:Y:S01]  /*128e0*/  ISETP.NE.U32.AND P1, PT, R161, RZ, PT ;  /* 0x000000ffa100720c */ /* 0x000fe20003f25070 */
[----:B------:R-:W-:-:S04]  /*128f0*/  DEPBAR.LE SB0, 0x0 ;  /* 0x000080000000791a */ /* 0x000fc80000000000 */
[----:B------:R-:W-:Y:S01]  /*12900*/  ISETP.NE.U32.AND P0, PT, RZ, UR6, PT ;  /* 0x00000006ff007c0c */ /* 0x000fe2000bf05070 */
[----:B------:R-:W-:Y:S01]  /*12910*/  BSSY B0, `(.L_x_217) ;  /* 0x0000015000007945 */ /* 0x000fe20003800000 */
[----:B------:R-:W-:Y:S02]  /*12920*/  ISETP.NE.AND.EX P1, PT, R165, RZ, PT, P1 ;  /* 0x000000ffa500720c */ /* 0x000fe40003f25310 */
[----:B------:R-:W-:-:S13]  /*12930*/  ISETP.NE.AND.EX P0, PT, RZ, UR7, PT, P0 ;  /* 0x00000007ff007c0c */ /* 0x000fda000bf05300 */
[----:B------:R-:W-:Y:S05]  /*12940*/  @P0 BRA P1, `(.L_x_218) ;  /* 0x0000000000440947 */ /* 0x000fea0000800000 */
[----:B------:R-:W-:-:S04]  /*12950*/  ISETP.NE.U32.AND P0, PT, R161, RZ, PT ;  /* 0x000000ffa100720c */ /* 0x000fc80003f05070 */
[----:B------:R-:W-:-:S13]  /*12960*/  ISETP.NE.AND.EX P0, PT, R165, RZ, PT, P0 ;  /* 0x000000ffa500720c */ /* 0x000fda0003f05300 */
[----:B------:R-:W-:Y:S05]  /*12970*/  @!P0 BRA `(.L_x_219) ;  /* 0x00000000002c8947 */ /* 0x000fea0003800000 */
[----:B------:R-:W-:-:S13]  /*12980*/  LOP3.LUT P0, RZ, R162, 0xff, RZ, 0xc0, !PT ;  /* 0x000000ffa2ff7812 */ /* 0x000fda000780c0ff */
[----:B------:R-:W-:Y:S05]  /*12990*/  @!P0 BRA `(.L_x_220) ;  /* 0x0000000000108947 */ /* 0x000fea0003800000 */
[----:B-----5:R-:W-:-:S13]  /*129a0*/  FSETP.NEU.AND P0, PT, R152, RZ, PT ;  /* 0x000000ff9800720b */ /* 0x020fda0003f0d000 */
[----:B------:R-:W-:Y:S05]  /*129b0*/  @!P0 BREAK B0 ;  /* 0x0000000000008942 */ /* 0x000fea0003800000 */
[----:B------:R-:W-:Y:S05]  /*129c0*/  @P0 BRA `(.L_x_218) ;  /* 0x0000000000240947 */ /* 0x000fea0003800000 */
[----:B------:R-:W-:Y:S05]  /*129d0*/  BRA `(.L_x_13) ;  /* 0x0000003800ec7947 */ /* 0x000fea0003800000 */
.L_x_220:
[----:B------:R-:W-:-:S04]  /*129e0*/  ISETP.NE.U32.AND P0, PT, RZ, UR6, PT ;  /* 0x00000006ff007c0c */ /* 0x000fc8000bf05070 */
[----:B------:R-:W-:-:S13]  /*129f0*/  ISETP.NE.AND.EX P0, PT, RZ, UR7, PT, P0 ;  /* 0x00000007ff007c0c */ /* 0x000fda000bf05300 */
[----:B------:R-:W-:Y:S05]  /*12a00*/  @!P0 BREAK B0 ;  /* 0x0000000000008942 */ /* 0x000fea0003800000 */
[----:B------:R-:W-:Y:S05]  /*12a10*/  @P0 BRA `(.L_x_218) ;  /* 0x0000000000100947 */ /* 0x000fea0003800000 */
[----:B------:R-:W-:Y:S05]  /*12a20*/  BRA `(.L_x_13) ;  /* 0x0000003800d87947 */ /* 0x000fea0003800000 */
.L_x_219:
[----:B-----5:R-:W-:-:S13]  /*12a30*/  FSETP.NEU.AND P0, PT, R152, RZ, PT ;  /* 0x000000ff9800720b */ /* 0x020fda0003f0d000 */
[----:B------:R-:W-:Y:S05]  /*12a40*/  @!P0 BREAK B0 ;  /* 0x0000000000008942 */ /* 0x000fea0003800000 */
[----:B------:R-:W-:Y:S05]  /*12a50*/  @!P0 BRA `(.L_x_13) ;  /* 0x0000003800cc8947 */ /* 0x000fea0003800000 */
.L_x_218:
[----:B--2---:R-:W-:Y:S05]  /*12a60*/  BSYNC B0 ;  /* 0x0000000000007941 */ /* 0x004fea0003800000 */
.L_x_217:
[----:B------:R-:W-:-:S04]  /*12a70*/  ULOP3.LUT UR4, UR45, 0x1, URZ, 0xfc, !UPT ;  /* 0x000000012d047892 */ /* 0x000fc8000f8efc3f */
[----:B------:R-:W-:-:S06]  /*12a80*/  UISETP.NE.AND UP0, UPT, UR4, 0x3, UPT ;  /* 0x000000030400788c */ /* 0x000fcc000bf05270 */
[----:B------:R-:W-:-:S13]  /*12a90*/  PLOP3.LUT P0, PT, PT, PT, UP0, 0x80, 0x0 ;  /* 0x000000000000781c */ /* 0x000fda0003f0f008 */
[----:B------:R-:W-:Y:S05]  /*12aa0*/  @!P0 BRA `(.L_x_221) ;  /* 0x0000000000048947 */ /* 0x000fea0003800000 */
[----:B------:R-:W-:Y:S01]  /*12ab0*/  BPT.TRAP 0x1 ;  /* 0x000000040000795c */ /* 0x000fe20000300000 */
.L_x_221:
[----:B------:R-:W2:Y:S01]  /*12ac0*/  S2UR UR5, SR_CgaCtaId ;  /* 0x00000000000579c3 */ /* 0x000ea20000008800 */
[----:B------:R-:W-:Y:S02]  /*12ad0*/  UMOV UR4, 0x400 ;  /* 0x0000040000047882 */ /* 0x000fe40000000000 */
[----:B--2---:R-:W-:-:S04]  /*12ae0*/  ULEA UR4, UR5, UR4, 0x18 ;  /* 0x0000000405047291 */ /* 0x004fc8000f8ec03f */
[----:B------:R-:W-:-:S04]  /*12af0*/  ULEA UR4, UR52, UR4, 0x3 ;  /* 0x0000000434047291 */ /* 0x000fc8000f8e183f */
[----:B------:R-:W-:-:S04]  /*12b00*/  UIADD3 UR4, UR4, 0x50, URZ ;  /* 0x0000005004047890 */ /* 0x000fc8000fffe03f */
[----:B------:R-:W-:-:S09]  /*12b10*/  UPRMT UR4, UR5, 0x654, UR4 ;  /* 0x0000065405047896 */ /* 0x000fd20008000004 */
[----:B------:R-:W-:Y:S01]  /*12b20*/  SYNCS.ARRIVE.TRANS64.RED.A1T0 RZ, [UR4], RZ ;  /* 0x000000ffffff79a7 */ /* 0x000fe20008100404 */
[----:B------:R-:W-:Y:S05]  /*12b30*/  BRA `(.L_x_13) ;  /* 0x0000003800947947 */ /* 0x000fea0003800000 */
.L_x_12:
[----:B------:R-:W3:Y:S01]  /*12b40*/  LDL R163, [R1+0x200] ;  /* 0x0002000001a37983 */ /* 0x000ee20000100800 */
[----:B------:R-:W-:-:S03]  /*12b50*/  ULDC.64 UR4, c[0x0][0x8f8] ;  /* 0x00023e0000047ab9 */ /* 0x000fc60000000a00 */
[----:B------:R-:W4:Y:S01]  /*12b60*/  LDL R162, [R1+0x204] ;  /* 0x0002040001a27983 */ /* 0x000f220000100800 */
[----:B------:R-:W-:Y:S01]  /*12b70*/  PRMT R10, RZ, 0x7610, R10 ;  /* 0x00007610ff0a7816 */ /* 0x000fe2000000000a */
[----:B------:R-:W-:Y:S01]  /*12b80*/  IMAD.MOV.U32 R5, RZ, RZ, -0x1 ;  /* 0xffffffffff057424 */ /* 0x000fe200078e00ff */
[----:B------:R-:W-:Y:S02]  /*12b90*/  MOV R4, 0xffffffff ;  /* 0xffffffff00047802 */ /* 0x000fe40000000f00 */
[----:B------:R-:W-:Y:S02]  /*12ba0*/  MOV R9, 0xffffffff ;  /* 0xffffffff00097802 */ /* 0x000fe40000000f00 */
[----:B---3--:R-:W-:-:S04]  /*12bb0*/  ISETP.GE.U32.AND P0, PT, R163, UR4, PT ;  /* 0x00000004a3007c0c */ /* 0x008fc8000bf06070 */
[----:B----4-:R-:W-:-:S13]  /*12bc0*/  ISETP.GE.U32.AND.EX P0, PT, R162, UR5, PT, P0 ;  /* 0x00000005a2007c0c */ /* 0x010fda000bf06100 */
[----:B------:R-:W-:Y:S05]  /*12bd0*/  @P0 BRA `(.L_x_222) ;  /* 0x0000000400300947 */ /* 0x000fea0003800000 */
[----:B------:R-:W3:Y:S01]  /*12be0*/  LDC.64 R18, c[0x0][0x8d0] ;  /* 0x00023400ff127b82 */ /* 0x000ee20000000a00 */
[----:B------:R-:W-:Y:S01]  /*12bf0*/  MOV R12, R163 ;  /* 0x000000a3000c7202 */ /* 0x000fe20000000f00 */
[----:B------:R-:W-:-:S06]  /*12c00*/  IMAD.MOV.U32 R13, RZ, RZ, R162 ;  /* 0x000000ffff0d7224 */ /* 0x000fcc00078e00a2 */
[----:B-1----:R-:W1:Y:S08]  /*12c10*/  LDC R14, c[0x0][0x8d8] ;  /* 0x00023600ff0e7b82 */ /* 0x002e700000000800 */
[----:B------:R-:W4:Y:S01]  /*12c20*/  LDC.64 R20, c[0x0][0x8c8] ;  /* 0x00023200ff147b82 */ /* 0x000f220000000a00 */
        /* <DEDUP_REMOVED lines=13> */
.L_x_223:
[----:B------:R-:W1:Y:S01]  /*12d00*/  LDC.64 R24, c[0x0][0x8e8] ;  /* 0x00023a00ff187b82 */ /* 0x000e620000000a00 */
[-CC-:B------:R-:W-:Y:S01]  /*12d10*/  SHF.R.U64 R18, R12, R14.reuse, R13.reuse ;  /* 0x0000000e0c127219 */ /* 0x180fe2000000120d */
[----:B------:R-:W-:Y:S01]  /*12d20*/  ULDC UR4, c[0x0][0x900] ;  /* 0x0002400000047ab9 */ /* 0x000fe20000000800 */
[----:B------:R-:W-:Y:S02]  /*12d30*/  SHF.R.U32.HI R4, RZ, R14, R13 ;  /* 0x0000000eff047219 */ /* 0x000fe4000001160d */
[----:B------:R-:W-:-:S03]  /*12d40*/  IADD3 R9, P0, RZ, -R18, RZ ;  /* 0x80000012ff097210 */ /* 0x000fc60007f1e0ff */
[----:B------:R-:W3:Y:S01]  /*12d50*/  LDC R12, c[0x0][0x8c0] ;  /* 0x00023000ff0c7b82 */ /* 0x000ee20000000800 */
[----:B------:R-:W-:Y:S02]  /*12d60*/  IADD3.X R5, RZ, ~R4, RZ, P0, !PT ;  /* 0x80000004ff057210 */ /* 0x000fe400007fe4ff */
[----:B------:R-:W-:-:S03]  /*12d70*/  MOV R4, R163 ;  /* 0x000000a300047202 */ /* 0x000fc60000000f00 */
[-C--:B------:R-:W-:Y:S02]  /*12d80*/  IMAD R10, R5, R20.reuse, RZ ;  /* 0x00000014050a7224 */ /* 0x080fe400078e02ff */
[----:B------:R-:W4:Y:S01]  /*12d90*/  LDC R22, c[0x0][0x8b0] ;  /* 0x00022c00ff167b82 */ /* 0x000f220000000800 */
[----:B------:R-:W-:Y:S02]  /*12da0*/  IMAD.MOV.U32 R5, RZ, RZ, R162 ;  /* 0x000000ffff057224 */ /* 0x000fe400078e00a2 */
[----:B------:R-:W-:-:S05]  /*12db0*/  IMAD.WIDE.U32 R4, R9, R20, R4 ;  /* 0x0000001409047225 */ /* 0x000fca00078e0004 */
[----:B------:R-:W2:Y:S01]  /*12dc0*/  LDC R23, c[0x0][0x8f0] ;  /* 0x00023c00ff177b82 */ /* 0x000ea20000000800 */
[----:B------:R-:W-:Y:S01]  /*12dd0*/  IMAD R9, R9, R21, R10 ;  /* 0x0000001509097224 */ /* 0x000fe200078e020a */
[----:B-1----:R-:W-:-:S04]  /*12de0*/  ISETP.NE.U32.AND P0, PT, R24, RZ, PT ;  /* 0x000000ff1800720c */ /* 0x002fc80003f05070 */
[----:B------:R-:W-:Y:S02]  /*12df0*/  IADD3 R5, R5, R9, RZ ;  /* 0x0000000905057210 */ /* 0x000fe40007ffe0ff */
[----:B------:R-:W1:Y:S01]  /*12e00*/  LDC R21, c[0x0][0x8a8] ;  /* 0x00022a00ff157b82 */ /* 0x000e620000000800 */
[----:B------:R-:W-:Y:S02]  /*12e10*/  ISETP.NE.AND.EX P0, PT, R25, RZ, PT, P0 ;  /* 0x000000ff1900720c */ /* 0x000fe40003f05300 */
[-CC-:B---3--:R-:W-:Y:S02]  /*12e20*/  SHF.R.U64 R14, R4, R12.reuse, R5.reuse ;  /* 0x0000000c040e7219 */ /* 0x188fe40000001205 */
[----:B------:R-:W-:-:S03]  /*12e30*/  SHF.R.U32.HI R5, RZ, R12, R5 ;  /* 0x0000000cff057219 */ /* 0x000fc60000011605 */
[----:B------:R-:W3:Y:S01]  /*12e40*/  LDC R26, c[0x0][0x8e0] ;  /* 0x00023800ff1a7b82 */ /* 0x000ee20000000800 */
[-CC-:B----4-:R-:W-:Y:S02]  /*12e50*/  SHF.R.U64 R19, R14, R22.reuse, R5.reuse ;  /* 0x000000160e137219 */ /* 0x190fe40000001205 */
[----:B------:R-:W-:Y:S02]  /*12e60*/  SHF.R.U32.HI R4, RZ, R22, R5 ;  /* 0x00000016ff047219 */ /* 0x000fe40000011605 */
[----:B------:R-:W-:Y:S02]  /*12e70*/  MOV R5, 0xffffffff ;  /* 0xffffffff00057802 */ /* 0x000fe40000000f00 */
[--C-:B------:R-:W-:Y:S01]  /*12e80*/  SHF.R.U64 R20, R19, UR4, R4.reuse ;  /* 0x0000000413147c19 */ /* 0x100fe20008001204 */
[----:B------:R-:W4:Y:S01]  /*12e90*/  LDC R27, c[0x0][0x8b8] ;  /* 0x00022e00ff1b7b82 */ /* 0x000f220000000800 */
[----:B------:R-:W-:Y:S02]  /*12ea0*/  SHF.L.U32 R9, R5, UR4, RZ ;  /* 0x0000000405097c19 */ /* 0x000fe400080006ff */
[----:B------:R-:W-:Y:S01]  /*12eb0*/  SHF.R.U32.HI R5, RZ, UR4, R4 ;  /* 0x00000004ff057c19 */ /* 0x000fe20008011604 */
[----:B------:R-:W-:Y:S01]  /*12ec0*/  IMAD.MOV.U32 R4, RZ, RZ, R20 ;  /* 0x000000ffff047224 */ /* 0x000fe200078e0014 */
[----:B------:R-:W-:Y:S01]  /*12ed0*/  LOP3.LUT R22, RZ, R9, RZ, 0x33, !PT ;  /* 0x00000009ff167212 */ /* 0x000fe200078e33ff */
[----:B--2---:R-:W-:Y:S06]  /*12ee0*/  @!P0 BRA `(.L_x_224) ;  /* 0x0000000000288947 */ /* 0x004fec0003800000 */
[----:B------:R-:W2:Y:S02]  /*12ef0*/  LDC R9, c[0x0][0x8f4] ;  /* 0x00023d00ff097b82 */ /* 0x000ea40000000800 */
[----:B--2---:R-:W-:-:S04]  /*12f00*/  IADD3 R9, P0, R20, R9, RZ ;  /* 0x0000000914097210 */ /* 0x004fc80007f1e0ff */
        /* <DEDUP_REMOVED lines=8> */
.L_x_224:
[----:B------:R-:W2:Y:S01]  /*12f90*/  LDC R9, c[0x0][0x904] ;  /* 0x00024100ff097b82 */ /* 0x000ea20000000800 */
[----:B------:R-:W-:Y:S01]  /*12fa0*/  SHF.R.U64 R5, R4, R23, R5 ;  /* 0x0000001704057219 */ /* 0x000fe20000001205 */
[----:B------:R-:W-:Y:S01]  /*12fb0*/  USHF.L.U32 UR4, UR38, UR4, URZ ;  /* 0x0000000426047299 */ /* 0x000fe2000800063f */
[----:B------:R-:W-:Y:S01]  /*12fc0*/  LOP3.LUT R4, R19, R22, RZ, 0xc0, !PT ;  /* 0x0000001613047212 */ /* 0x000fe200078ec0ff */
[----:B------:R-:W-:Y:S01]  /*12fd0*/  IMAD.MOV.U32 R10, RZ, RZ, 0x1 ;  /* 0x00000001ff0a7424 */ /* 0x000fe200078e00ff */
[----:B-1----:R-:W-:-:S03]  /*12fe0*/  IADD3 R11, R21, -0x1, RZ ;  /* 0xffffffff150b7810 */ /* 0x002fc60007ffe0ff */
[----:B------:R-:W-:Y:S01]  /*12ff0*/  IMAD R7, R5, UR4, R4 ;  /* 0x0000000405077c24 */ /* 0x000fe2000f8e0204 */
[----:B------:R-:W-:Y:S02]  /*13000*/  LOP3.LUT R14, R14, R11, RZ, 0xc0, !PT ;  /* 0x0000000b0e0e7212 */ /* 0x000fe400078ec0ff */
[----:B--2---:R-:W-:Y:S02]  /*13010*/  ISETP.NE.AND P0, PT, R9, 0x1, PT ;  /* 0x000000010900780c */ /* 0x004fe40003f05270 */
[----:B------:R-:W-:-:S05]  /*13020*/  IADD3 R9, -R5, RZ, RZ ;  /* 0x000000ff05097210 */ /* 0x000fca0007ffe1ff */
[----:B---3--:R-:W-:Y:S01]  /*13030*/  IMAD R5, R9, R26, R20 ;  /* 0x0000001a09057224 */ /* 0x008fe200078e0214 */
[----:B------:R-:W-:-:S05]  /*13040*/  MOV R9, R18 ;  /* 0x0000001200097202 */ /* 0x000fca0000000f00 */
[----:B------:R-:W-:-:S04]  /*13050*/  @P0 IMAD R8, R15, R16, R6 ;  /* 0x000000100f080224 */ /* 0x000fc800078e0206 */
[----:B----4-:R-:W-:Y:S02]  /*13060*/  IMAD R4, R7, R27, R8 ;  /* 0x0000001b07047224 */ /* 0x010fe400078e0208 */
[----:B------:R-:W-:-:S05]  /*13070*/  IMAD R7, R5, R21, R14 ;  /* 0x0000001505077224 */ /* 0x000fca00078e020e */
[----:B------:R-:W-:Y:S02]  /*13080*/  SEL R5, R7, R4, !P0 ;  /* 0x0000000407057207 */ /* 0x000fe40004000000 */
[----:B------:R-:W-:-:S07]  /*13090*/  SEL R4, R4, R7, !P0 ;  /* 0x0000000704047207 */ /* 0x000fce0004000000 */
.L_x_222:
[----:B------:R-:W-:-:S08]  /*130a0*/  NOP ;  /* 0x0000000000007918 */ /* 0x000fd00000000000 */
[----:B-1----:R-:W1:-:S00]  /*130b0*/  USETMAXREG.DEALLOC.CTAPOOL 0x18 ;  /* 0x00000018000079c8 */ /* 0x002e4000080e0500 */
[----:B------:R-:W-:-:S06]  /*130c0*/  UISETP.NE.AND UP0, UPT, UR47, 0x1, UPT ;  /* 0x000000012f00788c */ /* 0x000fcc000bf05270 */
[----:B------:R-:W-:-:S13]  /*130d0*/  PLOP3.LUT P0, PT, PT, PT, UP0, 0x80, 0x0 ;  /* 0x000000000000781c */ /* 0x000fda0003f0f008 */
[----:B-1----:R-:W-:Y:S05]  /*130e0*/  @!P0 BRA `(.L_x_13) ;  /* 0x0000003400288947 */ /* 0x002fea0003800000 */
[----:B------:R-:W-:-:S06]  /*130f0*/  UISETP.NE.AND UP0, UPT, UR47, URZ, UPT ;  /* 0x0000003f2f00728c */ /* 0x000fcc000bf05270 */
[----:B------:R-:W-:-:S13]  /*13100*/  PLOP3.LUT P0, PT, PT, PT, UP0, 0x80, 0x0 ;  /* 0x000000000000781c */ /* 0x000fda0003f0f008 */
[----:B------:R-:W-:Y:S05]  /*13110*/  @!P0 BRA `(.L_x_225) ;  /* 0x0000002400348947 */ /* 0x000fea0003800000 */
[----:B------:R-:W-:-:S04]  /*13120*/  PRMT R0, R0, 0x9910, RZ ;  /* 0x0000991000007816 */ /* 0x000fc800000000ff */
[----:B------:R-:W-:-:S13]  /*13130*/  R2UR UR4, R0 ;  /* 0x00000000000472ca */ /* 0x000fda00000e0000 */
[----:B------:R-:W-:-:S04]  /*13140*/  UISETP.NE.AND UP0, UPT, UR4, URZ, UPT ;  /* 0x0000003f0400728c */ /* 0x000fc8000bf05270 */
[----:B------:R-:W-:-:S06]  /*13150*/  UISETP.NE.OR UP0, UPT, UR47, 0x2, !UP0 ;  /* 0x000000022f00788c */ /* 0x000fcc000c705670 */
[----:B------:R-:W-:-:S13]  /*13160*/  PLOP3.LUT P0, PT, PT, PT, UP0, 0x80, 0x0 ;  /* 0x000000000000781c */ /* 0x000fda0003f0f008 */
[----:B------:R-:W-:Y:S05]  /*13170*/  @P0 BRA `(.L_x_13) ;  /* 0x0000003400040947 */ /* 0x000fea0003800000 */
[----:B------:R-:W-:-:S13]  /*13180*/  LOP3.LUT P2, RZ, R10, 0xff, RZ, 0xc0, !PT ;  /* 0x000000ff0aff7812 */ /* 0x000fda000784c0ff */
[----:B------:R-:W-:Y:S05]  /*13190*/  @!P2 BRA `(.L_x_226) ;  /* 0x000000000018a947 */ /* 0x000fea0003800000 */
[----:B------:R-:W-:Y:S01]  /*131a0*/  UMOV UR4, 0x400 ;  /* 0x0000040000047882 */ /* 0x000fe20000000000 */
[----:B------:R-:W-:Y:S01]  /*131b0*/  MOV R0, RZ ;  /* 0x000000ff00007202 */ /* 0x000fe20000000f00 */
[----:B--2---:R-:W-:-:S03]  /*131c0*/  ULEA UR4, UR37, UR4, 0x18 ;  /* 0x0000000425047291 */ /* 0x004fc6000f8ec03f */
[----:B------:R-:W-:-:S06]  /*131d0*/  SHF.L.U32 R0, R0, 0x1f, RZ ;  /* 0x0000001f00007819 */ /* 0x000fcc00000006ff */
[----:B------:R-:W1:Y:S02]  /*131e0*/  SYNCS.PHASECHK.TRANS64.TRYWAIT P0, [UR4+0x78], R0 ;  /* 0x00007800ff0075a7 */ /* 0x000e640008000144 */
[----:B-1----:R-:W-:Y:S05]  /*131f0*/  @!P0 BRA `(.L_x_227) ;  /* 0x00000038005c8947 */ /* 0x002fea0003800000 */
.L_x_226:
[----:B-1----:R-:W-:Y:S01]  /*13200*/  PRMT R7, RZ, 0x7610, R7 ;  /* 0x00007610ff077816 */ /* 0x002fe20000000007 */
[----:B------:R-:W-:Y:S06]  /*13210*/  @P1 BRA `(.L_x_228) ;  /* 0x0000000000241947 */ /* 0x000fec0003800000 */
[----:B------:R-:W-:Y:S02]  /*13220*/  ULDC.64 UR4, c[0x0][0x588] ;  /* 0x0001620000047ab9 */ /* 0x000fe40000000a00 */
[----:B------:R-:W-:-:S04]  /*13230*/  ISETP.NE.U32.AND P0, PT, RZ, UR4, PT ;  /* 0x00000004ff007c0c */ /* 0x000fc8000bf05070 */
[----:B------:R-:W-:-:S13]  /*13240*/  ISETP.NE.AND.EX P0, PT, RZ, UR5, PT, P0 ;  /* 0x00000005ff007c0c */ /* 0x000fda000bf05300 */
[----:B------:R-:W-:Y:S05]  /*13250*/  @!P0 BRA `(.L_x_229) ;  /* 0x00000000000c8947 */ /* 0x000fea0003800000 */
[----:B------:R3:W5:Y:S01]  /*13260*/  LDG.E R6, desc[UR56][R2.64] ;  /* 0x0000003802067981 */ /* 0x000762000c1e1900 */
[----:B------:R-:W-:Y:S01]  /*13270*/  IMAD.MOV.U32 R7, RZ, RZ, 0x1 ;  /* 0x00000001ff077424 */ /* 0x000fe200078e00ff */
[----:B------:R-:W-:Y:S06]  /*13280*/  BRA `(.L_x_228) ;  /* 0x0000000000087947 */ /* 0x000fec0003800000 */
.L_x_229:
[----:B------:R-:W1:Y:S01]  /*13290*/  LDC R6, c[0x0][0x580] ;  /* 0x00016000ff067b82 */ /* 0x000e620000000800 */
[----:B------:R-:W-:-:S07]  /*132a0*/  MOV R7, 0x1 ;  /* 0x0000000100077802 */ /* 0x000fce0000000f00 */
.L_x_228:
[----:B------:R-:W-:Y:S05]  /*132b0*/  @!P2 BRA `(.L_x_230) ;  /* 0x000000200050a947 */ /* 0x000fea0003800000 */
[----:B------:R-:W4:Y:S01]  /*132c0*/  LDC R16, c[0x0][0x8a8] ;  /* 0x00022a00ff107b82 */ /* 0x000f220000000800 */
[----:B------:R-:W-:Y:S01]  /*132d0*/  MOV R0, 0xffffffff ;  /* 0xffffffff00007802 */ /* 0x000fe20000000f00 */
[----:B------:R-:W-:Y:S01]  /*132e0*/  ULDC UR4, c[0x0][0x900] ;  /* 0x0002400000047ab9 */ /* 0x000fe20000000800 */
[----:B------:R-:W-:Y:S02]  /*132f0*/  ULOP3.LUT UR22, UR45, 0x2, URZ, 0xfc, !UPT ;  /* 0x000000022d167892 */ /* 0x000fe4000f8efc3f */
[----:B------:R-:W-:Y:S01]  /*13300*/  SHF.L.U32 R0, R0, UR4, RZ ;  /* 0x0000000400007c19 */ /* 0x000fe200080006ff */
[----:B------:R-:W-:Y:S01]  /*13310*/  USHF.L.U32 UR21, UR38, UR4, URZ ;  /* 0x0000000426157299 */ /* 0x000fe2000800063f */
[----:B------:R-:W-:Y:S02]  /*13320*/  ULDC.64 UR58, c[0x0][0x198] ;  /* 0x00006600003a7ab9 */ /* 0x000fe40000000a00 */
[----:B------:R-:W-:Y:S01]  /*13330*/  LOP3.LUT R14, RZ, R0, RZ, 0x33, !PT ;  /* 0x00000000ff0e7212 */ /* 0x000fe200078e33ff */
[----:B------:R-:W-:Y:S01]  /*13340*/  ULDC.64 UR6, c[0x0][0x588] ;  /* 0x0001620000067ab9 */ /* 0x000fe20000000a00 */
[----:B------:R-:W-:Y:S01]  /*13350*/  ULDC.64 UR4, c[0x0][0x8f8] ;  /* 0x00023e0000047ab9 */ /* 0x000fe20000000a00 */
[----:B------:R-:W-:Y:S01]  /*13360*/  ULDC.64 UR14, c[0x0][0x590] ;  /* 0x00016400000e7ab9 */ /* 0x000fe20000000a00 */
[----:B----4-:R-:W-:-:S07]  /*13370*/  VIADD R16, R16, 0xffffffff ;  /* 0xffffffff10107836 */ /* 0x010fce0000000000 */
.L_x_334:
[----:B------:R-:W-:Y:S02]  /*13380*/  ISETP.NE.U32.AND P0, PT, RZ, UR14, PT ;  /* 0x0000000eff007c0c */ /* 0x000fe4000bf05070 */
[----:B------:R-:W-:Y:S02]  /*13390*/  R2UR UR51, R4 ;  /* 0x00000000043372ca */ /* 0x000fe400000e0000 */
[----:B------:R-:W-:Y:S02]  /*133a0*/  R2UR UR50, R5 ;  /* 0x00000000053272ca */ /* 0x000fe400000e0000 */
[----:B------:R-:W-:-:S09]  /*133b0*/  ISETP.NE.AND.EX P0, PT, RZ, UR15, PT, P0 ;  /* 0x0000000fff007c0c */ /* 0x000fd2000bf05300 */
[----:B------:R-:W-:Y:S02]  /*133c0*/  USHF.L.U32 UR51, UR51, 0x8, URZ ;  /* 0x0000000833337899 */ /* 0x000fe4000800063f */
[----:B------:R-:W-:Y:S02]  /*133d0*/  USHF.L.U32 UR50, UR50, 0x8, URZ ;  /* 0x0000000832327899 */ /* 0x000fe4000800063f */
[----:B----4-:R-:W-:Y:S10]  /*133e0*/  @!P0 BRA `(.L_x_231) ;  /* 0x00000000002c8947 */ /* 0x010ff40003800000 */
[----:B------:R-:W-:-:S04]  /*133f0*/  ISETP.NE.U32.AND P1, PT, RZ, UR6, PT ;  /* 0x00000006ff007c0c */ /* 0x000fc8000bf25070 */
[----:B------:R-:W-:-:S13]  /*13400*/  ISETP.NE.AND.EX P1, PT, RZ, UR7, PT, P1 ;  /* 0x00000007ff007c0c */ /* 0x000fda000bf25310 */
[----:B------:R-:W-:Y:S05]  /*13410*/  @!P1 BRA `(.L_x_232) ;  /* 0x0000000000189947 */ /* 0x000fea0003800000 */
[----:B---3--:R-:W3:Y:S01]  /*13420*/  LDC.64 R2, c[0x0][0x588] ;  /* 0x00016200ff027b82 */ /* 0x008ee20000000a00 */
[----:B------:R-:W-:-:S04]  /*13430*/  IMAD R5, R9, UR14, RZ ;  /* 0x0000000e09057c24 */ /* 0x000fc8000f8e02ff */
[----:B---3--:R-:W-:-:S05]  /*13440*/  IMAD.WIDE R2, R5, 0x4, R2 ;  /* 0x0000000405027825 */ /* 0x008fca00078e0202 */
[----:B-1---5:R4:W5:Y:S01]  /*13450*/  LDG.E R6, desc[UR56][R2.64] ;  /* 0x0000003802067981 */ /* 0x022962000c1e1900 */
[----:B------:R-:W-:Y:S01]  /*13460*/  MOV R7, 0x1 ;  /* 0x0000000100077802 */ /* 0x000fe20000000f00 */
[----:B------:R-:W-:Y:S06]  /*13470*/  BRA `(.L_x_231) ;  /* 0x0000000000087947 */ /* 0x000fec0003800000 */
.L_x_232:
[----:B-1---5:R-:W1:Y:S01]  /*13480*/  LDC R6, c[0x0][0x580] ;  /* 0x00016000ff067b82 */ /* 0x022e620000000800 */
[----:B------:R-:W-:-:S07]  /*13490*/  MOV R7, 0x1 ;  /* 0x0000000100077802 */ /* 0x000fce0000000f00 */
.L_x_231:
[----:B------:R-:W-:Y:S05]  /*134a0*/  @!P0 BRA `(.L_x_233) ;  /* 0x00000000001c8947 */ /* 0x000fea0003800000 */
[----:B------:R-:W-:-:S13]  /*134b0*/  LOP3.LUT P2, RZ, R7, 0xff, RZ, 0xc0, !PT ;  /* 0x000000ff07ff7812 */ /* 0x000fda000784c0ff */
[----:B---34-:R-:W3:Y:S02]  /*134c0*/  @!P2 LDC.64 R2, c[0x0][0x588] ;  /* 0x00016200ff02ab82 */ /* 0x018ee40000000a00 */
[----:B---3--:R-:W-:-:S04]  /*134d0*/  @!P2 ISETP.NE.U32.AND P0, PT, R2, RZ, PT ;  /* 0x000000ff0200a20c */ /* 0x008fc80003f05070 */
[----:B------:R-:W-:Y:S02]  /*134e0*/  @!P2 ISETP.NE.AND.EX P1, PT, R3, RZ, PT, P0 ;  /* 0x000000ff0300a20c */ /* 0x000fe40003f25300 */
[----:B-1---5:R-:W-:Y:S02]  /*134f0*/  @P2 FSETP.EQ.AND P0, PT, R6, RZ, PT ;  /* 0x000000ff0600220b */ /* 0x022fe40003f02000 */
[----:B------:R-:W-:Y:S01]  /*13500*/  @!P2 PLOP3.LUT P0, PT, P1, PT, PT, 0x8, 0x0 ;  /* 0x000000000000a81c */ /* 0x000fe20000f0e170 */
[----:B------:R-:W-:-:S12]  /*13510*/  BRA `(.L_x_234) ;  /* 0x0000000000047947 */ /* 0x000fd80003800000 */
.L_x_233:
[----:B-1---5:R-:W-:-:S13]  /*13520*/  FSETP.EQ.AND P0, PT, R6, RZ, PT ;  /* 0x000000ff0600720b */ /* 0x022fda0003f02000 */
.L_x_234:
[----:B------:R-:W-:Y:S01]  /*13530*/  UISETP.NE.AND UP0, UPT, UR22, 0x3, UPT ;  /* 0x000000031600788c */ /* 0x000fe2000bf05270 */
[----:B------:R-:W-:-:S04]  /*13540*/  ELECT P1, URZ, PT ;  /* 0x00000000003f782f */ /* 0x000fc80003820000 */
[----:B------:R-:W-:Y:S02]  /*13550*/  PLOP3.LUT P0, PT, P1, P0, PT, 0x20, 0x0 ;  /* 0x000000000000781c */ /* 0x000fe40000f00470 */
[----:B------:R-:W-:-:S13]  /*13560*/  PLOP3.LUT P1, PT, PT, PT, UP0, 0x80, 0x0 ;  /* 0x000000000000781c */ /* 0x000fda0003f2f008 */
[----:B------:R-:W-:Y:S05]  /*13570*/  @!P1 BRA `(.L_x_235) ;  /* 0x0000000000049947 */ /* 0x000fea0003800000 */
[----:B--2---:R-:W-:Y:S01]  /*13580*/  BPT.TRAP 0x1 ;  /* 0x000000040000795c */ /* 0x004fe20000300000 */
.L_x_235:
[----:B--2---:R-:W1:Y:S01]  /*13590*/  S2UR UR37, SR_CgaCtaId ;  /* 0x00000000002579c3 */ /* 0x004e620000008800 */
[----:B------:R-:W-:Y:S01]  /*135a0*/  UMOV UR13, 0x400 ;  /* 0x00000400000d7882 */ /* 0x000fe20000000000 */
[----:B------:R-:W-:-:S05]  /*135b0*/  IMAD.MOV.U32 R0, RZ, RZ, 0x1 ;  /* 0x00000001ff007424 */ /* 0x000fca00078e00ff */
[----:B------:R-:W-:Y:S01]  /*135c0*/  SHF.L.U32 R0, R0, 0x1f, RZ ;  /* 0x0000001f00007819 */ /* 0x000fe200000006ff */
[----:B-1----:R-:W-:-:S09]  /*135d0*/  ULEA UR13, UR37, UR13, 0x18 ;  /* 0x0000000d250d7291 */ /* 0x002fd2000f8ec03f */
[----:B------:R-:W1:Y:S02]  /*135e0*/  SYNCS.PHASECHK.TRANS64.TRYWAIT P2, [UR13+0x50], R0 ;  /* 0x00005000ff0075a7 */ /* 0x000e64000804014d */
[----:B-1----:R-:W-:Y:S05]  /*135f0*/  @!P2 BRA `(.L_x_236) ;  /* 0x000000340074a947 */ /* 0x002fea0003800000 */
.L_x_376:
[----:B------:R-:W-:Y:S04]  /*13600*/  BSSY B0, `(.L_x_237) ;  /* 0x000000e000007945 */ /* 0x000fe80003800000 */
[----:B------:R-:W-:Y:S05]  /*13610*/  @!P0 BRA `(.L_x_238) ;  /* 0x0000000000308947 */ /* 0x000fea0003800000 */
[----:B------:R-:W-:Y:S01]  /*13620*/  R2UR UR52, R9 ;  /* 0x00000000093472ca */ /* 0x000fe200000e0000 */
[----:B------:R-:W-:Y:S02]  /*13630*/  UIADD3 UR8, UP0, UR58, 0x3f0, URZ ;  /* 0x000003f03a087890 */ /* 0x000fe4000ff1e03f */
[----:B------:R-:W-:Y:S02]  /*13640*/  UIADD3 UR48, UR13, 0x200, URZ ;  /* 0x000002000d307890 */ /* 0x000fe4000fffe03f */
[----:B------:R-:W-:Y:S02]  /*13650*/  UIADD3 UR49, UR13, 0x30, URZ ;  /* 0x000000300d317890 */ /* 0x000fe4000fffe03f */
[----:B------:R-:W-:Y:S01]  /*13660*/  UIADD3.X UR9, URZ, UR59, URZ, UP0, !UPT ;  /* 0x0000003b3f097290 */ /* 0x000fe200087fe43f */
[----:B------:R-:W-:Y:S01]  /*13670*/  UMOV UR10, 0x0 ;  /* 0x00000000000a7882 */ /* 0x000fe20000000000 */
[----:B------:R-:W-:-:S07]  /*13680*/  UMOV UR11, 0x10000000 ;  /* 0x10000000000b7882 */ /* 0x000fce0000000000 */
[----:B------:R2:W-:Y:S02]  /*13690*/  UTMALDG.3D [UR48], [UR8], desc[UR10] ;  /* 0x00000a30080075b4 */ /* 0x0005e40008011000 */
[----:B--2---:R-:W-:Y:S05]  /*136a0*/  @!P1 BRA `(.L_x_239) ;  /* 0x0000000000049947 */ /* 0x004fea0003800000 */
[----:B------:R-:W-:Y:S01]  /*136b0*/  BPT.TRAP 0x1 ;  /* 0x000000040000795c */ /* 0x000fe20000300000 */
.L_x_239:
[----:B---34-:R-:W2:Y:S02]  /*136c0*/  LDC R2, c[0x0][0x800] ;  /* 0x00020000ff027b82 */ /* 0x018ea40000000800 */
[----:B--2---:R2:W-:Y:S02]  /*136d0*/  SYNCS.ARRIVE.TRANS64.RED.A0TR RZ, [UR13+0x30], R2 ;  /* 0x00003002ffff79a7 */ /* 0x0045e4000830040d */
.L_x_238:
[----:B------:R-:W-:Y:S05]  /*136e0*/  BSYNC B0 ;  /* 0x0000000000007941 */ /* 0x000fea0003800000 */
.L_x_237:
[----:B------:R-:W-:Y:S05]  /*136f0*/  @!P1 BRA `(.L_x_240) ;  /* 0x0000000000049947 */ /* 0x000fea0003800000 */
[----:B------:R-:W-:Y:S01]  /*13700*/  BPT.TRAP 0x1 ;  /* 0x000000040000795c */ /* 0x000fe20000300000 */
.L_x_240:
[----:B------:R-:W-:-:S04]  /*13710*/  UIADD3 UR41, UR13, 0x30, URZ ;  /* 0x000000300d297890 */ /* 0x000fc8000fffe03f */
[----:B------:R-:W-:-:S09]  /*13720*/  UPRMT UR31, UR37, 0x654, UR41 ;  /* 0x00000654251f7896 */ /* 0x000fd20008000029 */
[----:B------:R-:W-:Y:S01]  /*13730*/  SYNCS.ARRIVE.TRANS64.RED.A1T0 RZ, [UR31], RZ ;  /* 0x000000ffffff79a7 */ /* 0x000fe2000810041f */
[----:B------:R-:W-:Y:S05]  /*13740*/  @!P1 BRA `(.L_x_241) ;  /* 0x0000000000049947 */ /* 0x000fea0003800000 */
[----:B------:R-:W-:Y:S01]  /*13750*/  BPT.TRAP 0x1 ;  /* 0x000000040000795c */ /* 0x000fe20000300000 */
.L_x_241:
[----:B------:R-:W5:Y:S02]  /*13760*/  SYNCS.PHASECHK.TRANS64.TRYWAIT P2, [UR13+0x58], R0 ;  /* 0x00005800ff0075a7 */ /* 0x000f64000804014d */
[----:B-----5:R-:W-:Y:S05]  /*13770*/  @!P2 BRA `(.L_x_242) ;  /* 0x00000034002ca947 */ /* 0x020fea0003800000 */
.L_x_377:
[----:B------:R-:W-:Y:S04]  /*13780*/  BSSY B0, `(.L_x_243) ;  /* 0x0000010000007945 */ /* 0x000fe80003800000 */
[----:B------:R-:W-:Y:S05]  /*13790*/  @!P0 BRA `(.L_x_244) ;  /* 0x0000000000388947 */ /* 0x000fea0003800000 */
[----:B------:R-:W-:Y:S01]  /*137a0*/  UIADD3 UR16, UP0, UR58, 0x3f0, URZ ;  /* 0x000003f03a107890 */ /* 0x000fe2000ff1e03f */
[----:B------:R-:W-:Y:S01]  /*137b0*/  R2UR UR12, R9 ;  /* 0x00000000090c72ca */ /* 0x000fe200000e0000 */
[----:B------:R-:W-:Y:S02]  /*137c0*/  UIADD3 UR11, UR51, 0x80, URZ ;  /* 0x00000080330b7890 */ /* 0x000fe4000fffe03f */
[----:B------:R-:W-:Y:S02]  /*137d0*/  UIADD3 UR8, UR13, 0x2200, URZ ;  /* 0x000022000d087890 */ /* 0x000fe4000fffe03f */
[----:B------:R-:W-:Y:S02]  /*137e0*/  UIADD3 UR9, UR13, 0x38, URZ ;  /* 0x000000380d097890 */ /* 0x000fe4000fffe03f */
[----:B------:R-:W-:Y:S01]  /*137f0*/  UIADD3.X UR17, URZ, UR59, URZ, UP0, !UPT ;  /* 0x0000003b3f117290 */ /* 0x000fe200087fe43f */
[----:B------:R-:W-:Y:S01]  /*13800*/  UMOV UR18, 0x0 ;  /* 0x0000000000127882 */ /* 0x000fe20000000000 */
[----:B------:R-:W-:Y:S01]  /*13810*/  UMOV UR19, 0x10000000 ;  /* 0x1000000000137882 */ /* 0x000fe20000000000 */
[----:B------:R-:W-:-:S06]  /*13820*/  UMOV UR10, UR50 ;  /* 0x00000032000a7c82 */ /* 0x000fcc0008000000 */
[----:B------:R1:W-:Y:S02]  /*13830*/  UTMALDG.3D [UR8], [UR16], desc[UR18] ;  /* 0x00001208100075b4 */ /* 0x0003e40008011000 */
[----:B-1----:R-:W-:Y:S05]  /*13840*/  @!P1 BRA `(.L_x_245) ;  /* 0x0000000000049947 */ /* 0x002fea0003800000 */
[----:B------:R-:W-:Y:S01]  /*13850*/  BPT.TRAP 0x1 ;  /* 0x000000040000795c */ /* 0x000fe20000300000 */
.L_x_245:
[----:B--234-:R-:W1:Y:S02]  /*13860*/  LDC R2, c[0x0][0x800] ;  /* 0x00020000ff027b82 */ /* 0x01ce640000000800 */
[----:B-1----:R1:W-:Y:S02]  /*13870*/  SYNCS.ARRIVE.TRANS64.RED.A0TR RZ, [UR13+0x38], R2 ;  /* 0x00003802ffff79a7 */ /* 0x0023e4000830040d */
.L_x_244:
[----:B------:R-:W-:Y:S05]  /*13880*/  BSYNC B0 ;  /* 0x0000000000007941 */ /* 0x000fea0003800000 */
.L_x_243:
[----:B------:R-:W-:Y:S05]  /*13890*/  @!P1 BRA `(.L_x_246) ;  /* 0x0000000000049947 */ /* 0x000fea0003800000 */
[----:B------:R-:W-:Y:S01]  /*138a0*/  BPT.TRAP 0x1 ;  /* 0x000000040000795c */ /* 0x000fe20000300000 */
.L_x_246:
[----:B------:R-:W-:Y:S02]  /*138b0*/  UIADD3 UR33, UR13, 0x38, URZ ;  /* 0x000000380d217890 */ /* 0x000fe4000fffe03f */
[----:B------:R-:W-:Y:S02]  /*138c0*/  UIADD3 UR10, UR50, 0x20, URZ ;  /* 0x00000020320a7890 */ /* 0x000fe4000fffe03f */
[----:B------:R-:W-:-:S09]  /*138d0*/  UPRMT UR30, UR37, 0x654, UR33 ;  /* 0x00000654251e7896 */ /* 0x000fd20008000021 */
[----:B------:R-:W-:Y:S01]  /*138e0*/  SYNCS.ARRIVE.TRANS64.RED.A1T0 RZ, [UR30], RZ ;  /* 0x000000ffffff79a7 */ /* 0x000fe2000810041e */
[----:B------:R-:W-:Y:S05]  /*138f0*/  @!P1 BRA `(.L_x_247) ;  /* 0x0000000000049947 */ /* 0x000fea0003800000 */
[----:B------:R-:W-:Y:S01]  /*13900*/  BPT.TRAP 0x1 ;  /* 0x000000040000795c */ /* 0x000fe20000300000 */
.L_x_247:
[----:B------:R-:W5:Y:S02]  /*13910*/  SYNCS.PHASECHK.TRANS64.TRYWAIT P2, [UR13+0x60], R0 ;  /* 0x00006000ff0075a7 */ /* 0x000f64000804014d */
[----:B-----5:R-:W-:Y:S05]  /*13920*/  @!P2 BRA `(.L_x_248) ;  /* 0x0000003000d8a947 */ /* 0x020fea0003800000 */
.L_x_378:
        /* <DEDUP_REMOVED lines=13> */
.L_x_251:
[----:B--234-:R-:W1:Y:S02]  /*13a00*/  LDC R2, c[0x0][0x800] ;  /* 0x00020000ff027b82 */ /* 0x01ce640000000800 */
[----:B-1----:R1:W-:Y:S02]  /*13a10*/  SYNCS.ARRIVE.TRANS64.RED.A0TR RZ, [UR13+0x40], R2 ;  /* 0x00004002ffff79a7 */ /* 0x0023e4000830040d */
.L_x_250:
[----:B------:R-:W-:Y:S05]  /*13a20*/  BSYNC B0 ;  /* 0x0000000000007941 */ /* 0x000fea0003800000 */
.L_x_249:
[----:B------:R-:W-:Y:S05]  /*13a30*/  @!P1 BRA `(.L_x_252) ;  /* 0x0000000000049947 */ /* 0x000fea0003800000 */
[----:B------:R-:W-:Y:S01]  /*13a40*/  BPT.TRAP 0x1 ;  /* 0x000000040000795c */ /* 0x000fe20000300000 */
.L_x_252:
[----:B------:R-:W-:-:S04]  /*13a50*/  UIADD3 UR25, UR13, 0x40, URZ ;  /* 0x000000400d197890 */ /* 0x000fc8000fffe03f */
[----:B------:R-:W-:-:S09]  /*13a60*/  UPRMT UR23, UR37, 0x654, UR25 ;  /* 0x0000065425177896 */ /* 0x000fd20008000019 */
[----:B------:R-:W-:Y:S01]  /*13a70*/  SYNCS.ARRIVE.TRANS64.RED.A1T0 RZ, [UR23], RZ ;  /* 0x000000ffffff79a7 */ /* 0x000fe20008100417 */
[----:B------:R-:W-:Y:S05]  /*13a80*/  @!P1 BRA `(.L_x_253) ;  /* 0x0000000000049947 */ /* 0x000fea0003800000 */
[----:B------:R-:W-:Y:S01]  /*13a90*/  BPT.TRAP 0x1 ;  /* 0x000000040000795c */ /* 0x000fe20000300000 */
.L_x_253:
[----:B------:R-:W5:Y:S02]  /*13aa0*/  SYNCS.PHASECHK.TRANS64.TRYWAIT P2, [UR13+0x68], R0 ;  /* 0x00006800ff0075a7 */ /* 0x000f64000804014d */
[----:B-----5:R-:W-:Y:S05]  /*13ab0*/  @!P2 BRA `(.L_x_254) ;  /* 0x00000030008ca947 */ /* 0x020fea0003800000 */
.L_x_379:
        /* <DEDUP_REMOVED lines=9> */
[----:B------:R-:W-:-:S07]  /*13b50*/  UMOV UR19, 0x10000000 ;  /* 0x1000000000137882 */ /* 0x000fce0000000000 */
[----:B------:R1:W-:Y:S02]  /*13b60*/  UTMALDG.3D [UR8], [UR16], desc[UR18] ;  /* 0x00001208100075b4 */ /* 0x0003e40008011000 */
[----:B-1----:R-:W-:Y:S05]  /*13b70*/  @!P1 BRA `(.L_x_257) ;  /* 0x0000000000049947 */ /* 0x002fea0003800000 */
[----:B------:R-:W-:Y:S01]  /*13b80*/  BPT.TRAP 0x1 ;  /* 0x000000040000795c */ /* 0x000fe20000300000 */
.L_x_257:
[----:B--234-:R-:W1:Y:S02]  /*13b90*/  LDC R2, c[0x0][0x800] ;  /* 0x00020000ff027b82 */ /* 0x01ce640000000800 */
[----:B-1----:R1:W-:Y:S02]  /*13ba0*/  SYNCS.ARRIVE.TRANS64.RED.A0TR RZ, [UR13+0x48], R2 ;  /* 0x00004802ffff79a7 */ /* 0x0023e4000830040d */
.L_x_256:
[----:B------:R-:W-:Y:S05]  /*13bb0*/  BSYNC B0 ;  /* 0x0000000000007941 */ /* 0x000fea0003800000 */
.L_x_255:
[----:B------:R-:W-:Y:S05]  /*13bc0*/  @!P1 BRA `(.L_x_258) ;  /* 0x0000000000049947 */ /* 0x000fea0003800000 */
[----:B------:R-:W-:Y:S01]  /*13bd0*/  BPT.TRAP 0x1 ;  /* 0x000000040000795c */ /* 0x000fe20000300000 */
.L_x_258:
[----:B------:R-:W-:Y:S02]  /*13be0*/  UIADD3 UR17, UR13, 0x48, URZ ;  /* 0x000000480d117890 */ /* 0x000fe4000fffe03f */
[----:B------:R-:W-:Y:S02]  /*13bf0*/  UIADD3 UR42, UR50, 0x40, URZ ;  /* 0x00000040322a7890 */ /* 0x000fe4000fffe03f */
[----:B------:R-:W-:-:S09]  /*13c00*/  UPRMT UR29, UR37, 0x654, UR17 ;  /* 0x00000654251d7896 */ /* 0x000fd20008000011 */
[----:B------:R-:W-:Y:S01]  /*13c10*/  SYNCS.ARRIVE.TRANS64.RED.A1T0 RZ, [UR29], RZ ;  /* 0x000000ffffff79a7 */ /* 0x000fe2000810041d */
[----:B------:R-:W-:Y:S05]  /*13c20*/  @!P1 BRA `(.L_x_259) ;  /* 0x0000000000049947 */ /* 0x000fea0003800000 */
[----:B------:R-:W-:Y:S01]  /*13c30*/  BPT.TRAP 0x1 ;  /* 0x000000040000795c */ /* 0x000fe20000300000 */
.L_x_259:
[----:B-1234-:R-:W-:-:S04]  /*13c40*/  SHF.L.U32 R2, RZ, 0x1f, RZ ;  /* 0x0000001fff027819 */ /* 0x01efc800000006ff */
[----:B------:R-:W1:Y:S02]  /*13c50*/  SYNCS.PHASECHK.TRANS64.TRYWAIT P2, [UR13+0x50], R2 ;  /* 0x00005002ff0075a7 */ /* 0x000e64000804014d */
[----:B-1----:R-:W-:Y:S05]  /*13c60*/  @!P2 BRA `(.L_x_260) ;  /* 0x000000300038a947 */ /* 0x002fea0003800000 */
.L_x_380:
[----:B------:R-:W-:Y:S04]  /*13c70*/  BSSY B0, `(.L_x_261) ;  /* 0x000000e000007945 */ /* 0x000fe80003800000 */
[----:B------:R-:W-:Y:S05]  /*13c80*/  @!P0 BRA `(.L_x_262) ;  /* 0x0000000000308947 */ /* 0x000fea0003800000 */
[----:B------:R-:W-:Y:S01]  /*13c90*/  R2UR UR44, R9 ;  /* 0x00000000092c72ca */ /* 0x000fe200000e0000 */
[----:B------:R-:W-:Y:S02]  /*13ca0*/  UIADD3 UR8, UP0, UR58, 0x3f0, URZ ;  /* 0x000003f03a087890 */ /* 0x000fe4000ff1e03f */
[----:B------:R-:W-:Y:S02]  /*13cb0*/  UIADD3 UR40, UR13, 0x200, URZ ;  /* 0x000002000d287890 */ /* 0x000fe4000fffe03f */
[----:B------:R-:W-:Y:S01]  /*13cc0*/  UIADD3.X UR9, URZ, UR59, URZ, UP0, !UPT ;  /* 0x0000003b3f097290 */ /* 0x000fe200087fe43f */
[----:B------:R-:W-:Y:S01]  /*13cd0*/  UMOV UR10, 0x0 ;  /* 0x00000000000a7882 */ /* 0x000fe20000000000 */
[----:B------:R-:W-:Y:S01]  /*13ce0*/  UMOV UR11, 0x10000000 ;  /* 0x10000000000b7882 */ /* 0x000fe20000000000 */
[----:B------:R-:W-:-:S06]  /*13cf0*/  UMOV UR43, UR51 ;  /* 0x00000033002b7c82 */ /* 0x000fcc0008000000 */
[----:B------:R2:W-:Y:S02]  /*13d00*/  UTMALDG.3D [UR40], [UR8], desc[UR10] ;  /* 0x00000a28080075b4 */ /* 0x0005e40008011000 */
[----:B--2---:R-:W-:Y:S05]  /*13d10*/  @!P1 BRA `(.L_x_263) ;  /* 0x0000000000049947 */ /* 0x004fea0003800000 */
[----:B------:R-:W-:Y:S01]  /*13d20*/  BPT.TRAP 0x1 ;  /* 0x000000040000795c */ /* 0x000fe20000300000 */
.L_x_263:
[----:B-1----:R-:W1:Y:S02]  /*13d30*/  LDC R3, c[0x0][0x800] ;  /* 0x00020000ff037b82 */ /* 0x002e640000000800 */
[----:B-1----:R2:W-:Y:S02]  /*13d40*/  SYNCS.ARRIVE.TRANS64.RED.A0TR RZ, [UR13+0x30], R3 ;  /* 0x00003003ffff79a7 */ /* 0x0025e4000830040d */
.L_x_262:
[----:B------:R-:W-:Y:S05]  /*13d50*/  BSYNC B0 ;  /* 0x0000000000007941 */ /* 0x000fea0003800000 */
.L_x_261:
[----:B------:R-:W-:Y:S05]  /*13d60*/  @!P1 BRA `(.L_x_264) ;  /* 0x0000000000049947 */ /* 0x000fea0003800000 */
[----:B------:R-:W-:Y:S01]  /*13d70*/  BPT.TRAP 0x1 ;  /* 0x000000040000795c */ /* 0x000fe20000300000 */
.L_x_264:
[----:B------:R-:W-:Y:S01]  /*13d80*/  SYNCS.ARRIVE.TRANS64.RED.A1T0 RZ, [UR31], RZ ;  /* 0x000000ffffff79a7 */ /* 0x000fe2000810041f */
[----:B------:R-:W-:Y:S05]  /*13d90*/  @!P1 BRA `(.L_x_265) ;  /* 0x0000000000049947 */ /* 0x000fea0003800000 */
[----:B------:R-:W-:Y:S01]  /*13da0*/  BPT.TRAP 0x1 ;  /* 0x000000040000795c */ /* 0x000fe20000300000 */
.L_x_265:
[----:B------:R-:W3:Y:S02]  /*13db0*/  SYNCS.PHASECHK.TRANS64.TRYWAIT P2, [UR13+0x58], R2 ;  /* 0x00005802ff0075a7 */ /* 0x000ee4000804014d */
[----:B---3--:R-:W-:Y:S05]  /*13dc0*/  @!P2 BRA `(.L_x_266) ;  /* 0x0000002c00f8a947 */ /* 0x008fea0003800000 */
.L_x_381:
        /* <DEDUP_REMOVED lines=11> */
[----:B---3--:R-:W-:Y:S05]  /*13e80*/  @!P1 BRA `(.L_x_269) ;  /* 0x0000000000049947 */ /* 0x008fea0003800000 */
[----:B------:R-:W-:Y:S01]  /*13e90*/  BPT.TRAP 0x1 ;  /* 0x000000040000795c */ /* 0x000fe20000300000 */
.L_x_269:
[----:B-12---:R-:W1:Y:S02]  /*13ea0*/  LDC R3, c[0x0][0x800] ;  /* 0x00020000ff037b82 */ /* 0x006e640000000800 */
[----:B-1----:R3:W-:Y:S02]  /*13eb0*/  SYNCS.ARRIVE.TRANS64.RED.A0TR RZ, [UR13+0x38], R3 ;  /* 0x00003803ffff79a7 */ /* 0x0027e4000830040d */
.L_x_268:
[----:B------:R-:W-:Y:S05]  /*13ec0*/  BSYNC B0 ;  /* 0x0000000000007941 */ /* 0x000fea0003800000 */
.L_x_267:
[----:B------:R-:W-:Y:S05]  /*13ed0*/  @!P1 BRA `(.L_x_270) ;  /* 0x0000000000049947 */ /* 0x000fea0003800000 */
[----:B------:R-:W-:Y:S01]  /*13ee0*/  BPT.TRAP 0x1 ;  /* 0x000000040000795c */ /* 0x000fe20000300000 */
.L_x_270:
[----:B------:R-:W-:Y:S01]  /*13ef0*/  SYNCS.ARRIVE.TRANS64.RED.A1T0 RZ, [UR30], RZ ;  /* 0x000000ffffff79a7 */ /* 0x000fe2000810041e */
[----:B------:R-:W-:Y:S01]  /*13f00*/  UIADD3 UR26, UR50, 0x60, URZ ;  /* 0x00000060321a7890 */ /* 0x000fe2000fffe03f */
[----:B------:R-:W-:Y:S11]  /*13f10*/  @!P1 BRA `(.L_x_271) ;  /* 0x0000000000049947 */ /* 0x000ff60003800000 */
[----:B------:R-:W-:Y:S01]  /*13f20*/  BPT.TRAP 0x1 ;  /* 0x000000040000795c */ /* 0x000fe20000300000 */
.L_x_271:
[----:B------:R-:W4:Y:S02]  /*13f30*/  SYNCS.PHASECHK.TRANS64.TRYWAIT P2, [UR13+0x60], R2 ;  /* 0x00006002ff0075a7 */ /* 0x000f24000804014d */
[----:B----4-:R-:W-:Y:S05]  /*13f40*/  @!P2 BRA `(.L_x_272) ;  /* 0x0000002c00b0a947 */ /* 0x010fea0003800000 */
.L_x_382:
        /* <DEDUP_REMOVED lines=10> */
[----:B----4-:R-:W-:Y:S05]  /*13ff0*/  @!P1 BRA `(.L_x_275) ;  /* 0x0000000000049947 */ /* 0x010fea0003800000 */
[----:B------:R-:W-:Y:S01]  /*14000*/  BPT.TRAP 0x1 ;  /* 0x000000040000795c */ /* 0x000fe20000300000 */
.L_x_275:
[----:B-123--:R-:W1:Y:S02]  /*14010*/  LDC R3, c[0x0][0x800] ;  /* 0x00020000ff037b82 */ /* 0x00ee640000000800 */
[----:B-1----:R4:W-:Y:S02]  /*14020*/  SYNCS.ARRIVE.TRANS64.RED.A0TR RZ, [UR13+0x40], R3 ;  /* 0x00004003ffff79a7 */ /* 0x0029e4000830040d */
.L_x_274:
[----:B------:R-:W-:Y:S05]  /*14030*/  BSYNC B0 ;  /* 0x0000000000007941 */ /* 0x000fea0003800000 */
.L_x_273:
[----:B------:R-:W-:Y:S05]  /*14040*/  @!P1 BRA `(.L_x_276) ;  /* 0x0000000000049947 */ /* 0x000fea0003800000 */
[----:B------:R-:W-:Y:S01]  /*14050*/  BPT.TRAP 0x1 ;  /* 0x000000040000795c */ /* 0x000fe20000300000 */
.L_x_276:
[----:B------:R-:W-:Y:S01]  /*14060*/  SYNCS.ARRIVE.TRANS64.RED.A1T0 RZ, [UR23], RZ ;  /* 0x000000ffffff79a7 */ /* 0x000fe20008100417 */
[----:B------:R-:W-:Y:S05]  /*14070*/  @!P1 BRA `(.L_x_277) ;  /* 0x0000000000049947 */ /* 0x000fea0003800000 */
[----:B------:R-:W-:Y:S01]  /*14080*/  BPT.TRAP 0x1 ;  /* 0x000000040000795c */ /* 0x000fe20000300000 */
.L_x_277:
[----:B------:R-:W5:Y:S02]  /*14090*/  SYNCS.PHASECHK.TRANS64.TRYWAIT P2, [UR13+0x68], R2 ;  /* 0x00006802ff0075a7 */ /* 0x000f64000804014d */
[----:B-----5:R-:W-:Y:S05]  /*140a0*/  @!P2 BRA `(.L_x_278) ;  /* 0x0000002c0070a947 */ /* 0x020fea0003800000 */
.L_x_383:
        /* <DEDUP_REMOVED lines=13> */
.L_x_281:
[----:B--234-:R-:W1:Y:S02]  /*14180*/  LDC R3, c[0x0][0x800] ;  /* 0x00020000ff037b82 */ /* 0x01ce640000000800 */
[----:B-1----:R1:W-:Y:S02]  /*14190*/  SYNCS.ARRIVE.TRANS64.RED.A0TR RZ, [UR13+0x48], R3 ;  /* 0x00004803ffff79a7 */ /* 0x0023e4000830040d */
.L_x_280:
[----:B------:R-:W-:Y:S05]  /*141a0*/  BSYNC B0 ;  /* 0x0000000000007941 */ /* 0x000fea0003800000 */
.L_x_279:
[----:B------:R-:W-:Y:S05]  /*141b0*/  @!P1 BRA `(.L_x_282) ;  /* 0x0000000000049947 */ /* 0x000fea0003800000 */
[----:B------:R-:W-:Y:S01]  /*141c0*/  BPT.TRAP 0x1 ;  /* 0x000000040000795c */ /* 0x000fe20000300000 */
.L_x_282:
[----:B------:R-:W-:Y:S01]  /*141d0*/  SYNCS.ARRIVE.TRANS64.RED.A1T0 RZ, [UR29], RZ ;  /* 0x000000ffffff79a7 */ /* 0x000fe2000810041d */
[----:B------:R-:W-:Y:S01]  /*141e0*/  UIADD3 UR10, UR50, 0x80, URZ ;  /* 0x00000080320a7890 */ /* 0x000fe2000fffe03f */
[----:B------:R-:W-:Y:S11]  /*141f0*/  @!P1 BRA `(.L_x_283) ;  /* 0x0000000000049947 */ /* 0x000ff60003800000 */
[----:B------:R-:W-:Y:S01]  /*14200*/  BPT.TRAP 0x1 ;  /* 0x000000040000795c */ /* 0x000fe20000300000 */
.L_x_283:
[----:B------:R-:W5:Y:S02]  /*14210*/  SYNCS.PHASECHK.TRANS64.TRYWAIT P2, [UR13+0x50], R0 ;  /* 0x00005000ff0075a7 */ /* 0x000f64000804014d */
[----:B-----5:R-:W-:Y:S05]  /*14220*/  @!P2 BRA `(.L_x_284) ;  /* 0x0000002c0028a947 */ /* 0x020fea0003800000 */
.L_x_384:
        /* <DEDUP_REMOVED lines=8> */
[----:B------:R-:W-:Y:S01]  /*142b0*/  UMOV UR9, UR41 ;  /* 0x0000002900097c82 */ /* 0x000fe20008000000 */
[----:B------:R-:W-:-:S05]  /*142c0*/  UMOV UR11, UR51 ;  /* 0x00000033000b7c82 */ /* 0x000fca0008000000 */
[----:B------:R1:W-:Y:S02]  /*142d0*/  UTMALDG.3D [UR8], [UR26], desc[UR18] ;  /* 0x000012081a0075b4 */ /* 0x0003e40008011000 */
[----:B-1----:R-:W-:Y:S05]  /*142e0*/  @!P1 BRA `(.L_x_287) ;  /* 0x0000000000049947 */ /* 0x002fea0003800000 */
[----:B------:R-:W-:Y:S01]  /*142f0*/  BPT.TRAP 0x1 ;  /* 0x000000040000795c */ /* 0x000fe20000300000 */
.L_x_287:
[----:B--234-:R-:W1:Y:S02]  /*14300*/  LDC R3, c[0x0][0x800] ;  /* 0x00020000ff037b82 */ /* 0x01ce640000000800 */
[----:B-1----:R1:W-:Y:S02]  /*14310*/  SYNCS.ARRIVE.TRANS64.RED.A0TR RZ, [UR13+0x30], R3 ;  /* 0x00003003ffff79a7 */ /* 0x0023e4000830040d */
.L_x_286:
[----:B------:R-:W-:Y:S05]  /*14320*/  BSYNC B0 ;  /* 0x0000000000007941 */ /* 0x000fea0003800000 */
.L_x_285:
[----:B------:R-:W-:Y:S05]  /*14330*/  @!P1 BRA `(.L_x_288) ;  /* 0x0000000000049947 */ /* 0x000fea0003800000 */
[----:B------:R-:W-:Y:S01]  /*14340*/  BPT.TRAP 0x1 ;  /* 0x000000040000795c */ /* 0x000fe20000300000 */
.L_x_288:
[----:B------:R-:W-:Y:S01]  /*14350*/  SYNCS.ARRIVE.TRANS64.RED.A1T0 RZ, [UR31], RZ ;  /* 0x000000ffffff79a7 */ /* 0x000fe2000810041f */
[----:B------:R-:W-:Y:S05]  /*14360*/  @!P1 BRA `(.L_x_289) ;  /* 0x0000000000049947 */ /* 0x000fea0003800000 */
[----:B------:R-:W-:Y:S01]  /*14370*/  BPT.TRAP 0x1 ;  /* 0x000000040000795c */ /* 0x000fe20000300000 */
.L_x_289:
[----:B------:R-:W5:Y:S02]  /*14380*/  SYNCS.PHASECHK.TRANS64.TRYWAIT P2, [UR13+0x58], R0 ;  /* 0x00005800ff0075a7 */ /* 0x000f64000804014d */
[----:B-----5:R-:W-:Y:S05]  /*14390*/  @!P2 BRA `(.L_x_290) ;  /* 0x0000002800e4a947 */ /* 0x020fea0003800000 */
.L_x_385:
        /* <DEDUP_REMOVED lines=13> */
.L_x_293:
[----:B--234-:R-:W1:Y:S02]  /*14470*/  LDC R3, c[0x0][0x800] ;  /* 0x00020000ff037b82 */ /* 0x01ce640000000800 */
[----:B-1----:R1:W-:Y:S02]  /*14480*/  SYNCS.ARRIVE.TRANS64.RED.A0TR RZ, [UR13+0x38], R3 ;  /* 0x00003803ffff79a7 */ /* 0x0023e4000830040d */
.L_x_292:
[----:B------:R-:W-:Y:S05]  /*14490*/  BSYNC B0 ;  /* 0x0000000000007941 */ /* 0x000fea0003800000 */
.L_x_291:
[----:B------:R-:W-:Y:S05]  /*144a0*/  @!P1 BRA `(.L_x_294) ;  /* 0x0000000000049947 */ /* 0x000fea0003800000 */
[----:B------:R-:W-:Y:S01]  /*144b0*/  BPT.TRAP 0x1 ;  /* 0x000000040000795c */ /* 0x000fe20000300000 */
.L_x_294:
[----:B------:R-:W-:Y:S01]  /*144c0*/  SYNCS.ARRIVE.TRANS64.RED.A1T0 RZ, [UR30], RZ ;  /* 0x000000ffffff79a7 */ /* 0x000fe2000810041e */
[----:B------:R-:W-:Y:S01]  /*144d0*/  UIADD3 UR10, UR50, 0xa0, URZ ;  /* 0x000000a0320a7890 */ /* 0x000fe2000fffe03f */
[----:B------:R-:W-:Y:S11]  /*144e0*/  @!P1 BRA `(.L_x_295) ;  /* 0x0000000000049947 */ /* 0x000ff60003800000 */
[----:B------:R-:W-:Y:S01]  /*144f0*/  BPT.TRAP 0x1 ;  /* 0x000000040000795c */ /* 0x000fe20000300000 */
.L_x_295:
[----:B------:R-:W5:Y:S02]  /*14500*/  SYNCS.PHASECHK.TRANS64.TRYWAIT P2, [UR13+0x60], R0 ;  /* 0x00006000ff0075a7 */ /* 0x000f64000804014d */
[----:B-----5:R-:W-:Y:S05]  /*14510*/  @!P2 BRA `(.L_x_296) ;  /* 0x00000028009ca947 */ /* 0x020fea0003800000 */
.L_x_386:
        /* <DEDUP_REMOVED lines=13> */
.L_x_299:
[----:B--234-:R-:W1:Y:S02]  /*145f0*/  LDC R3, c[0x0][0x800] ;  /* 0x00020000ff037b82 */ /* 0x01ce640000000800 */
[----:B-1----:R1:W-:Y:S02]  /*14600*/  SYNCS.ARRIVE.TRANS64.RED.A0TR RZ, [UR13+0x40], R3 ;  /* 0x00004003ffff79a7 */ /* 0x0023e4000830040d */
.L_x_298:
[----:B------:R-:W-:Y:S05]  /*14610*/  BSYNC B0 ;  /* 0x0000000000007941 */ /* 0x000fea0003800000 */
.L_x_297:
[----:B------:R-:W-:Y:S05]  /*14620*/  @!P1 BRA `(.L_x_300) ;  /* 0x0000000000049947 */ /* 0x000fea0003800000 */
[----:B------:R-:W-:Y:S01]  /*14630*/  BPT.TRAP 0x1 ;  /* 0x000000040000795c */ /* 0x000fe20000300000 */
.L_x_300:
[----:B------:R-:W-:Y:S01]  /*14640*/  SYNCS.ARRIVE.TRANS64.RED.A1T0 RZ, [UR23], RZ ;  /* 0x000000ffffff79a7 */ /* 0x000fe20008100417 */
[----:B------:R-:W-:Y:S05]  /*14650*/  @!P1 BRA `(.L_x_301) ;  /* 0x0000000000049947 */ /* 0x000fea0003800000 */
[----:B------:R-:W-:Y:S01]  /*14660*/  BPT.TRAP 0x1 ;  /* 0x000000040000795c */ /* 0x000fe20000300000 */
.L_x_301:
[----:B------:R-:W5:Y:S02]  /*14670*/  SYNCS.PHASECHK.TRANS64.TRYWAIT P2, [UR13+0x68], R0 ;  /* 0x00006800ff0075a7 */ /* 0x000f64000804014d */
[----:B-----5:R-:W-:Y:S05]  /*14680*/  @!P2 BRA `(.L_x_302) ;  /* 0x000000280058a947 */ /* 0x020fea0003800000 */
.L_x_387:
        /* <DEDUP_REMOVED lines=13> */
.L_x_305:
[----:B------:R-:W1:Y:S02]  /*14760*/  LDC R0, c[0x0][0x800] ;  /* 0x00020000ff007b82 */ /* 0x000e640000000800 */
[----:B-1----:R1:W-:Y:S02]  /*14770*/  SYNCS.ARRIVE.TRANS64.RED.A0TR RZ, [UR13+0x48], R0 ;  /* 0x00004800ffff79a7 */ /* 0x0023e4000830040d */
.L_x_304:
[----:B------:R-:W-:Y:S05]  /*14780*/  BSYNC B0 ;  /* 0x0000000000007941 */ /* 0x000fea0003800000 */
.L_x_303:
[----:B------:R-:W-:Y:S05]  /*14790*/  @!P1 BRA `(.L_x_306) ;  /* 0x0000000000049947 */ /* 0x000fea0003800000 */
[----:B------:R-:W-:Y:S01]  /*147a0*/  BPT.TRAP 0x1 ;  /* 0x000000040000795c */ /* 0x000fe20000300000 */
.L_x_306:
[----:B------:R-:W-:Y:S01]  /*147b0*/  SYNCS.ARRIVE.TRANS64.RED.A1T0 RZ, [UR29], RZ ;  /* 0x000000ffffff79a7 */ /* 0x000fe2000810041d */
[----:B------:R-:W-:Y:S01]  /*147c0*/  UIADD3 UR10, UR50, 0xc0, URZ ;  /* 0x000000c0320a7890 */ /* 0x000fe2000fffe03f */
[----:B------:R-:W-:Y:S11]  /*147d0*/  @!P1 BRA `(.L_x_307) ;  /* 0x0000000000049947 */ /* 0x000ff60003800000 */
[----:B------:R-:W-:Y:S01]  /*147e0*/  BPT.TRAP 0x1 ;  /* 0x000000040000795c */ /* 0x000fe20000300000 */
.L_x_307:
[----:B------:R-:W5:Y:S02]  /*147f0*/  SYNCS.PHASECHK.TRANS64.TRYWAIT P2, [UR13+0x50], R2 ;  /* 0x00005002ff0075a7 */ /* 0x000f64000804014d */
[----:B-----5:R-:W-:Y:S05]  /*14800*/  @!P2 BRA `(.L_x_308) ;  /* 0x000000280010a947 */ /* 0x020fea0003800000 */
.L_x_388:
        /* <DEDUP_REMOVED lines=13> */
.L_x_311:
[----:B------:R-:W1:Y:S02]  /*148e0*/  LDC R0, c[0x0][0x800] ;  /* 0x00020000ff007b82 */ /* 0x000e640000000800 */
[----:B-1----:R1:W-:Y:S02]  /*148f0*/  SYNCS.ARRIVE.TRANS64.RED.A0TR RZ, [UR13+0x30], R0 ;  /* 0x00003000ffff79a7 */ /* 0x0023e4000830040d */
.L_x_310:
[----:B------:R-:W-:Y:S05]  /*14900*/  BSYNC B0 ;  /* 0x0000000000007941 */ /* 0x000fea0003800000 */
.L_x_309:
[----:B------:R-:W-:Y:S05]  /*14910*/  @!P1 BRA `(.L_x_312) ;  /* 0x0000000000049947 */ /* 0x000fea0003800000 */
[----:B------:R-:W-:Y:S01]  /*14920*/  BPT.TRAP 0x1 ;  /* 0x000000040000795c */ /* 0x000fe20000300000 */
.L_x_312:
[----:B------:R-:W-:Y:S01]  /*14930*/  SYNCS.ARRIVE.TRANS64.RED.A1T0 RZ, [UR31], RZ ;  /* 0x000000ffffff79a7 */ /* 0x000fe2000810041f */
[----:B------:R-:W-:Y:S05]  /*14940*/  @!P1 BRA `(.L_x_313) ;  /* 0x0000000000049947 */ /* 0x000fea0003800000 */
[----:B------:R-:W-:Y:S01]  /*14950*/  BPT.TRAP 0x1 ;  /* 0x000000040000795c */ /* 0x000fe20000300000 */
.L_x_313:
[----:B------:R-:W5:Y:S02]  /*14960*/  SYNCS.PHASECHK.TRANS64.TRYWAIT P2, [UR13+0x58], R2 ;  /* 0x00005802ff0075a7 */ /* 0x000f64000804014d */
[----:B-----5:R-:W-:Y:S05]  /*14970*/  @!P2 BRA `(.L_x_314) ;  /* 0x0000002400cca947 */ /* 0x020fea0003800000 */
.L_x_389:
        /* <DEDUP_REMOVED lines=13> */
.L_x_317:
[----:B------:R-:W1:Y:S02]  /*14a50*/  LDC R0, c[0x0][0x800] ;  /* 0x00020000ff007b82 */ /* 0x000e640000000800 */
[----:B-1----:R1:W-:Y:S02]  /*14a60*/  SYNCS.ARRIVE.TRANS64.RED.A0TR RZ, [UR13+0x38], R0 ;  /* 0x00003800ffff79a7 */ /* 0x0023e4000830040d */
.L_x_316:
[----:B------:R-:W-:Y:S05]  /*14a70*/  BSYNC B0 ;  /* 0x0000000000007941 */ /* 0x000fea0003800000 */
.L_x_315:
[----:B------:R-:W-:Y:S05]  /*14a80*/  @!P1 BRA `(.L_x_318) ;  /* 0x0000000000049947 */ /* 0x000fea0003800000 */
[----:B------:R-:W-:Y:S01]  /*14a90*/  BPT.TRAP 0x1 ;  /* 0x000000040000795c */ /* 0x000fe20000300000 */
.L_x_318:
[----:B------:R-:W-:Y:S01]  /*14aa0*/  SYNCS.ARRIVE.TRANS64.RED.A1T0 RZ, [UR30], RZ ;  /* 0x000000ffffff79a7 */ /* 0x000fe2000810041e */
[----:B------:R-:W-:Y:S01]  /*14ab0*/  UIADD3 UR10, UR50, 0xe0, URZ ;  /* 0x000000e0320a7890 */ /* 0x000fe2000fffe03f */
[----:B------:R-:W-:Y:S11]  /*14ac0*/  @!P1 BRA `(.L_x_319) ;  /* 0x0000000000049947 */ /* 0x000ff60003800000 */
[----:B------:R-:W-:Y:S01]  /*14ad0*/  BPT.TRAP 0x1 ;  /* 0x000000040000795c */ /* 0x000fe20000300000 */
.L_x_319:
[----:B------:R-:W5:Y:S02]  /*14ae0*/  SYNCS.PHASECHK.TRANS64.TRYWAIT P2, [UR13+0x60], R2 ;  /* 0x00006002ff0075a7 */ /* 0x000f64000804014d */
[----:B-----5:R-:W-:Y:S05]  /*14af0*/  @!P2 BRA `(.L_x_320) ;  /* 0x000000240084a947 */ /* 0x020fea0003800000 */
.L_x_390:
        /* <DEDUP_REMOVED lines=13> */
.L_x_323:
[----:B------:R-:W1:Y:S02]  /*14bd0*/  LDC R0, c[0x0][0x800] ;  /* 0x00020000ff007b82 */ /* 0x000e640000000800 */
[----:B-1----:R1:W-:Y:S02]  /*14be0*/  SYNCS.ARRIVE.TRANS64.RED.A0TR RZ, [UR13+0x40], R0 ;  /* 0x00004000ffff79a7 */ /* 0x0023e4000830040d */
.L_x_322:
[----:B------:R-:W-:Y:S05]  /*14bf0*/  BSYNC B0 ;  /* 0x0000000000007941 */ /* 0x000fea0003800000 */
.L_x_321:
[----:B------:R-:W-:Y:S05]  /*14c00*/  @!P1 BRA `(.L_x_324) ;  /* 0x0000000000049947 */ /* 0x000fea0003800000 */
[----:B------:R-:W-:Y:S01]  /*14c10*/  BPT.TRAP 0x1 ;  /* 0x000000040000795c */ /* 0x000fe20000300000 */
.L_x_324:
[----:B------:R-:W-:Y:S01]  /*14c20*/  SYNCS.ARRIVE.TRANS64.RED.A1T0 RZ, [UR23], RZ ;  /* 0x000000ffffff79a7 */ /* 0x000fe20008100417 */
[----:B------:R-:W-:Y:S05]  /*14c30*/  @!P1 BRA `(.L_x_325) ;  /* 0x0000000000049947 */ /* 0x000fea0003800000 */
[----:B------:R-:W-:Y:S01]  /*14c40*/  BPT.TRAP 0x1 ;  /* 0x000000040000795c */ /* 0x000fe20000300000 */
.L_x_325:
[----:B------:R-:W5:Y:S02]  /*14c50*/  SYNCS.PHASECHK.TRANS64.TRYWAIT P2, [UR13+0x68], R2 ;  /* 0x00006802ff0075a7 */ /* 0x000f64000804014d */
[----:B-----5:R-:W-:Y:S05]  /*14c60*/  @!P2 BRA `(.L_x_326) ;  /* 0x000000240040a947 */ /* 0x020fea0003800000 */
.L_x_391:
        /* <DEDUP_REMOVED lines=13> */
.L_x_329:
[----:B------:R-:W1:Y:S02]  /*14d40*/  LDC R0, c[0x0][0x800] ;  /* 0x00020000ff007b82 */ /* 0x000e640000000800 */
[----:B-1----:R1:W-:Y:S02]  /*14d50*/  SYNCS.ARRIVE.TRANS64.RED.A0TR RZ, [UR13+0x48], R0 ;  /* 0x00004800ffff79a7 */ /* 0x0023e4000830040d */
.L_x_328:
[----:B------:R-:W-:Y:S05]  /*14d60*/  BSYNC B0 ;  /* 0x0000000000007941 */ /* 0x000fea0003800000 */
.L_x_327:
[----:B------:R-:W-:Y:S05]  /*14d70*/  @!P1 BRA `(.L_x_330) ;  /* 0x0000000000049947 */ /* 0x000fea0003800000 */
[----:B------:R-:W-:Y:S01]  /*14d80*/  BPT.TRAP 0x1 ;  /* 0x000000040000795c */ /* 0x000fe20000300000 */
.L_x_330:
[----:B------:R-:W5:Y:S01]  /*14d90*/  LDL.LU R17, [R1+0x204] ;  /* 0x0002040001117983 */ /* 0x000f620000300800 */
[----:B------:R-:W-:Y:S03]  /*14da0*/  SYNCS.ARRIVE.TRANS64.RED.A1T0 RZ, [UR29], RZ ;  /* 0x000000ffffff79a7 */ /* 0x000fe6000810041d */
[----:B------:R-:W2:Y:S01]  /*14db0*/  LDL.LU R15, [R1+0x200] ;  /* 0x00020000010f7983 */ /* 0x000ea20000300800 */
[----:B-1----:R-:W-:Y:S01]  /*14dc0*/  PRMT R0, RZ, 0x7610, R0 ;  /* 0x00007610ff007816 */ /* 0x002fe20000000000 */
[----:B------:R-:W-:Y:S01]  /*14dd0*/  IMAD.MOV.U32 R9, RZ, RZ, -0x1 ;  /* 0xffffffffff097424 */ /* 0x000fe200078e00ff */
[----:B------:R-:W-:Y:S02]  /*14de0*/  MOV R4, 0xffffffff ;  /* 0xffffffff00047802 */ /* 0x000fe40000000f00 */
[----:B------:R-:W-:Y:S02]  /*14df0*/  MOV R5, 0xffffffff ;  /* 0xffffffff00057802 */ /* 0x000fe40000000f00 */
[----:B--2---:R-:W-:-:S04]  /*14e00*/  IADD3 R15, P0, R15, UR54, RZ ;  /* 0x000000360f0f7c10 */ /* 0x004fc8000ff1e0ff */
[----:B-----5:R-:W-:Y:S01]  /*14e10*/  IADD3.X R17, R17, UR39, RZ, P0, !PT ;  /* 0x0000002711117c10 */ /* 0x020fe200087fe4ff */
[----:B------:R1:W-:Y:S01]  /*14e20*/  STL [R1+0x200], R15 ;  /* 0x0002000f01007387 */ /* 0x0003e20000100800 */
[----:B------:R-:W-:-:S03]  /*14e30*/  ISETP.GE.U32.AND P0, PT, R15, UR4, PT ;  /* 0x000000040f007c0c */ /* 0x000fc6000bf06070 */
[----:B------:R1:W-:Y:S01]  /*14e40*/  STL [R1+0x204], R17 ;  /* 0x0002041101007387 */ /* 0x0003e20000100800 */
[----:B------:R-:W-:-:S13]  /*14e50*/  ISETP.GE.U32.AND.EX P0, PT, R17, UR5, PT, P0 ;  /* 0x0000000511007c0c */ /* 0x000fda000bf06100 */
[----:B-1----:R-:W-:Y:S05]  /*14e60*/  @P0 BRA `(.L_x_331) ;  /* 0x00000004005c0947 */ /* 0x002fea0003800000 */
[----:B------:R-:W3:Y:S01]  /*14e70*/  S2R R0, SR_CTAID.X ;  /* 0x0000000000007919 */ /* 0x000ee20000002500 */
[----:B------:R-:W1:Y:S01]  /*14e80*/  LDC R8, c[0x0][0x904] ;  /* 0x00024100ff087b82 */ /* 0x000e620000000800 */
[----:B------:R-:W-:Y:S01]  /*14e90*/  ULDC UR8, c[0x0][0x150] ;  /* 0x0000540000087ab9 */ /* 0x000fe20000000800 */
[----:B------:R-:W2:Y:S06]  /*14ea0*/  S2R R2, SR_CTAID.Y ;  /* 0x0000000000027919 */ /* 0x000eac0000002600 */
[----:B------:R-:W5:Y:S08]  /*14eb0*/  LDC R5, c[0x0][0x144] ;  /* 0x00005100ff057b82 */ /* 0x000f700000000800 */
[----:B------:R-:W5:Y:S08]  /*14ec0*/  LDC R9, c[0x0][0x148] ;  /* 0x00005200ff097b82 */ /* 0x000f700000000800 */
[----:B------:R-:W5:Y:S01]  /*14ed0*/  LDC.64 R10, c[0x0][0x8d0] ;  /* 0x00023400ff0a7b82 */ /* 0x000f620000000a00 */
[----:B-1----:R-:W-:-:S02]  /*14ee0*/  ISETP.NE.AND P2, PT, R8, 0x1, PT ;  /* 0x000000010800780c */ /* 0x002fc40003f45270 */
[----:B---34-:R-:W-:-:S05]  /*14ef0*/  I2FP.F32.U32 R3, R0 ;  /* 0x0000000000037245 */ /* 0x018fca0000201000 */
[----:B------:R-:W1:Y:S01]  /*14f00*/  LDC R12, c[0x0][0x8d8] ;  /* 0x00023600ff0c7b82 */ /* 0x000e620000000800 */
[----:B--2---:R-:W-:Y:S01]  /*14f10*/  I2FP.F32.U32 R4, R2 ;  /* 0x0000000200047245 */ /* 0x004fe20000201000 */
[----:B------:R-:W-:Y:S01]  /*14f20*/  FMUL R3, R3, UR8 ;  /* 0x0000000803037c20 */ /* 0x000fe20008400000 */
[----:B------:R-:W-:-:S03]  /*14f30*/  ULDC UR8, c[0x0][0x154] ;  /* 0x0000550000087ab9 */ /* 0x000fc60000000800 */
[----:B------:R-:W-:Y:S02]  /*14f40*/  FMUL R13, R4, UR8 ;  /* 0x00000008040d7c20 */ /* 0x000fe40008400000 */
[----:B------:R-:W2:Y:S01]  /*14f50*/  F2I.U32.TRUNC.NTZ R3, R3 ;  /* 0x0000000300037305 */ /* 0x000ea2000020f000 */
[----:B-----5:R-:W-:-:S07]  /*14f60*/  ISETP.NE.U32.AND P0, PT, R10, RZ, PT ;  /* 0x000000ff0a00720c */ /* 0x020fce0003f05070 */
[----:B------:R-:W3:Y:S01]  /*14f70*/  F2I.U32.TRUNC.NTZ R13, R13 ;  /* 0x0000000d000d7305 */ /* 0x000ee2000020f000 */
[----:B------:R-:W-:Y:S02]  /*14f80*/  ISETP.NE.AND.EX P0, PT, R11, RZ, PT, P0 ;  /* 0x000000ff0b00720c */ /* 0x000fe40003f05300 */
[----:B--2---:R-:W-:Y:S02]  /*14f90*/  IADD3 R4, -R3, RZ, RZ ;  /* 0x000000ff03047210 */ /* 0x004fe40007ffe1ff */
[----:B------:R-:W-:-:S03]  /*14fa0*/  MOV R3, R17 ;  /* 0x0000001100037202 */ /* 0x000fc60000000f00 */
[----:B------:R-:W-:Y:S01]  /*14fb0*/  IMAD R0, R5, R4, R0 ;  /* 0x0000000405007224 */ /* 0x000fe200078e0200 */
[----:B---3--:R-:W-:-:S05]  /*14fc0*/  IADD3 R4, -R13, RZ, RZ ;  /* 0x000000ff0d047210 */ /* 0x008fca0007ffe1ff */
[----:B------:R-:W-:Y:S02]  /*14fd0*/  @P2 IMAD R0, R9, R4, R2 ;  /* 0x0000000409002224 */ /* 0x000fe400078e0202 */
[----:B------:R-:W2:Y:S01]  /*14fe0*/  LDC.64 R8, c[0x0][0x8c8] ;  /* 0x00023200ff087b82 */ /* 0x000ea20000000a00 */
[----:B------:R-:W-:Y:S01]  /*14ff0*/  IMAD.MOV.U32 R2, RZ, RZ, R15 ;  /* 0x000000ffff027224 */ /* 0x000fe200078e000f */
[----:B-1----:R-:W-:Y:S06]  /*15000*/  @!P0 BRA `(.L_x_332) ;  /* 0x0000000000288947 */ /* 0x002fec0003800000 */
[----:B------:R-:W1:Y:S02]  /*15010*/  LDC R2, c[0x0][0x8dc] ;  /* 0x00023700ff027b82 */ /* 0x000e640000000800 */
[----:B-1----:R-:W-:-:S04]  /*15020*/  IADD3 R3, P0, R15, R2, RZ ;  /* 0x000000020f037210 */ /* 0x002fc80007f1e0ff */
[----:B------:R-:W-:-:S05]  /*15030*/  IADD3.X R13, RZ, R17, RZ, P0, !PT ;  /* 0x00000011ff0d7210 */ /* 0x000fca00007fe4ff */
[----:B------:R-:W-:-:S04]  /*15040*/  IMAD.WIDE.U32 R4, R13, R10, RZ ;  /* 0x0000000a0d047225 */ /* 0x000fc800078e00ff */
[----:B------:R-:W-:-:S04]  /*15050*/  IMAD.WIDE.U32 R4, P0, R3, R11, R4 ;  /* 0x0000000b03047225 */ /* 0x000fc80007800004 */
[----:B------:R-:W-:Y:S01]  /*15060*/  IMAD.WIDE.U32 R2, R3, R10, RZ ;  /* 0x0000000a03027225 */ /* 0x000fe200078e00ff */
[----:B------:R-:W-:-:S04]  /*15070*/  MOV R2, R5 ;  /* 0x0000000500027202 */ /* 0x000fc80000000f00 */
[----:B------:R-:W-:Y:S01]  /*15080*/  IADD3 RZ, P1, R3, R4, RZ ;  /* 0x0000000403ff7210 */ /* 0x000fe20007f3e0ff */
[----:B------:R-:W-:-:S04]  /*15090*/  IMAD.X R3, RZ, RZ, RZ, P0 ;  /* 0x000000ffff037224 */ /* 0x000fc800000e06ff */
[----:B------:R-:W-:-:S08]  /*150a0*/  IMAD.WIDE.U32.X R2, R13, R11, R2, P1 ;  /* 0x0000000b0d027225 */ /* 0x000fd000008e0402 */
.L_x_332:
[-CC-:B------:R-:W-:Y:S01]  /*150b0*/  SHF.R.U64 R10, R2, R12.reuse, R3.reuse ;  /* 0x0000000c020a7219 */ /* 0x180fe20000001203 */
[----:B------:R-:W1:Y:S01]  /*150c0*/  LDC R4, c[0x0][0x8c0] ;  /* 0x00023000ff047b82 */ /* 0x000e620000000800 */
[----:B------:R-:W-:Y:S02]  /*150d0*/  SHF.R.U32.HI R12, RZ, R12, R3 ;  /* 0x0000000cff0c7219 */ /* 0x000fe40000011603 */
[----:B------:R-:W-:-:S04]  /*150e0*/  IADD3 R5, P0, RZ, -R10, RZ ;  /* 0x8000000aff057210 */ /* 0x000fc80007f1e0ff */
[----:B------:R-:W-:Y:S01]  /*150f0*/  IADD3.X R3, RZ, ~R12, RZ, P0, !PT ;  /* 0x8000000cff037210 */ /* 0x000fe200007fe4ff */
[----:B------:R-:W3:Y:S04]  /*15100*/  LDC R13, c[0x0][0x8b0] ;  /* 0x00022c00ff0d7b82 */ /* 0x000ee80000000800 */
[----:B--2---:R-:W-:Y:S01]  /*15110*/  IMAD R2, R3, R8, RZ ;  /* 0x0000000803027224 */ /* 0x004fe200078e02ff */
[----:B------:R-:W-:-:S03]  /*15120*/  MOV R3, R17 ;  /* 0x0000001100037202 */ /* 0x000fc60000000f00 */
[----:B------:R-:W-:Y:S02]  /*15130*/  IMAD R11, R5, R9, R2 ;  /* 0x00000009050b7224 */ /* 0x000fe400078e0202 */
[----:B------:R-:W-:-:S04]  /*15140*/  IMAD.MOV.U32 R2, RZ, RZ, R15 ;  /* 0x000000ffff027224 */ /* 0x000fc800078e000f */
[----:B------:R-:W-:Y:S02]  /*15150*/  IMAD.WIDE.U32 R2, R5, R8, R2 ;  /* 0x0000000805027225 */ /* 0x000fe400078e0002 */
[----:B------:R-:W2:Y:S03]  /*15160*/  LDC.64 R8, c[0x0][0x8e8] ;  /* 0x00023a00ff087b82 */ /* 0x000ea60000000a00 */
[----:B------:R-:W-:-:S04]  /*15170*/  IADD3 R3, R3, R11, RZ ;  /* 0x0000000b03037210 */ /* 0x000fc80007ffe0ff */
[-CC-:B-1----:R-:W-:Y:S01]  /*15180*/  SHF.R.U64 R11, R2, R4.reuse, R3.reuse ;  /* 0x00000004020b7219 */ /* 0x182fe20000001203 */
[----:B------:R-:W1:Y:S01]  /*15190*/  LDC R5, c[0x0][0x900] ;  /* 0x00024000ff057b82 */ /* 0x000e620000000800 */
[----:B------:R-:W-:-:S04]  /*151a0*/  SHF.R.U32.HI R2, RZ, R4, R3 ;  /* 0x00000004ff027219 */ /* 0x000fc80000011603 */
[-CC-:B---3--:R-:W-:Y:S02]  /*151b0*/  SHF.R.U64 R12, R11, R13.reuse, R2.reuse ;  /* 0x0000000d0b0c7219 */ /* 0x188fe40000001202 */
[----:B------:R-:W-:Y:S02]  /*151c0*/  SHF.R.U32.HI R2, RZ, R13, R2 ;  /* 0x0000000dff027219 */ /* 0x000fe40000011602 */
[----:B--2---:R-:W-:-:S04]  /*151d0*/  ISETP.NE.U32.AND P0, PT, R8, RZ, PT ;  /* 0x000000ff0800720c */ /* 0x004fc80003f05070 */
[----:B------:R-:W-:Y:S02]  /*151e0*/  ISETP.NE.AND.EX P0, PT, R9, RZ, PT, P0 ;  /* 0x000000ff0900720c */ /* 0x000fe40003f05300 */
[-CC-:B-1----:R-:W-:Y:S02]  /*151f0*/  SHF.R.U64 R13, R12, R5.reuse, R2.reuse ;  /* 0x000000050c0d7219 */ /* 0x182fe40000001202 */
[----:B------:R-:W-:-:S03]  /*15200*/  SHF.R.U32.HI R5, RZ, R5, R2 ;  /* 0x00000005ff057219 */ /* 0x000fc60000011602 */
[----:B------:R-:W-:Y:S01]  /*15210*/  IMAD.MOV.U32 R2, RZ, RZ, R13 ;  /* 0x000000ffff027224 */ /* 0x000fe200078e000d */
[----:B------:R-:W-:-:S05]  /*15220*/  MOV R3, R5 ;  /* 0x0000000500037202 */ /* 0x000fca0000000f00 */
[----:B------:R-:W-:Y:S05]  /*15230*/  @!P0 BRA `(.L_x_333) ;  /* 0x0000000000288947 */ /* 0x000fea0003800000 */
        /* <DEDUP_REMOVED lines=10> */
.L_x_333:
[----:B------:R-:W1:Y:S01]  /*152e0*/  LDC R4, c[0x0][0x8f0] ;  /* 0x00023c00ff047b82 */ /* 0x000e620000000800 */
[----:B------:R-:W-:Y:S02]  /*152f0*/  LOP3.LUT R12, R12, R14, RZ, 0xc0, !PT ;  /* 0x0000000e0c0c7212 */ /* 0x000fe400078ec0ff */
[----:B------:R-:W-:-:S05]  /*15300*/  LOP3.LUT R11, R11, R16, RZ, 0xc0, !PT ;  /* 0x000000100b0b7212 */ /* 0x000fca00078ec0ff */
[----:B------:R-:W2:Y:S08]  /*15310*/  LDC R8, c[0x0][0x8e0] ;  /* 0x00023800ff087b82 */ /* 0x000eb00000000800 */
[----:B------:R-:W3:Y:S01]  /*15320*/  LDC R9, c[0x0][0x8b8] ;  /* 0x00022e00ff097b82 */ /* 0x000ee20000000800 */
[----:B-1----:R-:W-:-:S07]  /*15330*/  SHF.R.U64 R3, R2, R4, R3 ;  /* 0x0000000402037219 */ /* 0x002fce0000001203 */
[----:B------:R-:W1:Y:S01]  /*15340*/  LDC R2, c[0x0][0x8a8] ;  /* 0x00022a00ff027b82 */ /* 0x000e620000000800 */
[C---:B------:R-:W-:Y:S01]  /*15350*/  IADD3 R4, -R3.reuse, RZ, RZ ;  /* 0x000000ff03047210 */ /* 0x040fe20007ffe1ff */
[----:B------:R-:W-:-:S04]  /*15360*/  IMAD R5, R3, UR21, R12 ;  /* 0x0000001503057c24 */ /* 0x000fc8000f8e020c */
[----:B--2---:R-:W-:Y:S02]  /*15370*/  IMAD R13, R4, R8, R13 ;  /* 0x00000008040d7224 */ /* 0x004fe400078e020d */
[----:B---3--:R-:W-:Y:S01]  /*15380*/  IMAD R0, R5, R9, R0 ;  /* 0x0000000905007224 */ /* 0x008fe200078e0200 */
[----:B------:R-:W-:Y:S01]  /*15390*/  MOV R9, R10 ;  /* 0x0000000a00097202 */ /* 0x000fe20000000f00 */
[----:B-1----:R-:W-:-:S05]  /*153a0*/  IMAD R13, R13, R2, R11 ;  /* 0x000000020d0d7224 */ /* 0x002fca00078e020b */
[----:B------:R-:W-:Y:S02]  /*153b0*/  SEL R5, R13, R0, !P2 ;  /* 0x000000000d057207 */ /* 0x000fe40005000000 */
[----:B------:R-:W-:Y:S01]  /*153c0*/  SEL R4, R0, R13, !P2 ;  /* 0x0000000d00047207 */ /* 0x000fe20005000000 */
[----:B------:R-:W-:-:S07]  /*153d0*/  IMAD.MOV.U32 R0, RZ, RZ, 0x1 ;  /* 0x00000001ff007424 */ /* 0x000fce00078e00ff */
.L_x_331:
[----:B------:R-:W-:-:S13]  /*153e0*/  LOP3.LUT P0, RZ, R0, 0xff, RZ, 0xc0, !PT ;  /* 0x000000ff00ff7812 */ /* 0x000fda000780c0ff */
[----:B------:R-:W-:Y:S05]  /*153f0*/  @P0 BRA `(.L_x_334) ;  /* 0xffffffdc00e00947 */ /* 0x000fea000383ffff */
.L_x_230:
[----:B------:R-:W-:-:S13]  /*15400*/  ELECT P0, URZ, PT ;  /* 0x00000000003f782f */ /* 0x000fda0003800000 */
[----:B------:R-:W-:Y:S05]  /*15410*/  @!P0 BRA `(.L_x_13) ;  /* 0x00000010005c8947 */ /* 0x000fea0003800000 */
[----:B------:R-:W-:-:S06]  /*15420*/  ULOP3.LUT UR4, UR45, 0x2, URZ, 0xfc, !UPT ;  /* 0x000000022d047892 */ /* 0x000fcc000f8efc3f */
[----:B------:R-:W-:-:S04]  /*15430*/  MOV R0, UR4 ;  /* 0x0000000400007c02 */ /* 0x000fc80008000f00 */
[----:B------:R-:W-:-:S13]  /*15440*/  ISETP.NE.AND P0, PT, R0, 0x3, PT ;  /* 0x000000030000780c */ /* 0x000fda0003f05270 */
[----:B------:R-:W-:Y:S05]  /*15450*/  @!P0 BRA `(.L_x_335) ;  /* 0x0000000000048947 */ /* 0x000fea0003800000 */
[----:B--2---:R-:W-:Y:S01]  /*15460*/  BPT.TRAP 0x1 ;  /* 0x000000040000795c */ /* 0x004fe20000300000 */
.L_x_335:
[----:B--234-:R-:W-:Y:S01]  /*15470*/  IMAD.U32 R3, RZ, RZ, UR37 ;  /* 0x00000025ff037e24 */ /* 0x01cfe2000f8e00ff */
[----:B------:R-:W-:Y:S02]  /*15480*/  MOV R0, 0x400 ;  /* 0x0000040000007802 */ /* 0x000fe40000000f00 */
[----:B------:R-:W-:Y:S02]  /*15490*/  MOV R2, 0x1 ;  /* 0x0000000100027802 */ /* 0x000fe40000000f00 */
[----:B------:R-:W-:Y:S02]  /*154a0*/  LEA R0, R3, R0, 0x18 ;  /* 0x0000000003007211 */ /* 0x000fe400078ec0ff */
[----:B------:R-:W-:-:S04]  /*154b0*/  SHF.L.U32 R3, R2, 0x1f, RZ ;  /* 0x0000001f02037819 */ /* 0x000fc800000006ff */
[----:B------:R-:W2:Y:S02]  /*154c0*/  SYNCS.PHASECHK.TRANS64.TRYWAIT P1, [R0+URZ+0x50], R3 ;  /* 0x00005003000075a7 */ /* 0x000ea4000802017f */
[----:B--2---:R-:W-:Y:S05]  /*154d0*/  @!P1 BRA `(.L_x_336) ;  /* 0x0000001c003c9947 */ /* 0x004fea0003800000 */
.L_x_392:
[----:B------:R-:W-:Y:S05]  /*154e0*/  @!P0 BRA `(.L_x_337) ;  /* 0x0000000000048947 */ /* 0x000fea0003800000 */
[----:B------:R-:W-:Y:S01]  /*154f0*/  BPT.TRAP 0x1 ;  /* 0x000000040000795c */ /* 0x000fe20000300000 */
.L_x_337:
[----:B------:R-:W3:Y:S02]  /*15500*/  SYNCS.PHASECHK.TRANS64.TRYWAIT P1, [R0+URZ+0x58], R3 ;  /* 0x00005803000075a7 */ /* 0x000ee4000802017f */
[----:B---3--:R-:W-:Y:S05]  /*15510*/  @!P1 BRA `(.L_x_338) ;  /* 0x0000001c00409947 */ /* 0x008fea0003800000 */
.L_x_393:
[----:B------:R-:W-:Y:S05]  /*15520*/  @!P0 BRA `(.L_x_339) ;  /* 0x0000000000048947 */ /* 0x000fea0003800000 */
[----:B------:R-:W-:Y:S01]  /*15530*/  BPT.TRAP 0x1 ;  /* 0x000000040000795c */ /* 0x000fe20000300000 */
.L_x_339:
[----:B------:R-:W4:Y:S02]  /*15540*/  SYNCS.PHASECHK.TRANS64.TRYWAIT P1, [R0+URZ+0x60], R3 ;  /* 0x00006003000075a7 */ /* 0x000f24000802017f */
[----:B----4-:R-:W-:Y:S05]  /*15550*/  @!P1 BRA `(.L_x_340) ;  /* 0x0000001c00449947 */ /* 0x010fea0003800000 */
.L_x_394:
[----:B------:R-:W-:Y:S05]  /*15560*/  @!P0 BRA `(.L_x_341) ;  /* 0x0000000000048947 */ /* 0x000fea0003800000 */
[----:B------:R-:W-:Y:S01]  /*15570*/  BPT.TRAP 0x1 ;  /* 0x000000040000795c */ /* 0x000fe20000300000 */
.L_x_341:
[----:B--234-:R-:W-:-:S04]  /*15580*/  MOV R3, 0x1 ;  /* 0x0000000100037802 */ /* 0x01cfc80000000f00 */
[----:B------:R-:W-:-:S07]  /*15590*/  SHF.L.U32 R3, R3, 0x1f, RZ ;  /* 0x0000001f03037819 */ /* 0x000fce00000006ff */
.L_x_342:
[----:B--2---:R2:W3:Y:S02]  /*155a0*/  SYNCS.PHASECHK.TRANS64.TRYWAIT P0, [R0+URZ+0x68], R3 ;  /* 0x00006803000075a7 */ /* 0x0044e4000800017f */
[----:B---3--:R-:W-:Y:S05]  /*155b0*/  @!P0 NANOSLEEP.SYNCS 0x989680 ;  /* 0x009896800000895d */ /* 0x008fea0003900000 */
[----:B------:R-:W3:Y:S02]  /*155c0*/  @!P0 SYNCS.PHASECHK.TRANS64 P0, [R0+URZ+0x68], R3 ;  /* 0x00006803000085a7 */ /* 0x000ee4000800007f */
[----:B---3--:R-:W-:Y:S05]  /*155d0*/  @P0 BRA `(.L_x_13) ;  /* 0x0000000c00ec0947 */ /* 0x008fea0003800000 */
[----:B------:R-:W-:Y:S05]  /*155e0*/  BRA `(.L_x_342) ;  /* 0xfffffffc00ec7947 */ /* 0x000fea000383ffff */
.L_x_225:
[----:B------:R-:W-:Y:S01]  /*155f0*/  LOP3.LUT P0, RZ, R10, 0xff, RZ, 0xc0, !PT ;  /* 0x000000ff0aff7812 */ /* 0x000fe2000780c0ff */
[----:B------:R-:W-:Y:S01]  /*15600*/  IMAD.MOV.U32 R0, RZ, RZ, 0x1 ;  /* 0x00000001ff007424 */ /* 0x000fe200078e00ff */
[----:B------:R-:W-:-:S11]  /*15610*/  MOV R6, RZ ;  /* 0x000000ff00067202 */ /* 0x000fd60000000f00 */
[----:B------:R-:W-:Y:S05]  /*15620*/  @!P0 BRA `(.L_x_343) ;  /* 0x0000000c00448947 */ /* 0x000fea0003800000 */
[----:B------:R-:W-:Y:S01]  /*15630*/  ULDC UR4, c[0x0][0x28c] ;  /* 0x0000a30000047ab9 */ /* 0x000fe20000000800 */
[----:B------:R-:W-:Y:S01]  /*15640*/  ULDC UR17, c[0x0][0x900] ;  /* 0x0002400000117ab9 */ /* 0x000fe20000000800 */
[----:B------:R-:W-:Y:S01]  /*15650*/  UIADD3 UR4, UR4, 0x3f, URZ ;  /* 0x0000003f04047890 */ /* 0x000fe2000fffe03f */
[----:B------:R-:W-:Y:S01]  /*15660*/  BSSY B0, `(.L_x_343) ;  /* 0x00000cd000007945 */ /* 0x000fe20003800000 */
[----:B------:R-:W-:Y:S01]  /*15670*/  UMOV UR6, 0xffffffff ;  /* 0xffffffff00067882 */ /* 0x000fe20000000000 */
[----:B--2---:R-:W-:Y:S01]  /*15680*/  USHF.L.U32 UR13, UR37, 0x7, URZ ;  /* 0x00000007250d7899 */ /* 0x004fe2000800063f */
[----:B------:R-:W-:Y:S01]  /*15690*/  MOV R8, 0x1 ;  /* 0x0000000100087802 */ /* 0x000fe20000000f00 */
[----:B------:R-:W-:Y:S01]  /*156a0*/  USHF.R.S32.HI UR5, URZ, 0x1f, UR4 ;  /* 0x0000001f3f057899 */ /* 0x000fe20008011404 */
[----:B------:R-:W-:Y:S01]  /*156b0*/  IMAD.MOV.U32 R0, RZ, RZ, 0x1 ;  /* 0x00000001ff007424 */ /* 0x000fe200078e00ff */
[----:B------:R-:W-:Y:S01]  /*156c0*/  USHF.L.U32 UR14, UR37, 0xd, URZ ;  /* 0x0000000d250e7899 */ /* 0x000fe2000800063f */
[----:B------:R-:W-:Y:S01]  /*156d0*/  MOV R6, RZ ;  /* 0x000000ff00067202 */ /* 0x000fe20000000f00 */
[----:B------:R-:W-:-:S02]  /*156e0*/  ULEA.HI UR5, UR5, UR4, URZ, 0x6 ;  /* 0x0000000405057291 */ /* 0x000fc4000f8f303f */
[----:B------:R-:W-:Y:S02]  /*156f0*/  USHF.L.U32 UR6, UR6, UR17, URZ ;  /* 0x0000001106067299 */ /* 0x000fe4000800063f */
[----:B------:R-:W-:Y:S01]  /*15700*/  USHF.R.S32.HI UR16, URZ, 0x6, UR5 ;  /* 0x000000063f107899 */ /* 0x000fe20008011405 */
[----:B------:R-:W-:Y:S01]  /*15710*/  ULDC UR15, c[0x0][0x8a8] ;  /* 0x00022a00000f7ab9 */ /* 0x000fe20000000800 */
[----:B------:R-:W-:Y:S02]  /*15720*/  ULOP3.LUT UR26, UR46, 0x2, URZ, 0xfc, !UPT ;  /* 0x000000022e1a7892 */ /* 0x000fe4000f8efc3f */
[----:B------:R-:W-:Y:S02]  /*15730*/  ULOP3.LUT UR13, UR13, 0x80, URZ, 0xc0, !UPT ;  /* 0x000000800d0d7892 */ /* 0x000fe4000f8ec03f */
[----:B------:R-:W-:Y:S02]  /*15740*/  ULOP3.LUT UR14, UR14, 0x2000, URZ, 0xc0, !UPT ;  /* 0x000020000e0e7892 */ /* 0x000fe4000f8ec03f */
[----:B------:R-:W-:-:S02]  /*15750*/  UIADD3 UR15, UR15, -0x1, URZ ;  /* 0xffffffff0f0f7890 */ /* 0x000fc4000fffe03f */
[----:B------:R-:W-:Y:S02]  /*15760*/  USHF.L.U32 UR17, UR38, UR17, URZ ;  /* 0x0000001126117299 */ /* 0x000fe4000800063f */
[----:B------:R-:W-:Y:S02]  /*15770*/  ULOP3.LUT UR18, URZ, UR6, URZ, 0x33, !UPT ;  /* 0x000000063f127292 */ /* 0x000fe4000f8e333f */
[----:B------:R-:W-:Y:S01]  /*15780*/  UIADD3 UR27, UR16, 0x1, URZ ;  /* 0x00000001101b7890 */ /* 0x000fe2000fffe03f */
[----:B------:R-:W-:-:S11]  /*15790*/  ULDC.64 UR22, c[0x0][0x198] ;  /* 0x0000660000167ab9 */ /* 0x000fd60000000a00 */
.L_x_354:
[----:B------:R-:W-:-:S03]  /*157a0*/  UMOV UR4, 0xffffffff ;  /* 0xffffffff00047882 */ /* 0x000fc60000000000 */
[----:B------:R-:W-:Y:S05]  /*157b0*/  BRA.DIV UR4, `(.L_x_344) ;  /* 0x0000001a04c07947 */ /* 0x000fea000b800000 */
[----:B------:R-:W-:-:S13]  /*157c0*/  ELECT P0, URZ, PT ;  /* 0x00000000003f782f */ /* 0x000fda0003800000 */
.L_x_397:
[----:B------:R-:W1:Y:S01]  /*157d0*/  LDC R2, c[0x0][0x28c] ;  /* 0x0000a300ff027b82 */ /* 0x000e620000000800 */
[----:B------:R-:W-:Y:S01]  /*157e0*/  BSSY B1, `(.L_x_345) ;  /* 0x000003a000017945 */ /* 0x000fe20003800000 */
[----:B-1----:R-:W-:-:S13]  /*157f0*/  ISETP.LT.OR P0, PT, R2, 0x1, !P0 ;  /* 0x000000010200780c */ /* 0x002fda0004701670 */
[----:B------:R-:W-:Y:S05]  /*15800*/  @P0 BRA `(.L_x_346) ;  /* 0x0000000000dc0947 */ /* 0x000fea0003800000 */
[----:B------:R-:W-:Y:S01]  /*15810*/  LEA R5, R5, UR13, 0x8 ;  /* 0x0000000d05057c11 */ /* 0x000fe2000f8e40ff */
[----:B------:R-:W-:Y:S01]  /*15820*/  IMAD.MOV.U32 R11, RZ, RZ, RZ ;  /* 0x000000ffff0b7224 */ /* 0x000fe200078e00ff */
[----:B------:R-:W-:Y:S01]  /*15830*/  SHF.L.U32 R4, R4, 0x8, RZ ;  /* 0x0000000804047819 */ /* 0x000fe200000006ff */
[----:B------:R-:W-:Y:S01]  /*15840*/  IMAD.MOV.U32 R3, RZ, RZ, R6 ;  /* 0x000000ffff037224 */ /* 0x000fe200078e0006 */
[----:B------:R-:W-:Y:S02]  /*15850*/  MOV R13, UR27 ;  /* 0x0000001b000d7c02 */ /* 0x000fe40008000f00 */
[----:B------:R-:W-:-:S07]  /*15860*/  MOV R2, R0 ;  /* 0x0000000000027202 */ /* 0x000fce0000000f00 */
.L_x_349:
[----:B------:R-:W1:Y:S01]  /*15870*/  S2R R10, SR_CgaCtaId ;  /* 0x00000000000a7919 */ /* 0x000e620000008800 */
[----:B------:R-:W-:Y:S01]  /*15880*/  MOV R7, 0x400 ;  /* 0x0000040000077802 */ /* 0x000fe20000000f00 */
[----:B------:R-:W2:Y:S03]  /*15890*/  S2R R15, SR_TID.X ;  /* 0x00000000000f7919 */ /* 0x000ea60000002100 */
[----:B-1----:R-:W-:Y:S02]  /*158a0*/  LEA R14, R10, R7, 0x18 ;  /* 0x000000070a0e7211 */ /* 0x002fe400078ec0ff */
[----:B------:R-:W-:Y:S02]  /*158b0*/  SHF.L.U32 R7, R2, 0x1f, RZ ;  /* 0x0000001f02077819 */ /* 0x000fe400000006ff */
[----:B------:R-:W-:Y:S02]  /*158c0*/  LEA R12, R3, R14, 0x3 ;  /* 0x0000000e030c7211 */ /* 0x000fe400078e18ff */
[----:B--2---:R-:W-:-:S02]  /*158d0*/  LOP3.LUT P1, RZ, R15, 0x7f, RZ, 0xc0, !PT ;  /* 0x0000007f0fff7812 */ /* 0x004fc4000782c0ff */
[----:B------:R-:W1:Y:S11]  /*158e0*/  SYNCS.PHASECHK.TRANS64.TRYWAIT P0, [R12+URZ+0x18], R7 ;  /* 0x000018070c0075a7 */ /* 0x000e76000800017f */
[----:B------:R-:W2:Y:S01]  /*158f0*/  @!P1 LDC R10, c[0x0][0x500] ;  /* 0x00014000ff0a9b82 */ /* 0x000ea20000000800 */
[----:B-1----:R-:W-:Y:S05]  /*15900*/  @!P0 BRA `(.L_x_347) ;  /* 0x0000001800908947 */ /* 0x002fea0003800000 */
.L_x_398:
[----:B------:R-:W-:Y:S01]  /*15910*/  UPRMT UR4, UR26, 0x9910, URZ ;  /* 0x000099101a047896 */ /* 0x000fe2000800003f */
[----:B--2---:R2:W-:Y:S03]  /*15920*/  @!P1 SYNCS.ARRIVE.TRANS64 RZ, [R12+URZ], R10 ;  /* 0x0000000a0cff99a7 */ /* 0x0045e6000800003f */
[----:B------:R-:W-:-:S06]  /*15930*/  UISETP.NE.AND UP0, UPT, UR4, 0x2, UPT ;  /* 0x000000020400788c */ /* 0x000fcc000bf05270 */
[----:B------:R-:W-:-:S13]  /*15940*/  PLOP3.LUT P0, PT, PT, PT, UP0, 0x80, 0x0 ;  /* 0x000000000000781c */ /* 0x000fda0003f0f008 */
[----:B--2---:R-:W-:Y:S05]  /*15950*/  @P0 BRA `(.L_x_348) ;  /* 0x0000000000040947 */ /* 0x004fea0003800000 */
[----:B------:R-:W-:Y:S01]  /*15960*/  BPT.TRAP 0x1 ;  /* 0x000000040000795c */ /* 0x000fe20000300000 */
.L_x_348:
[C---:B-1----:R-:W-:Y:S01]  /*15970*/  LEA R7, R3.reuse, UR14, 0xe ;  /* 0x0000000e03077c11 */ /* 0x042fe2000f8e70ff */
[----:B------:R-:W-:Y:S01]  /*15980*/  UIADD3 UR4, UP0, UR22, 0xf0, URZ ;  /* 0x000000f016047890 */ /* 0x000fe2000ff1e03f */
[----:B------:R-:W-:Y:S01]  /*15990*/  LEA R10, R3, R14, 0xf ;  /* 0x0000000e030a7211 */ /* 0x000fe200078e78ff */
[----:B------:R-:W-:Y:S01]  /*159a0*/  UIADD3 UR24, UP1, UR22, 0x1f0, URZ ;  /* 0x000001f016187890 */ /* 0x000fe2000ff3e03f */
[----:B------:R-:W-:Y:S01]  /*159b0*/  R2UR UR9, R12 ;  /* 0x000000000c0972ca */ /* 0x000fe200000e0000 */
[----:B------:R-:W-:Y:S01]  /*159c0*/  IMAD R7, R7, 0x2, R14 ;  /* 0x0000000207077824 */ /* 0x000fe200078e020e */
[----:B------:R-:W-:Y:S01]  /*159d0*/  R2UR UR5, R10 ;  /* 0x000000000a0572ca */ /* 0x000fe200000e0000 */
[----:B------:R-:W-:Y:S01]  /*159e0*/  UIADD3.X UR25, URZ, UR23, URZ, UP1, !UPT ;  /* 0x000000173f197290 */ /* 0x000fe20008ffe43f */
[----:B------:R-:W-:Y:S01]  /*159f0*/  R2UR UR11, R4 ;  /* 0x00000000040b72ca */ /* 0x000fe200000e0000 */
[----:B------:R-:W-:Y:S01]  /*15a00*/  UMOV UR6, 0x0 ;  /* 0x0000000000067882 */ /* 0x000fe20000000000 */
[----:B------:R-:W-:Y:S01]  /*15a10*/  R2UR UR8, R7 ;  /* 0x00000000070872ca */ /* 0x000fe200000e0000 */
[----:B------:R-:W-:Y:S01]  /*15a20*/  UMOV UR7, 0x10000000 ;  /* 0x1000000000077882 */ /* 0x000fe20000000000 */
[----:B------:R-:W-:Y:S01]  /*15a30*/  R2UR UR10, R11 ;  /* 0x000000000b0a72ca */ /* 0x000fe200000e0000 */
[----:B------:R-:W-:Y:S01]  /*15a40*/  UMOV UR28, 0x30000 ;  /* 0x00030000001c7882 */ /* 0x000fe20000000000 */
[----:B------:R-:W-:Y:S01]  /*15a50*/  R2UR UR12, R9 ;  /* 0x00000000090c72ca */ /* 0x000fe200000e0000 */
[----:B------:R-:W-:Y:S01]  /*15a60*/  VIADD R11, R11, 0x40 ;  /* 0x000000400b0b7836 */ /* 0x000fe20000000000 */
[----:B------:R-:W-:-:S02]  /*15a70*/  IADD3 R13, R13, -0x1, RZ ;  /* 0xffffffff0d0d7810 */ /* 0x000fc40007ffe0ff */
[----:B------:R-:W-:Y:S01]  /*15a80*/  R2UR UR21, R5 ;  /* 0x00000000051572ca */ /* 0x000fe200000e0000 */
[----:B------:R-:W-:Y:S01]  /*15a90*/  UIADD3 UR19, UR5, 0x8400, URZ ;  /* 0x0000840005137890 */ /* 0x000fe2000fffe03f */
[----:B------:R-:W-:Y:S01]  /*15aa0*/  ISETP.GT.AND P1, PT, R13, 0x1, PT ;  /* 0x000000010d00780c */ /* 0x000fe20003f24270 */
[----:B------:R-:W-:Y:S01]  /*15ab0*/  UIADD3.X UR5, URZ, UR23, URZ, UP0, !UPT ;  /* 0x000000173f057290 */ /* 0x000fe200087fe43f */
[----:B------:R-:W-:Y:S01]  /*15ac0*/  IADD3 R3, R3, 0x1, RZ ;  /* 0x0000000103037810 */ /* 0x000fe20007ffe0ff */
[----:B------:R-:W-:-:S03]  /*15ad0*/  UIADD3 UR20, UR8, 0x20400, URZ ;  /* 0x0002040008147890 */ /* 0x000fc6000fffe03f */
[----:B------:R-:W-:Y:S01]  /*15ae0*/  UMOV UR8, UR19 ;  /* 0x0000001300087c82 */ /* 0x000fe20008000000 */
[----:B------:R-:W-:-:S03]  /*15af0*/  ISETP.NE.AND P0, PT, R3, 0x3, PT ;  /* 0x000000030300780c */ /* 0x000fc60003f05270 */
[----:B------:R1:W-:Y:S01]  /*15b00*/  UTMALDG.3D [UR8], [UR4], desc[UR6] ;  /* 0x00000608040075b4 */ /* 0x0003e20008011000 */
[----:B------:R-:W-:Y:S02]  /*15b10*/  SEL R7, RZ, 0x1, P0 ;  /* 0x00000001ff077807 */ /* 0x000fe40000000000 */
[----:B------:R-:W-:Y:S02]  /*15b20*/  SEL R3, R3, RZ, P0 ;  /* 0x000000ff03037207 */ /* 0x000fe40000000000 */
[----:B------:R-:W-:Y:S01]  /*15b30*/  LOP3.LUT R2, R2, R7, RZ, 0x3c, !PT ;  /* 0x0000000702027212 */ /* 0x000fe200078e3cff */
[----:B-1----:R-:W-:Y:S01]  /*15b40*/  UMOV UR8, UR20 ;  /* 0x0000001400087c82 */ /* 0x002fe20008000000 */
[----:B------:R-:W-:Y:S02]  /*15b50*/  UMOV UR11, UR21 ;  /* 0x00000015000b7c82 */ /* 0x000fe40008000000 */
[----:B------:R1:W-:Y:S02]  /*15b60*/  UTMALDG.3D.MULTICAST [UR8], [UR24], UR28, desc[UR6] ;  /* 0x00000608180073b4 */ /* 0x0003e4000801181c */
[----:B-1----:R-:W-:Y:S05]  /*15b70*/  @P1 BRA `(.L_x_349) ;  /* 0xfffffffc003c1947 */ /* 0x002fea000383ffff */
.L_x_346:
[----:B------:R-:W-:Y:S05]  /*15b80*/  BSYNC B1 ;  /* 0x0000000000017941 */ /* 0x000fea0003800000 */
.L_x_345:
[----:B------:R-:W2:Y:S01]  /*15b90*/  LDL.LU R14, [R1+0x204] ;  /* 0x00020400010e7983 */ /* 0x000ea20000300800 */
[----:B------:R-:W-:Y:S01]  /*15ba0*/  LOP3.LUT P0, RZ, R8, 0xff, RZ, 0xc0, !PT ;  /* 0x000000ff08ff7812 */ /* 0x000fe2000780c0ff */
[----:B------:R-:W-:Y:S02]  /*15bb0*/  ULDC.64 UR4, c[0x0][0x8f8] ;  /* 0x00023e0000047ab9 */ /* 0x000fe40000000a00 */
[----:B------:R-:W3:Y:S01]  /*15bc0*/  LDL.LU R12, [R1+0x200] ;  /* 0x00020000010c7983 */ /* 0x000ee20000300800 */
[----:B------:R-:W-:Y:S01]  /*15bd0*/  IADD3 R6, R6, UR16, RZ ;  /* 0x0000001006067c10 */ /* 0x000fe2000fffe0ff */
[----:B------:R-:W-:Y:S01]  /*15be0*/  UISETP.GE.U32.AND UP0, UPT, UR16, 0x3, UPT ;  /* 0x000000031000788c */ /* 0x000fe2000bf06070 */
[----:B------:R-:W-:Y:S01]  /*15bf0*/  BSSY B1, `(.L_x_350) ;  /* 0x0000071000017945 */ /* 0x000fe20003800000 */
[----:B------:R-:W-:Y:S01]  /*15c00*/  IMAD.MOV.U32 R4, RZ, RZ, -0x1 ;  /* 0xffffffffff047424 */ /* 0x000fe200078e00ff */
[----:B------:R-:W-:Y:S02]  /*15c10*/  MOV R9, 0xffffffff ;  /* 0xffffffff00097802 */ /* 0x000fe40000000f00 */
[----:B------:R-:W-:-:S02]  /*15c20*/  PRMT R8, RZ, 0x7610, R8 ;  /* 0x00007610ff087816 */ /* 0x000fc40000000008 */
[----:B------:R-:W-:Y:S01]  /*15c30*/  PLOP3.LUT P1, PT, PT, PT, UP0, 0x80, 0x0 ;  /* 0x000000000000781c */ /* 0x000fe20003f2f008 */
[----:B------:R-:W1:Y:S01]  /*15c40*/  @P0 S2R R3, SR_CgaCtaId ;  /* 0x0000000000030919 */ /* 0x000e620000008800 */
[----:B------:R-:W-:-:S04]  /*15c50*/  @P0 MOV R2, 0x400 ;  /* 0x0000040000020802 */ /* 0x000fc80000000f00 */
[----:B-1----:R-:W-:-:S04]  /*15c60*/  @P0 LEA R2, R3, R2, 0x18 ;  /* 0x0000000203020211 */ /* 0x002fc800078ec0ff */
[----:B------:R1:W-:Y:S01]  /*15c70*/  @P0 SYNCS.ARRIVE.TRANS64.A1T0 RZ, [R2+URZ+0x78], RZ ;  /* 0x000078ff02ff09a7 */ /* 0x0003e2000810003f */
[----:B------:R-:W-:Y:S02]  /*15c80*/  ISETP.GT.U32.AND P0, PT, R6, 0x2, PT ;  /* 0x000000020600780c */ /* 0x000fe40003f04070 */
[----:B-1----:R-:W-:-:S04]  /*15c90*/  MOV R2, UR16 ;  /* 0x0000001000027c02 */ /* 0x002fc80008000f00 */
[----:B------:R-:W-:Y:S01]  /*15ca0*/  ISETP.LT.U32.AND P0, PT, R2, 0x3, P0 ;  /* 0x000000030200780c */ /* 0x000fe20000701070 */
[----:B------:R-:W-:-:S05]  /*15cb0*/  IMAD.WIDE.U32 R2, R6, -0x55555555, RZ ;  /* 0xaaaaaaab06027825 */ /* 0x000fca00078e00ff */
[----:B------:R-:W-:Y:S02]  /*15cc0*/  SHF.R.U32.HI R5, RZ, 0x1, R3 ;  /* 0x00000001ff057819 */ /* 0x000fe40000011603 */
[----:B------:R-:W-:Y:S02]  /*15cd0*/  SEL R3, RZ, 0x1, !P0 ;  /* 0x00000001ff037807 */ /* 0x000fe40004000000 */
[----:B------:R-:W-:Y:S01]  /*15ce0*/  PRMT R2, RZ, 0x7610, R2 ;  /* 0x00007610ff027816 */ /* 0x000fe20000000002 */
[----:B------:R-:W-:Y:S01]  /*15cf0*/  IMAD R6, R5, -0x3, R6 ;  /* 0xfffffffd05067824 */ /* 0x000fe200078e0206 */
[----:B------:R-:W-:-:S04]  /*15d00*/  LOP3.LUT R0, R0, R3, RZ, 0x3c, !PT ;  /* 0x0000000300007212 */ /* 0x000fc800078e3cff */
[----:B------:R-:W-:Y:S02]  /*15d10*/  @P1 LOP3.LUT R0, R0, 0x1, R5, 0x78, !PT ;  /* 0x0000000100001812 */ /* 0x000fe400078e7805 */
[----:B------:R-:W-:Y:S02]  /*15d20*/  MOV R5, 0xffffffff ;  /* 0xffffffff00057802 */ /* 0x000fe40000000f00 */
[----:B---3--:R-:W-:-:S04]  /*15d30*/  IADD3 R12, P0, R12, UR54, RZ ;  /* 0x000000360c0c7c10 */ /* 0x008fc8000ff1e0ff */
[----:B--2---:R-:W-:Y:S01]  /*15d40*/  IADD3.X R14, R14, UR39, RZ, P0, !PT ;  /* 0x000000270e0e7c10 */ /* 0x004fe200087fe4ff */
[----:B------:R1:W-:Y:S01]  /*15d50*/  STL [R1+0x200], R12 ;  /* 0x0002000c01007387 */ /* 0x0003e20000100800 */
[----:B------:R-:W-:-:S03]  /*15d60*/  ISETP.GE.U32.AND P0, PT, R12, UR4, PT ;  /* 0x000000040c007c0c */ /* 0x000fc6000bf06070 */
[----:B------:R1:W-:Y:S01]  /*15d70*/  STL [R1+0x204], R14 ;  /* 0x0002040e01007387 */ /* 0x0003e20000100800 */
[----:B------:R-:W-:-:S13]  /*15d80*/  ISETP.GE.U32.AND.EX P0, PT, R14, UR5, PT, P0 ;  /* 0x000000050e007c0c */ /* 0x000fda000bf06100 */
[----:B-1----:R-:W-:Y:S05]  /*15d90*/  @P0 BRA `(.L_x_351) ;  /* 0x0000000400580947 */ /* 0x002fea0003800000 */
[----:B------:R-:W1:Y:S01]  /*15da0*/  S2R R7, SR_CTAID.X ;  /* 0x0000000000077919 */ /* 0x000e620000002500 */
[----:B------:R-:W2:Y:S01]  /*15db0*/  LDC R15, c[0x0][0x904] ;  /* 0x00024100ff0f7b82 */ /* 0x000ea20000000800 */
[----:B------:R-:W-:Y:S01]  /*15dc0*/  ULDC UR4, c[0x0][0x150] ;  /* 0x0000540000047ab9 */ /* 0x000fe20000000800 */
[----:B------:R-:W-:Y:S01]  /*15dd0*/  ULDC UR7, c[0x0][0x8d8] ;  /* 0x0002360000077ab9 */ /* 0x000fe20000000800 */
[----:B------:R-:W3:Y:S05]  /*15de0*/  S2R R5, SR_CTAID.Y ;  /* 0x0000000000057919 */ /* 0x000eea0000002600 */
[----:B------:R-:W4:Y:S08]  /*15df0*/  LDC R4, c[0x0][0x144] ;  /* 0x00005100ff047b82 */ /* 0x000f300000000800 */
[----:B------:R-:W5:Y:S01]  /*15e00*/  LDC R10, c[0x0][0x148] ;  /* 0x00005200ff0a7b82 */ /* 0x000f620000000800 */
[----:B--2---:R-:W-:-:S02]  /*15e10*/  ISETP.NE.AND P2, PT, R15, 0x1, PT ;  /* 0x000000010f00780c */ /* 0x004fc40003f45270 */
[----:B-1----:R-:W-:Y:S02]  /*15e20*/  I2FP.F32.U32 R2, R7 ;  /* 0x0000000700027245 */ /* 0x002fe40000201000 */
[----:B---3--:R-:W-:-:S03]  /*15e30*/  I2FP.F32.U32 R3, R5 ;  /* 0x0000000500037245 */ /* 0x008fc60000201000 */
[----:B------:R-:W-:Y:S01]  /*15e40*/  FMUL R2, R2, UR4 ;  /* 0x0000000402027c20 */ /* 0x000fe20008400000 */
[----:B------:R-:W-:Y:S02]  /*15e50*/  ULDC UR4, c[0x0][0x154] ;  /* 0x0000550000047ab9 */ /* 0x000fe40000000800 */
[----:B------:R-:W-:Y:S01]  /*15e60*/  FMUL R9, R3, UR4 ;  /* 0x0000000403097c20 */ /* 0x000fe20008400000 */
[----:B------:R-:W-:Y:S02]  /*15e70*/  ULDC.64 UR4, c[0x0][0x8d0] ;  /* 0x0002340000047ab9 */ /* 0x000fe40000000a00 */
[----:B------:R-:W1:Y:S01]  /*15e80*/  F2I.U32.TRUNC.NTZ R2, R2 ;  /* 0x0000000200027305 */ /* 0x000e62000020f000 */
[----:B------:R-:W-:-:S04]  /*15e90*/  ISETP.NE.U32.AND P0, PT, RZ, UR4, PT ;  /* 0x00000004ff007c0c */ /* 0x000fc8000bf05070 */
[----:B------:R-:W-:-:S03]  /*15ea0*/  ISETP.NE.AND.EX P0, PT, RZ, UR5, PT, P0 ;  /* 0x00000005ff007c0c */ /* 0x000fc6000bf05300 */
[----:B------:R-:W2:Y:S01]  /*15eb0*/  F2I.U32.TRUNC.NTZ R9, R9 ;  /* 0x0000000900097305 */ /* 0x000ea2000020f000 */
[----:B-1----:R-:W-:Y:S01]  /*15ec0*/  IMAD.MOV R3, RZ, RZ, -R2 ;  /* 0x000000ffff037224 */ /* 0x002fe200078e0a02 */
[----:B------:R-:W-:-:S03]  /*15ed0*/  MOV R2, R12 ;  /* 0x0000000c00027202 */ /* 0x000fc60000000f00 */
[----:B----4-:R-:W-:Y:S01]  /*15ee0*/  IMAD R7, R4, R3, R7 ;  /* 0x0000000304077224 */ /* 0x010fe200078e0207 */
[----:B--2---:R-:W-:-:S05]  /*15ef0*/  IADD3 R3, -R9, RZ, RZ ;  /* 0x000000ff09037210 */ /* 0x004fca0007ffe1ff */
[----:B-----5:R-:W-:Y:S02]  /*15f00*/  @P2 IMAD R7, R10, R3, R5 ;  /* 0x000000030a072224 */ /* 0x020fe400078e0205 */
[----:B------:R-:W-:Y:S01]  /*15f10*/  IMAD.MOV.U32 R3, RZ, RZ, R14 ;  /* 0x000000ffff037224 */ /* 0x000fe200078e000e */
[----:B------:R-:W-:Y:S06]  /*15f20*/  @!P0 BRA `(.L_x_352) ;  /* 0x0000000000288947 */ /* 0x000fec0003800000 */
[----:B------:R-:W-:Y:S02]  /*15f30*/  ULDC UR6, c[0x0][0x8dc] ;  /* 0x0002370000067ab9 */ /* 0x000fe40000000800 */
[----:B------:R-:W-:-:S04]  /*15f40*/  IADD3 R3, P0, R12, UR6, RZ ;  /* 0x000000060c037c10 */ /* 0x000fc8000ff1e0ff */
[----:B------:R-:W-:-:S05]  /*15f50*/  IADD3.X R9, RZ, R14, RZ, P0, !PT ;  /* 0x0000000eff097210 */ /* 0x000fca00007fe4ff */
[----:B------:R-:W-:-:S04]  /*15f60*/  IMAD.WIDE.U32 R4, R9, UR4, RZ ;  /* 0x0000000409047c25 */ /* 0x000fc8000f8e00ff */
[----:B------:R-:W-:-:S04]  /*15f70*/  IMAD.WIDE.U32 R4, P0, R3, UR5, R4 ;  /* 0x0000000503047c25 */ /* 0x000fc8000f800004 */
[----:B------:R-:W-:-:S04]  /*15f80*/  IMAD.WIDE.U32 R2, R3, UR4, RZ ;  /* 0x0000000403027c25 */ /* 0x000fc8000f8e00ff */
[----:B------:R-:W-:Y:S01]  /*15f90*/  IMAD.MOV.U32 R2, RZ, RZ, R5 ;  /* 0x000000ffff027224 */ /* 0x000fe200078e0005 */
[----:B------:R-:W-:Y:S02]  /*15fa0*/  IADD3 RZ, P1, R3, R4, RZ ;  /* 0x0000000403ff7210 */ /* 0x000fe40007f3e0ff */
[----:B------:R-:W-:-:S03]  /*15fb0*/  IADD3.X R3, RZ, RZ, RZ, P0, !PT ;  /* 0x000000ffff037210 */ /* 0x000fc600007fe4ff */
[----:B------:R-:W-:-:S08]  /*15fc0*/  IMAD.WIDE.U32.X R2, R9, UR5, R2, P1 ;  /* 0x0000000509027c25 */ /* 0x000fd000088e0402 */
.L_x_352:
[--C-:B------:R-:W-:Y:S01]  /*15fd0*/  SHF.R.U64 R9, R2, UR7, R3.reuse ;  /* 0x0000000702097c19 */ /* 0x100fe20008001203 */
[----:B------:R-:W-:Y:S01]  /*15fe0*/  ULDC.64 UR4, c[0x0][0x8c8] ;  /* 0x0002320000047ab9 */ /* 0x000fe20000000a00 */
[----:B------:R-:W-:Y:S01]  /*15ff0*/  SHF.R.U32.HI R2, RZ, UR7, R3 ;  /* 0x00000007ff027c19 */ /* 0x000fe20008011603 */
[----:B------:R-:W-:Y:S01]  /*16000*/  IMAD.MOV.U32 R3, RZ, RZ, R14 ;  /* 0x000000ffff037224 */ /* 0x000fe200078e000e */
[----:B------:R-:W-:Y:S01]  /*16010*/  IADD3 R11, P0, RZ, -R9, RZ ;  /* 0x80000009ff0b7210 */ /* 0x000fe20007f1e0ff */
[----:B------:R-:W-:-:S03]  /*16020*/  ULDC.64 UR6, c[0x0][0x8e8] ;  /* 0x00023a0000067ab9 */ /* 0x000fc60000000a00 */
[----:B------:R-:W-:Y:S02]  /*16030*/  IADD3.X R2, RZ, ~R2, RZ, P0, !PT ;  /* 0x80000002ff027210 */ /* 0x000fe400007fe4ff */
[----:B------:R-:W-:-:S03]  /*16040*/  ISETP.NE.U32.AND P0, PT, RZ, UR6, PT ;  /* 0x00000006ff007c0c */ /* 0x000fc6000bf05070 */
[----:B------:R-:W-:Y:S01]  /*16050*/  IMAD R2, R2, UR4, RZ ;  /* 0x0000000402027c24 */ /* 0x000fe2000f8e02ff */
[----:B------:R-:W-:-:S03]  /*16060*/  ISETP.NE.AND.EX P0, PT, RZ, UR7, PT, P0 ;  /* 0x00000007ff007c0c */ /* 0x000fc6000bf05300 */
[----:B------:R-:W-:Y:S01]  /*16070*/  IMAD R5, R11, UR5, R2 ;  /* 0x000000050b057c24 */ /* 0x000fe2000f8e0202 */
[----:B------:R-:W-:-:S05]  /*16080*/  MOV R2, R12 ;  /* 0x0000000c00027202 */ /* 0x000fca0000000f00 */
[----:B------:R-:W-:Y:S01]  /*16090*/  IMAD.WIDE.U32 R2, R11, UR4, R2 ;  /* 0x000000040b027c25 */ /* 0x000fe2000f8e0002 */
[----:B------:R-:W-:-:S04]  /*160a0*/  ULDC UR4, c[0x0][0x8c0] ;  /* 0x0002300000047ab9 */ /* 0x000fc80000000800 */
[----:B------:R-:W-:-:S04]  /*160b0*/  IADD3 R3, R3, R5, RZ ;  /* 0x0000000503037210 */ /* 0x000fc80007ffe0ff */
[--C-:B------:R-:W-:Y:S02]  /*160c0*/  SHF.R.U64 R10, R2, UR4, R3.reuse ;  /* 0x00000004020a7c19 */ /* 0x100fe40008001203 */
[----:B------:R-:W-:Y:S01]  /*160d0*/  SHF.R.U32.HI R3, RZ, UR4, R3 ;  /* 0x00000004ff037c19 */ /* 0x000fe20008011603 */
[----:B------:R-:W-:-:S03]  /*160e0*/  ULDC UR4, c[0x0][0x8b0] ;  /* 0x00022c0000047ab9 */ /* 0x000fc60000000800 */
[--C-:B------:R-:W-:Y:S02]  /*160f0*/  SHF.R.U32.HI R2, RZ, UR4, R3.reuse ;  /* 0x00000004ff027c19 */ /* 0x100fe40008011603 */
[----:B------:R-:W-:Y:S01]  /*16100*/  SHF.R.U64 R11, R10, UR4, R3 ;  /* 0x000000040a0b7c19 */ /* 0x000fe20008001203 */
[----:B------:R-:W-:Y:S02]  /*16110*/  ULDC UR4, c[0x0][0x900] ;  /* 0x0002400000047ab9 */ /* 0x000fe40000000800 */
[--C-:B------:R-:W-:Y:S02]  /*16120*/  SHF.R.U32.HI R13, RZ, UR4, R2.reuse ;  /* 0x00000004ff0d7c19 */ /* 0x100fe40008011602 */
[----:B------:R-:W-:-:S03]  /*16130*/  SHF.R.U64 R12, R11, UR4, R2 ;  /* 0x000000040b0c7c19 */ /* 0x000fc60008001202 */
[----:B------:R-:W-:Y:S01]  /*16140*/  IMAD.MOV.U32 R3, RZ, RZ, R13 ;  /* 0x000000ffff037224 */ /* 0x000fe200078e000d */
[----:B------:R-:W-:Y:S01]  /*16150*/  MOV R2, R12 ;  /* 0x0000000c00027202 */ /* 0x000fe20000000f00 */
        /* <DEDUP_REMOVED lines=11> */
.L_x_353:
[----:B------:R-:W-:Y:S01]  /*16210*/  ULDC UR4, c[0x0][0x8f0] ;  /* 0x00023c0000047ab9 */ /* 0x000fe20000000800 */
[----:B------:R-:W-:Y:S02]  /*16220*/  LOP3.LUT R11, R11, UR18, RZ, 0xc0, !PT ;  /* 0x000000120b0b7c12 */ /* 0x000fe4000f8ec0ff */
[----:B------:R-:W-:Y:S01]  /*16230*/  SHF.R.U64 R2, R2, UR4, R3 ;  /* 0x0000000402027c19 */ /* 0x000fe20008001203 */
[----:B------:R-:W-:-:S03]  /*16240*/  ULDC UR4, c[0x0][0x8e0] ;  /* 0x0002380000047ab9 */ /* 0x000fc60000000800 */
[C---:B------:R-:W-:Y:S01]  /*16250*/  IADD3 R3, -R2.reuse, RZ, RZ ;  /* 0x000000ff02037210 */ /* 0x040fe20007ffe1ff */
[----:B------:R-:W-:Y:S01]  /*16260*/  IMAD R4, R2, UR17, R11 ;  /* 0x0000001102047c24 */ /* 0x000fe2000f8e020b */
[----:B------:R-:W-:-:S03]  /*16270*/  MOV R2, 0x1 ;  /* 0x0000000100027802 */ /* 0x000fc60000000f00 */
[----:B------:R-:W-:Y:S01]  /*16280*/  IMAD R12, R3, UR4, R12 ;  /* 0x00000004030c7c24 */ /* 0x000fe2000f8e020c */
[----:B------:R-:W-:Y:S01]  /*16290*/  ULDC UR4, c[0x0][0x8b8] ;  /* 0x00022e0000047ab9 */ /* 0x000fe20000000800 */
[----:B------:R-:W-:Y:S01]  /*162a0*/  LOP3.LUT R3, R10, UR15, RZ, 0xc0, !PT ;  /* 0x0000000f0a037c12 */ /* 0x000fe2000f8ec0ff */
[----:B------:R-:W-:Y:S01]  /*162b0*/  IMAD R7, R4, UR4, R7 ;  /* 0x0000000404077c24 */ /* 0x000fe2000f8e0207 */
[----:B------:R-:W-:-:S03]  /*162c0*/  ULDC UR4, c[0x0][0x8a8] ;  /* 0x00022a0000047ab9 */ /* 0x000fc60000000800 */
[----:B------:R-:W-:-:S05]  /*162d0*/  IMAD R12, R12, UR4, R3 ;  /* 0x000000040c0c7c24 */ /* 0x000fca000f8e0203 */
[----:B------:R-:W-:Y:S02]  /*162e0*/  SEL R5, R12, R7, !P2 ;  /* 0x000000070c057207 */ /* 0x000fe40005000000 */
[----:B------:R-:W-:-:S07]  /*162f0*/  SEL R4, R7, R12, !P2 ;  /* 0x0000000c07047207 */ /* 0x000fce0005000000 */
.L_x_351:
[----:B------:R-:W-:Y:S05]  /*16300*/  BSYNC B1 ;  /* 0x0000000000017941 */ /* 0x000fea0003800000 */
.L_x_350:
[----:B------:R-:W-:-:S13]  /*16310*/  LOP3.LUT P0, RZ, R2, 0xff, RZ, 0xc0, !PT ;  /* 0x000000ff02ff7812 */ /* 0x000fda000780c0ff */
[----:B------:R-:W-:Y:S05]  /*16320*/  @P0 BRA `(.L_x_354) ;  /* 0xfffffff4001c0947 */ /* 0x000fea000383ffff */
[----:B------:R-:W-:Y:S05]  /*16330*/  BSYNC B0 ;  /* 0x0000000000007941 */ /* 0x000fea0003800000 */
.L_x_343:
[----:B------:R-:W-:-:S03]  /*16340*/  UMOV UR4, 0xffffffff ;  /* 0xffffffff00047882 */ /* 0x000fc60000000000 */
[----:B------:R-:W-:Y:S05]  /*16350*/  BRA.DIV UR4, `(.L_x_355) ;  /* 0x0000001204107947 */ /* 0x000fea000b800000 */
[----:B------:R-:W-:-:S13]  /*16360*/  ELECT P0, URZ, PT ;  /* 0x00000000003f782f */ /* 0x000fda0003800000 */
.L_x_401:
[----:B------:R-:W-:Y:S05]  /*16370*/  @!P0 BRA `(.L_x_13) ;  /* 0x0000000000848947 */ /* 0x000fea0003800000 */
[----:B------:R-:W-:-:S04]  /*16380*/  ULOP3.LUT UR4, UR46, 0x2, URZ, 0xfc, !UPT ;  /* 0x000000022e047892 */ /* 0x000fc8000f8efc3f */
[----:B------:R-:W-:-:S06]  /*16390*/  UISETP.NE.AND UP0, UPT, UR4, 0x3, UPT ;  /* 0x000000030400788c */ /* 0x000fcc000bf05270 */
[----:B------:R-:W-:-:S13]  /*163a0*/  PLOP3.LUT P0, PT, PT, PT, UP0, 0x80, 0x0 ;  /* 0x000000000000781c */ /* 0x000fda0003f0f008 */
[----:B------:R-:W-:Y:S05]  /*163b0*/  @!P0 BRA `(.L_x_356) ;  /* 0x0000000000048947 */ /* 0x000fea0003800000 */
[----:B--2---:R-:W-:Y:S01]  /*163c0*/  BPT.TRAP 0x1 ;  /* 0x000000040000795c */ /* 0x004fe20000300000 */
.L_x_356:
[----:B------:R-:W1:Y:S01]  /*163d0*/  S2R R3, SR_CgaCtaId ;  /* 0x0000000000037919 */ /* 0x000e620000008800 */
[----:B------:R-:W-:-:S04]  /*163e0*/  MOV R2, 0x400 ;  /* 0x0000040000027802 */ /* 0x000fc80000000f00 */
[----:B-1----:R-:W-:Y:S02]  /*163f0*/  LEA R3, R3, R2, 0x18 ;  /* 0x0000000203037211 */ /* 0x002fe400078ec0ff */
[----:B------:R-:W-:-:S03]  /*16400*/  SHF.L.U32 R2, R0, 0x1f, RZ ;  /* 0x0000001f00027819 */ /* 0x000fc600000006ff */
[----:B------:R-:W-:-:S05]  /*16410*/  VIADD R3, R3, 0x18 ;  /* 0x0000001803037836 */ /* 0x000fca0000000000 */
[----:B------:R-:W-:-:S04]  /*16420*/  LEA R5, R6, R3, 0x3 ;  /* 0x0000000306057211 */ /* 0x000fc800078e18ff */
[----:B------:R-:W1:Y:S02]  /*16430*/  SYNCS.PHASECHK.TRANS64.TRYWAIT P0, [R5+URZ], R2 ;  /* 0x00000002050075a7 */ /* 0x000e64000800017f */
[----:B-1----:R-:W-:Y:S05]  /*16440*/  @!P0 BRA `(.L_x_357) ;  /* 0x0000000c00f88947 */ /* 0x002fea0003800000 */
.L_x_402:
[----:B------:R-:W-:-:S04]  /*16450*/  IADD3 R6, R6, 0x1, RZ ;  /* 0x0000000106067810 */ /* 0x000fc80007ffe0ff */
[----:B------:R-:W-:-:S04]  /*16460*/  ISETP.NE.AND P0, PT, R6, 0x3, PT ;  /* 0x000000030600780c */ /* 0x000fc80003f05270 */
[----:B-1----:R-:W-:Y:S02]  /*16470*/  SEL R5, RZ, 0x1, P0 ;  /* 0x00000001ff057807 */ /* 0x002fe40000000000 */
[----:B------:R-:W-:Y:S02]  /*16480*/  SEL R6, R6, RZ, P0 ;  /* 0x000000ff06067207 */ /* 0x000fe40000000000 */
[----:B------:R-:W-:-:S03]  /*16490*/  LOP3.LUT R5, R0, R5, RZ, 0x3c, !PT ;  /* 0x0000000500057212 */ /* 0x000fc600078e3cff */
[----:B------:R-:W-:Y:S01]  /*164a0*/  IMAD R7, R6, 0x8, R3 ;  /* 0x0000000806077824 */ /* 0x000fe200078e0203 */
[----:B------:R-:W-:-:S04]  /*164b0*/  SHF.L.U32 R0, R5, 0x1f, RZ ;  /* 0x0000001f05007819 */ /* 0x000fc800000006ff */
[----:B------:R-:W1:Y:S02]  /*164c0*/  SYNCS.PHASECHK.TRANS64.TRYWAIT P0, [R7+URZ], R0 ;  /* 0x00000000070075a7 */ /* 0x000e64000800017f */
[----:B-1----:R-:W-:Y:S05]  /*164d0*/  @!P0 BRA `(.L_x_358) ;  /* 0x0000000c00e88947 */ /* 0x002fea0003800000 */
.L_x_403:
[----:B-1----:R-:W-:-:S04]  /*164e0*/  IADD3 R0, R6, 0x1, RZ ;  /* 0x0000000106007810 */ /* 0x002fc80007ffe0ff */
[----:B------:R-:W-:-:S04]  /*164f0*/  ISETP.NE.AND P0, PT, R0, 0x3, PT ;  /* 0x000000030000780c */ /* 0x000fc80003f05270 */
[----:B------:R-:W-:Y:S02]  /*16500*/  SEL R2, RZ, 0x1, P0 ;  /* 0x00000001ff027807 */ /* 0x000fe40000000000 */
[----:B------:R-:W-:Y:S02]  /*16510*/  SEL R0, R0, RZ, P0 ;  /* 0x000000ff00007207 */ /* 0x000fe40000000000 */
[----:B------:R-:W-:Y:S02]  /*16520*/  LOP3.LUT R2, R5, R2, RZ, 0x3c, !PT ;  /* 0x0000000205027212 */ /* 0x000fe400078e3cff */
[----:B------:R-:W-:Y:S02]  /*16530*/  LEA R3, R0, R3, 0x3 ;  /* 0x0000000300037211 */ /* 0x000fe400078e18ff */
[----:B------:R-:W-:-:S07]  /*16540*/  SHF.L.U32 R0, R2, 0x1f, RZ ;  /* 0x0000001f02007819 */ /* 0x000fce00000006ff */
.L_x_359:
[----:B-1----:R1:W3:Y:S02]  /*16550*/  SYNCS.PHASECHK.TRANS64.TRYWAIT P0, [R3+URZ], R0 ;  /* 0x00000000030075a7 */ /* 0x0022e4000800017f */
[----:B---3--:R-:W-:Y:S05]  /*16560*/  @!P0 NANOSLEEP.SYNCS 0x989680 ;  /* 0x009896800000895d */ /* 0x008fea0003900000 */
[----:B------:R-:W3:Y:S02]  /*16570*/  @!P0 SYNCS.PHASECHK.TRANS64 P0, [R3+URZ], R0 ;  /* 0x00000000030085a7 */ /* 0x000ee4000800007f */
[----:B---3--:R-:W-:Y:S05]  /*16580*/  @!P0 BRA `(.L_x_359) ;  /* 0xfffffffc00f08947 */ /* 0x008fea000383ffff */
.L_x_13:
[----:B--2---:R-:W-:Y:S05]  /*16590*/  BSYNC B6 ;  /* 0x0000000000067941 */ /* 0x004fea0003800000 */
.L_x_11:
[----:B------:R-:W-:Y:S05]  /*165a0*/  EXIT ;  /* 0x000000000000794d */ /* 0x000fea0003800000 */
.L_x_26:
[----:B----4-:R4:W1:Y:S02]  /*165b0*/  SYNCS.PHASECHK.TRANS64.TRYWAIT P1, [R3+URZ], R0 ;  /* 0x00000000030075a7 */ /* 0x010864000802017f */
[----:B-1----:R-:W-:Y:S05]  /*165c0*/  @!P1 NANOSLEEP.SYNCS 0x989680 ;  /* 0x009896800000995d */ /* 0x002fea0003900000 */
[----:B------:R-:W1:Y:S02]  /*165d0*/  @!P1 SYNCS.PHASECHK.TRANS64 P1, [R3+URZ], R0 ;  /* 0x00000000030095a7 */ /* 0x000e64000802007f */
[----:B-1----:R-:W-:Y:S05]  /*165e0*/  @!P1 BRA `(.L_x_26) ;  /* 0xfffffffc00f09947 */ /* 0x002fea000383ffff */
[----:B------:R-:W-:Y:S05]  /*165f0*/  BRA `(.L_x_25) ;  /* 0xfffffeb4003c7947 */ /* 0x000fea000383ffff */
.L_x_31:
[----:B--2---:R-:W-:-:S04]  /*16600*/  IMAD.U32 R2, RZ, RZ, UR4 ;  /* 0x00000004ff027e24 */ /* 0x004fc8000f8e00ff */
[----:B------:R2:W3:Y:S03]  /*16610*/  SYNCS.PHASECHK.TRANS64.TRYWAIT P1, [R2+URZ], R0 ;  /* 0x00000000020075a7 */ /* 0x0004e6000802017f */
[----:B---3--:R-:W-:Y:S05]  /*16620*/  @!P1 NANOSLEEP.SYNCS 0x989680 ;  /* 0x009896800000995d */ /* 0x008fea0003900000 */
[----:B------:R-:W3:Y:S02]  /*16630*/  @!P1 SYNCS.PHASECHK.TRANS64 P1, [R2+URZ], R0 ;  /* 0x00000000020095a7 */ /* 0x000ee4000802007f */
[----:B---3--:R-:W-:Y:S05]  /*16640*/  @!P1 BRA `(.L_x_31) ;  /* 0xfffffffc00ec9947 */ /* 0x008fea000383ffff */
[----:B------:R-:W-:Y:S05]  /*16650*/  BRA `(.L_x_30) ;  /* 0xfffffeec00207947 */ /* 0x000fea000383ffff */
.L_x_56:
[----:B-1----:R-:W-:-:S04]  /*16660*/  MOV R4, UR50 ;  /* 0x0000003200047c02 */ /* 0x002fc80008000f00 */
[----:B------:R1:W2:Y:S03]  /*16670*/  SYNCS.PHASECHK.TRANS64.TRYWAIT P1, [R4+URZ+0x30], R3 ;  /* 0x00003003040075a7 */ /* 0x0002a6000802017f */
[----:B--2---:R-:W-:Y:S05]  /*16680*/  @!P1 NANOSLEEP.SYNCS 0x989680 ;  /* 0x009896800000995d */ /* 0x004fea0003900000 */
[----:B------:R-:W2:Y:S02]  /*16690*/  @!P1 SYNCS.PHASECHK.TRANS64 P1, [R4+URZ+0x30], R3 ;  /* 0x00003003040095a7 */ /* 0x000ea4000802007f */
[----:B--2---:R-:W-:Y:S05]  /*166a0*/  @!P1 BRA `(.L_x_56) ;  /* 0xfffffffc00ec9947 */ /* 0x004fea000383ffff */
[----:B------:R-:W-:Y:S05]  /*166b0*/  BRA `(.L_x_360) ;  /* 0xffffff3c00787947 */ /* 0x000fea000383ffff */
.L_x_67:
[----:B-1----:R1:W2:Y:S02]  /*166c0*/  SYNCS.PHASECHK.TRANS64.TRYWAIT P3, [R13+URZ+0x30], R20 ;  /* 0x000030140d0075a7 */ /* 0x0022a4000806017f */
[----:B--2---:R-:W-:Y:S05]  /*166d0*/  @!P3 NANOSLEEP.SYNCS 0x989680 ;  /* 0x009896800000b95d */ /* 0x004fea0003900000 */
[----:B------:R-:W2:Y:S02]  /*166e0*/  @!P3 SYNCS.PHASECHK.TRANS64 P3, [R13+URZ+0x30], R20 ;  /* 0x000030140d00b5a7 */ /* 0x000ea4000806007f */
[----:B--2---:R-:W-:Y:S05]  /*166f0*/  @!P3 BRA `(.L_x_67) ;  /* 0xfffffffc00f0b947 */ /* 0x004fea000383ffff */
[----:B------:R-:W-:Y:S05]  /*16700*/  BRA `(.L_x_361) ;  /* 0xffffff4400e47947 */ /* 0x000fea000383ffff */
.L_x_77:
[----:B-1----:R1:W2:Y:S02]  /*16710*/  SYNCS.PHASECHK.TRANS64.TRYWAIT P3, [R13+URZ+0x30], R20 ;  /* 0x000030140d0075a7 */ /* 0x0022a4000806017f */
[----:B--2---:R-:W-:Y:S05]  /*16720*/  @!P3 NANOSLEEP.SYNCS 0x989680 ;  /* 0x009896800000b95d */ /* 0x004fea0003900000 */
[----:B------:R-:W2:Y:S02]  /*16730*/  @!P3 SYNCS.PHASECHK.TRANS64 P3, [R13+URZ+0x30], R20 ;  /* 0x000030140d00b5a7 */ /* 0x000ea4000806007f */
[----:B--2---:R-:W-:Y:S05]  /*16740*/  @!P3 BRA `(.L_x_77) ;  /* 0xfffffffc00f0b947 */ /* 0x004fea000383ffff */
[----:B------:R-:W-:Y:S05]  /*16750*/  BRA `(.L_x_362) ;  /* 0xffffff4c009c7947 */ /* 0x000fea000383ffff */
.L_x_87:
[----:B-1----:R1:W2:Y:S02]  /*16760*/  SYNCS.PHASECHK.TRANS64.TRYWAIT P3, [R20+URZ+0x30], R21 ;  /* 0x00003015140075a7 */ /* 0x0022a4000806017f */
[----:B--2---:R-:W-:Y:S05]  /*16770*/  @!P3 NANOSLEEP.SYNCS 0x989680 ;  /* 0x009896800000b95d */ /* 0x004fea0003900000 */
[----:B------:R-:W2:Y:S02]  /*16780*/  @!P3 SYNCS.PHASECHK.TRANS64 P3, [R20+URZ+0x30], R21 ;  /* 0x000030151400b5a7 */ /* 0x000ea4000806007f */
[----:B--2---:R-:W-:Y:S05]  /*16790*/  @!P3 BRA `(.L_x_87) ;  /* 0xfffffffc00f0b947 */ /* 0x004fea000383ffff */
[----:B------:R-:W-:Y:S05]  /*167a0*/  BRA `(.L_x_363) ;  /* 0xffffff54009c7947 */ /* 0x000fea000383ffff */
.L_x_97:
[----:B-1----:R1:W2:Y:S02]  /*167b0*/  SYNCS.PHASECHK.TRANS64.TRYWAIT P3, [R20+URZ+0x30], R21 ;  /* 0x00003015140075a7 */ /* 0x0022a4000806017f */
[----:B--2---:R-:W-:Y:S05]  /*167c0*/  @!P3 NANOSLEEP.SYNCS 0x989680 ;  /* 0x009896800000b95d */ /* 0x004fea0003900000 */
[----:B------:R-:W2:Y:S02]  /*167d0*/  @!P3 SYNCS.PHASECHK.TRANS64 P3, [R20+URZ+0x30], R21 ;  /* 0x000030151400b5a7 */ /* 0x000ea4000806007f */
[----:B--2---:R-:W-:Y:S05]  /*167e0*/  @!P3 BRA `(.L_x_97) ;  /* 0xfffffffc00f0b947 */ /* 0x004fea000383ffff */
[----:B------:R-:W-:Y:S05]  /*167f0*/  BRA `(.L_x_364) ;  /* 0xffffff5c00607947 */ /* 0x000fea000383ffff */
.L_x_107:
[----:B-1----:R1:W2:Y:S02]  /*16800*/  SYNCS.PHASECHK.TRANS64.TRYWAIT P3, [R20+URZ+0x30], R21 ;  /* 0x00003015140075a7 */ /* 0x0022a4000806017f */
[----:B--2---:R-:W-:Y:S05]  /*16810*/  @!P3 NANOSLEEP.SYNCS 0x989680 ;  /* 0x009896800000b95d */ /* 0x004fea0003900000 */
[----:B------:R-:W2:Y:S02]  /*16820*/  @!P3 SYNCS.PHASECHK.TRANS64 P3, [R20+URZ+0x30], R21 ;  /* 0x000030151400b5a7 */ /* 0x000ea4000806007f */
[----:B--2---:R-:W-:Y:S05]  /*16830*/  @!P3 BRA `(.L_x_107) ;  /* 0xfffffffc00f0b947 */ /* 0x004fea000383ffff */
[----:B------:R-:W-:Y:S05]  /*16840*/  BRA `(.L_x_365) ;  /* 0xffffff6400647947 */ /* 0x000fea000383ffff */
.L_x_117:
[----:B-1----:R1:W2:Y:S02]  /*16850*/  SYNCS.PHASECHK.TRANS64.TRYWAIT P3, [R20+URZ+0x30], R21 ;  /* 0x00003015140075a7 */ /* 0x0022a4000806017f */
[----:B--2---:R-:W-:Y:S05]  /*16860*/  @!P3 NANOSLEEP.SYNCS 0x989680 ;  /* 0x009896800000b95d */ /* 0x004fea0003900000 */
[----:B------:R-:W2:Y:S02]  /*16870*/  @!P3 SYNCS.PHASECHK.TRANS64 P3, [R20+URZ+0x30], R21 ;  /* 0x000030151400b5a7 */ /* 0x000ea4000806007f */
[----:B--2---:R-:W-:Y:S05]  /*16880*/  @!P3 BRA `(.L_x_117) ;  /* 0xfffffffc00f0b947 */ /* 0x004fea000383ffff */
[----:B------:R-:W-:Y:S05]  /*16890*/  BRA `(.L_x_366) ;  /* 0xffffff6c00207947 */ /* 0x000fea000383ffff */
.L_x_127:
[----:B-1----:R1:W2:Y:S02]  /*168a0*/  SYNCS.PHASECHK.TRANS64.TRYWAIT P3, [R20+URZ+0x30], R21 ;  /* 0x00003015140075a7 */ /* 0x0022a4000806017f */
[----:B--2---:R-:W-:Y:S05]  /*168b0*/  @!P3 NANOSLEEP.SYNCS 0x989680 ;  /* 0x009896800000b95d */ /* 0x004fea0003900000 */
[----:B------:R-:W2:Y:S02]  /*168c0*/  @!P3 SYNCS.PHASECHK.TRANS64 P3, [R20+URZ+0x30], R21 ;  /* 0x000030151400b5a7 */ /* 0x000ea4000806007f */
[----:B--2---:R-:W-:Y:S05]  /*168d0*/  @!P3 BRA `(.L_x_127) ;  /* 0xfffffffc00f0b947 */ /* 0x004fea000383ffff */
[----:B------:R-:W-:Y:S05]  /*168e0*/  BRA `(.L_x_367) ;  /* 0xffffff74001c7947 */ /* 0x000fea000383ffff */
.L_x_137:
[----:B-1----:R1:W2:Y:S02]  /*168f0*/  SYNCS.PHASECHK.TRANS64.TRYWAIT P3, [R20+URZ+0x30], R21 ;  /* 0x00003015140075a7 */ /* 0x0022a4000806017f */
[----:B--2---:R-:W-:Y:S05]  /*16900*/  @!P3 NANOSLEEP.SYNCS 0x989680 ;  /* 0x009896800000b95d */ /* 0x004fea0003900000 */
[----:B------:R-:W2:Y:S02]  /*16910*/  @!P3 SYNCS.PHASECHK.TRANS64 P3, [R20+URZ+0x30], R21 ;  /* 0x000030151400b5a7 */ /* 0x000ea4000806007f */
[----:B--2---:R-:W-:Y:S05]  /*16920*/  @!P3 BRA `(.L_x_137) ;  /* 0xfffffffc00f0b947 */ /* 0x004fea000383ffff */
[----:B------:R-:W-:Y:S05]  /*16930*/  BRA `(.L_x_368) ;  /* 0xffffff7800d87947 */ /* 0x000fea000383ffff */
.L_x_147:
[----:B-1----:R1:W2:Y:S02]  /*16940*/  SYNCS.PHASECHK.TRANS64.TRYWAIT P3, [R20+URZ+0x30], R21 ;  /* 0x00003015140075a7 */ /* 0x0022a4000806017f */
[----:B--2---:R-:W-:Y:S05]  /*16950*/  @!P3 NANOSLEEP.SYNCS 0x989680 ;  /* 0x009896800000b95d */ /* 0x004fea0003900000 */
[----:B------:R-:W2:Y:S02]  /*16960*/  @!P3 SYNCS.PHASECHK.TRANS64 P3, [R20+URZ+0x30], R21 ;  /* 0x000030151400b5a7 */ /* 0x000ea4000806007f */
[----:B--2---:R-:W-:Y:S05]  /*16970*/  @!P3 BRA `(.L_x_147) ;  /* 0xfffffffc00f0b947 */ /* 0x004fea000383ffff */
[----:B------:R-:W-:Y:S05]  /*16980*/  BRA `(.L_x_369) ;  /* 0xffffff8000d47947 */ /* 0x000fea000383ffff */
.L_x_157:
[----:B-1----:R1:W2:Y:S02]  /*16990*/  SYNCS.PHASECHK.TRANS64.TRYWAIT P3, [R20+URZ+0x30], R21 ;  /* 0x00003015140075a7 */ /* 0x0022a4000806017f */
[----:B--2---:R-:W-:Y:S05]  /*169a0*/  @!P3 NANOSLEEP.SYNCS 0x989680 ;  /* 0x009896800000b95d */ /* 0x004fea0003900000 */
[----:B------:R-:W2:Y:S02]  /*169b0*/  @!P3 SYNCS.PHASECHK.TRANS64 P3, [R20+URZ+0x30], R21 ;  /* 0x000030151400b5a7 */ /* 0x000ea4000806007f */
[----:B--2---:R-:W-:Y:S05]  /*169c0*/  @!P3 BRA `(.L_x_157) ;  /* 0xfffffffc00f0b947 */ /* 0x004fea000383ffff */
[----:B------:R-:W-:Y:S05]  /*169d0*/  BRA `(.L_x_370) ;  /* 0xffffff8800907947 */ /* 0x000fea000383ffff */
.L_x_167:
[----:B-1----:R1:W2:Y:S02]  /*169e0*/  SYNCS.PHASECHK.TRANS64.TRYWAIT P3, [R20+URZ+0x30], R21 ;  /* 0x00003015140075a7 */ /* 0x0022a4000806017f */
[----:B--2---:R-:W-:Y:S05]  /*169f0*/  @!P3 NANOSLEEP.SYNCS 0x989680 ;  /* 0x009896800000b95d */ /* 0x004fea0003900000 */
[----:B------:R-:W2:Y:S02]  /*16a00*/  @!P3 SYNCS.PHASECHK.TRANS64 P3, [R20+URZ+0x30], R21 ;  /* 0x000030151400b5a7 */ /* 0x000ea4000806007f */
[----:B--2---:R-:W-:Y:S05]  /*16a10*/  @!P3 BRA `(.L_x_167) ;  /* 0xfffffffc00f0b947 */ /* 0x004fea000383ffff */
[----:B------:R-:W-:Y:S05]  /*16a20*/  BRA `(.L_x_371) ;  /* 0xffffff90008c7947 */ /* 0x000fea000383ffff */
.L_x_177:
[----:B-1----:R1:W2:Y:S02]  /*16a30*/  SYNCS.PHASECHK.TRANS64.TRYWAIT P3, [R20+URZ+0x30], R21 ;  /* 0x00003015140075a7 */ /* 0x0022a4000806017f */
[----:B--2---:R-:W-:Y:S05]  /*16a40*/  @!P3 NANOSLEEP.SYNCS 0x989680 ;  /* 0x009896800000b95d */ /* 0x004fea0003900000 */
[----:B------:R-:W2:Y:S02]  /*16a50*/  @!P3 SYNCS.PHASECHK.TRANS64 P3, [R20+URZ+0x30], R21 ;  /* 0x000030151400b5a7 */ /* 0x000ea4000806007f */
[----:B--2---:R-:W-:Y:S05]  /*16a60*/  @!P3 BRA `(.L_x_177) ;  /* 0xfffffffc00f0b947 */ /* 0x004fea000383ffff */
[----:B------:R-:W-:Y:S05]  /*16a70*/  BRA `(.L_x_372) ;  /* 0xffffff9800487947 */ /* 0x000fea000383ffff */
.L_x_187:
[----:B-1----:R1:W2:Y:S02]  /*16a80*/  SYNCS.PHASECHK.TRANS64.TRYWAIT P3, [R20+URZ+0x30], R21 ;  /* 0x00003015140075a7 */ /* 0x0022a4000806017f */
[----:B--2---:R-:W-:Y:S05]  /*16a90*/  @!P3 NANOSLEEP.SYNCS 0x989680 ;  /* 0x009896800000b95d */ /* 0x004fea0003900000 */
[----:B------:R-:W2:Y:S02]  /*16aa0*/  @!P3 SYNCS.PHASECHK.TRANS64 P3, [R20+URZ+0x30], R21 ;  /* 0x000030151400b5a7 */ /* 0x000ea4000806007f */
[----:B--2---:R-:W-:Y:S05]  /*16ab0*/  @!P3 BRA `(.L_x_187) ;  /* 0xfffffffc00f0b947 */ /* 0x004fea000383ffff */
[----:B------:R-:W-:Y:S05]  /*16ac0*/  BRA `(.L_x_373) ;  /* 0xffffffa000447947 */ /* 0x000fea000383ffff */
.L_x_197:
[----:B--2---:R2:W3:Y:S02]  /*16ad0*/  SYNCS.PHASECHK.TRANS64.TRYWAIT P3, [R20+URZ+0x30], R21 ;  /* 0x00003015140075a7 */ /* 0x0044e4000806017f */
[----:B---3--:R-:W-:Y:S05]  /*16ae0*/  @!P3 NANOSLEEP.SYNCS 0x989680 ;  /* 0x009896800000b95d */ /* 0x008fea0003900000 */
[----:B------:R-:W3:Y:S02]  /*16af0*/  @!P3 SYNCS.PHASECHK.TRANS64 P3, [R20+URZ+0x30], R21 ;  /* 0x000030151400b5a7 */ /* 0x000ee4000806007f */
[----:B---3--:R-:W-:Y:S05]  /*16b00*/  @!P3 BRA `(.L_x_197) ;  /* 0xfffffffc00f0b947 */ /* 0x008fea000383ffff */
[----:B------:R-:W-:Y:S05]  /*16b10*/  BRA `(.L_x_374) ;  /* 0xffffffa800007947 */ /* 0x000fea000383ffff */
.L_x_207:
[----:B--2---:R2:W3:Y:S02]  /*16b20*/  SYNCS.PHASECHK.TRANS64.TRYWAIT P3, [R14+URZ+0x30], R13 ;  /* 0x0000300d0e0075a7 */ /* 0x0044e4000806017f */
[----:B---3--:R-:W-:Y:S05]  /*16b30*/  @!P3 NANOSLEEP.SYNCS 0x989680 ;  /* 0x009896800000b95d */ /* 0x008fea0003900000 */
[----:B------:R-:W3:Y:S02]  /*16b40*/  @!P3 SYNCS.PHASECHK.TRANS64 P3, [R14+URZ+0x30], R13 ;  /* 0x0000300d0e00b5a7 */ /* 0x000ee4000806007f */
[----:B---3--:R-:W-:Y:S05]  /*16b50*/  @!P3 BRA `(.L_x_207) ;  /* 0xfffffffc00f0b947 */ /* 0x008fea000383ffff */
[----:B------:R-:W-:Y:S05]  /*16b60*/  BRA `(.L_x_375) ;  /* 0xffffffac00fc7947 */ /* 0x000fea000383ffff */
.L_x_227:
[----:B-1----:R-:W-:-:S04]  /*16b70*/  MOV R7, UR4 ;  /* 0x0000000400077c02 */ /* 0x002fc80008000f00 */
[----:B------:R1:W2:Y:S03]  /*16b80*/  SYNCS.PHASECHK.TRANS64.TRYWAIT P0, [R7+URZ+0x78], R0 ;  /* 0x00007800070075a7 */ /* 0x0002a6000800017f */
[----:B--2---:R-:W-:Y:S05]  /*16b90*/  @!P0 NANOSLEEP.SYNCS 0x989680 ;  /* 0x009896800000895d */ /* 0x004fea0003900000 */
[----:B------:R-:W2:Y:S02]  /*16ba0*/  @!P0 SYNCS.PHASECHK.TRANS64 P0, [R7+URZ+0x78], R0 ;  /* 0x00007800070085a7 */ /* 0x000ea4000800007f */
[----:B--2---:R-:W-:Y:S05]  /*16bb0*/  @!P0 BRA `(.L_x_227) ;  /* 0xfffffffc00ec8947 */ /* 0x004fea000383ffff */
[----:B------:R-:W-:Y:S05]  /*16bc0*/  BRA `(.L_x_226) ;  /* 0xffffffc4008c7947 */ /* 0x000fea000383ffff */
.L_x_236:
[----:B-1-34-:R-:W-:-:S04]  /*16bd0*/  IMAD.U32 R3, RZ, RZ, UR13 ;  /* 0x0000000dff037e24 */ /* 0x01afc8000f8e00ff */
[----:B------:R1:W2:Y:S03]  /*16be0*/  SYNCS.PHASECHK.TRANS64.TRYWAIT P2, [R3+URZ+0x50], R0 ;  /* 0x00005000030075a7 */ /* 0x0002a6000804017f */
[----:B--2---:R-:W-:Y:S05]  /*16bf0*/  @!P2 NANOSLEEP.SYNCS 0x989680 ;  /* 0x009896800000a95d */ /* 0x004fea0003900000 */
[----:B------:R-:W2:Y:S02]  /*16c00*/  @!P2 SYNCS.PHASECHK.TRANS64 P2, [R3+URZ+0x50], R0 ;  /* 0x000050000300a5a7 */ /* 0x000ea4000804007f */
[----:B--2---:R-:W-:Y:S05]  /*16c10*/  @!P2 BRA `(.L_x_236) ;  /* 0xfffffffc00eca947 */ /* 0x004fea000383ffff */
[----:B------:R-:W-:Y:S05]  /*16c20*/  BRA `(.L_x_376) ;  /* 0xffffffc800747947 */ /* 0x000fea000383ffff */
.L_x_242:
[----:B-1-34-:R-:W-:-:S04]  /*16c30*/  MOV R3, UR13 ;  /* 0x0000000d00037c02 */ /* 0x01afc80008000f00 */
[----:B------:R1:W3:Y:S03]  /*16c40*/  SYNCS.PHASECHK.TRANS64.TRYWAIT P2, [R3+URZ+0x58], R0 ;  /* 0x00005800030075a7 */ /* 0x0002e6000804017f */
[----:B---3--:R-:W-:Y:S05]  /*16c50*/  @!P2 NANOSLEEP.SYNCS 0x989680 ;  /* 0x009896800000a95d */ /* 0x008fea0003900000 */
[----:B------:R-:W3:Y:S02]  /*16c60*/  @!P2 SYNCS.PHASECHK.TRANS64 P2, [R3+URZ+0x58], R0 ;  /* 0x000058000300a5a7 */ /* 0x000ee4000804007f */
[----:B---3--:R-:W-:Y:S05]  /*16c70*/  @!P2 BRA `(.L_x_242) ;  /* 0xfffffffc00eca947 */ /* 0x008fea000383ffff */
[----:B------:R-:W-:Y:S05]  /*16c80*/  BRA `(.L_x_377) ;  /* 0xffffffc800bc7947 */ /* 0x000fea000383ffff */
.L_x_248:
[----:B-1-34-:R-:W-:-:S04]  /*16c90*/  MOV R3, UR13 ;  /* 0x0000000d00037c02 */ /* 0x01afc80008000f00 */
[----:B------:R1:W3:Y:S03]  /*16ca0*/  SYNCS.PHASECHK.TRANS64.TRYWAIT P2, [R3+URZ+0x60], R0 ;  /* 0x00006000030075a7 */ /* 0x0002e6000804017f */
[----:B---3--:R-:W-:Y:S05]  /*16cb0*/  @!P2 NANOSLEEP.SYNCS 0x989680 ;  /* 0x009896800000a95d */ /* 0x008fea0003900000 */
[----:B------:R-:W3:Y:S02]  /*16cc0*/  @!P2 SYNCS.PHASECHK.TRANS64 P2, [R3+URZ+0x60], R0 ;  /* 0x000060000300a5a7 */ /* 0x000ee4000804007f */
[----:B---3--:R-:W-:Y:S05]  /*16cd0*/  @!P2 BRA `(.L_x_248) ;  /* 0xfffffffc00eca947 */ /* 0x008fea000383ffff */
[----:B------:R-:W-:Y:S05]  /*16ce0*/  BRA `(.L_x_378) ;  /* 0xffffffcc00107947 */ /* 0x000fea000383ffff */
.L_x_254:
[----:B-1-34-:R-:W-:-:S04]  /*16cf0*/  IMAD.U32 R3, RZ, RZ, UR13 ;  /* 0x0000000dff037e24 */ /* 0x01afc8000f8e00ff */
[----:B------:R1:W3:Y:S03]  /*16d00*/  SYNCS.PHASECHK.TRANS64.TRYWAIT P2, [R3+URZ+0x68], R0 ;  /* 0x00006800030075a7 */ /* 0x0002e6000804017f */
[----:B---3--:R-:W-:Y:S05]  /*16d10*/  @!P2 NANOSLEEP.SYNCS 0x989680 ;  /* 0x009896800000a95d */ /* 0x008fea0003900000 */
[----:B------:R-:W3:Y:S02]  /*16d20*/  @!P2 SYNCS.PHASECHK.TRANS64 P2, [R3+URZ+0x68], R0 ;  /* 0x000068000300a5a7 */ /* 0x000ee4000804007f */
[----:B---3--:R-:W-:Y:S05]  /*16d30*/  @!P2 BRA `(.L_x_254) ;  /* 0xfffffffc00eca947 */ /* 0x008fea000383ffff */
[----:B------:R-:W-:Y:S05]  /*16d40*/  BRA `(.L_x_379) ;  /* 0xffffffcc005c7947 */ /* 0x000fea000383ffff */
.L_x_260:
[----:B-1----:R-:W-:-:S04]  /*16d50*/  MOV R3, UR13 ;  /* 0x0000000d00037c02 */ /* 0x002fc80008000f00 */
[----:B------:R1:W2:Y:S03]  /*16d60*/  SYNCS.PHASECHK.TRANS64.TRYWAIT P2, [R3+URZ+0x50], R2 ;  /* 0x00005002030075a7 */ /* 0x0002a6000804017f */
[----:B--2---:R-:W-:Y:S05]  /*16d70*/  @!P2 NANOSLEEP.SYNCS 0x989680 ;  /* 0x009896800000a95d */ /* 0x004fea0003900000 */
[----:B------:R-:W2:Y:S02]  /*16d80*/  @!P2 SYNCS.PHASECHK.TRANS64 P2, [R3+URZ+0x50], R2 ;  /* 0x000050020300a5a7 */ /* 0x000ea4000804007f */
[----:B--2---:R-:W-:Y:S05]  /*16d90*/  @!P2 BRA `(.L_x_260) ;  /* 0xfffffffc00eca947 */ /* 0x004fea000383ffff */
[----:B------:R-:W-:Y:S05]  /*16da0*/  BRA `(.L_x_380) ;  /* 0xffffffcc00b07947 */ /* 0x000fea000383ffff */
.L_x_266:
[----:B-12---:R-:W-:-:S04]  /*16db0*/  MOV R3, UR13 ;  /* 0x0000000d00037c02 */ /* 0x006fc80008000f00 */
[----:B------:R1:W2:Y:S03]  /*16dc0*/  SYNCS.PHASECHK.TRANS64.TRYWAIT P2, [R3+URZ+0x58], R2 ;  /* 0x00005802030075a7 */ /* 0x0002a6000804017f */
[----:B--2---:R-:W-:Y:S05]  /*16dd0*/  @!P2 NANOSLEEP.SYNCS 0x989680 ;  /* 0x009896800000a95d */ /* 0x004fea0003900000 */
[----:B------:R-:W2:Y:S02]  /*16de0*/  @!P2 SYNCS.PHASECHK.TRANS64 P2, [R3+URZ+0x58], R2 ;  /* 0x000058020300a5a7 */ /* 0x000ea4000804007f */
[----:B--2---:R-:W-:Y:S05]  /*16df0*/  @!P2 BRA `(.L_x_266) ;  /* 0xfffffffc00eca947 */ /* 0x004fea000383ffff */
[----:B------:R-:W-:Y:S05]  /*16e00*/  BRA `(.L_x_381) ;  /* 0xffffffcc00f07947 */ /* 0x000fea000383ffff */
.L_x_272:
[----:B-123--:R-:W-:-:S04]  /*16e10*/  IMAD.U32 R3, RZ, RZ, UR13 ;  /* 0x0000000dff037e24 */ /* 0x00efc8000f8e00ff */
[----:B------:R1:W2:Y:S03]  /*16e20*/  SYNCS.PHASECHK.TRANS64.TRYWAIT P2, [R3+URZ+0x60], R2 ;  /* 0x00006002030075a7 */ /* 0x0002a6000804017f */
[----:B--2---:R-:W-:Y:S05]  /*16e30*/  @!P2 NANOSLEEP.SYNCS 0x989680 ;  /* 0x009896800000a95d */ /* 0x004fea0003900000 */
[----:B------:R-:W2:Y:S02]  /*16e40*/  @!P2 SYNCS.PHASECHK.TRANS64 P2, [R3+URZ+0x60], R2 ;  /* 0x000060020300a5a7 */ /* 0x000ea4000804007f */
[----:B--2---:R-:W-:Y:S05]  /*16e50*/  @!P2 BRA `(.L_x_272) ;  /* 0xfffffffc00eca947 */ /* 0x004fea000383ffff */
[----:B------:R-:W-:Y:S05]  /*16e60*/  BRA `(.L_x_382) ;  /* 0xffffffd000387947 */ /* 0x000fea000383ffff */
.L_x_278:
[----:B-1234-:R-:W-:-:S04]  /*16e70*/  MOV R3, UR13 ;  /* 0x0000000d00037c02 */ /* 0x01efc80008000f00 */
[----:B------:R1:W2:Y:S03]  /*16e80*/  SYNCS.PHASECHK.TRANS64.TRYWAIT P2, [R3+URZ+0x68], R2 ;  /* 0x00006802030075a7 */ /* 0x0002a6000804017f */
[----:B--2---:R-:W-:Y:S05]  /*16e90*/  @!P2 NANOSLEEP.SYNCS 0x989680 ;  /* 0x009896800000a95d */ /* 0x004fea0003900000 */
[----:B------:R-:W2:Y:S02]  /*16ea0*/  @!P2 SYNCS.PHASECHK.TRANS64 P2, [R3+URZ+0x68], R2 ;  /* 0x000068020300a5a7 */ /* 0x000ea4000804007f */
[----:B--2---:R-:W-:Y:S05]  /*16eb0*/  @!P2 BRA `(.L_x_278) ;  /* 0xfffffffc00eca947 */ /* 0x004fea000383ffff */
[----:B------:R-:W-:Y:S05]  /*16ec0*/  BRA `(.L_x_383) ;  /* 0xffffffd000787947 */ /* 0x000fea000383ffff */
.L_x_284:
[----:B-1234-:R-:W-:-:S04]  /*16ed0*/  MOV R3, UR13 ;  /* 0x0000000d00037c02 */ /* 0x01efc80008000f00 */
[----:B------:R1:W2:Y:S03]  /*16ee0*/  SYNCS.PHASECHK.TRANS64.TRYWAIT P2, [R3+URZ+0x50], R0 ;  /* 0x00005000030075a7 */ /* 0x0002a6000804017f */
[----:B--2---:R-:W-:Y:S05]  /*16ef0*/  @!P2 NANOSLEEP.SYNCS 0x989680 ;  /* 0x009896800000a95d */ /* 0x004fea0003900000 */
[----:B------:R-:W2:Y:S02]  /*16f00*/  @!P2 SYNCS.PHASECHK.TRANS64 P2, [R3+URZ+0x50], R0 ;  /* 0x000050000300a5a7 */ /* 0x000ea4000804007f */
[----:B--2---:R-:W-:Y:S05]  /*16f10*/  @!P2 BRA `(.L_x_284) ;  /* 0xfffffffc00eca947 */ /* 0x004fea000383ffff */
[----:B------:R-:W-:Y:S05]  /*16f20*/  BRA `(.L_x_384) ;  /* 0xffffffd000c07947 */ /* 0x000fea000383ffff */
.L_x_290:
[----:B-1234-:R-:W-:-:S04]  /*16f30*/  IMAD.U32 R3, RZ, RZ, UR13 ;  /* 0x0000000dff037e24 */ /* 0x01efc8000f8e00ff */
[----:B------:R1:W2:Y:S03]  /*16f40*/  SYNCS.PHASECHK.TRANS64.TRYWAIT P2, [R3+URZ+0x58], R0 ;  /* 0x00005800030075a7 */ /* 0x0002a6000804017f */
[----:B--2---:R-:W-:Y:S05]  /*16f50*/  @!P2 NANOSLEEP.SYNCS 0x989680 ;  /* 0x009896800000a95d */ /* 0x004fea0003900000 */
[----:B------:R-:W2:Y:S02]  /*16f60*/  @!P2 SYNCS.PHASECHK.TRANS64 P2, [R3+URZ+0x58], R0 ;  /* 0x000058000300a5a7 */ /* 0x000ea4000804007f */
[----:B--2---:R-:W-:Y:S05]  /*16f70*/  @!P2 BRA `(.L_x_290) ;  /* 0xfffffffc00eca947 */ /* 0x004fea000383ffff */
[----:B------:R-:W-:Y:S05]  /*16f80*/  BRA `(.L_x_385) ;  /* 0xffffffd400047947 */ /* 0x000fea000383ffff */
.L_x_296:
[----:B-1234-:R-:W-:-:S04]  /*16f90*/  MOV R3, UR13 ;  /* 0x0000000d00037c02 */ /* 0x01efc80008000f00 */
[----:B------:R1:W2:Y:S03]  /*16fa0*/  SYNCS.PHASECHK.TRANS64.TRYWAIT P2, [R3+URZ+0x60], R0 ;  /* 0x00006000030075a7 */ /* 0x0002a6000804017f */
[----:B--2---:R-:W-:Y:S05]  /*16fb0*/  @!P2 NANOSLEEP.SYNCS 0x989680 ;  /* 0x009896800000a95d */ /* 0x004fea0003900000 */
[----:B------:R-:W2:Y:S02]  /*16fc0*/  @!P2 SYNCS.PHASECHK.TRANS64 P2, [R3+URZ+0x60], R0 ;  /* 0x000060000300a5a7 */ /* 0x000ea4000804007f */
[----:B--2---:R-:W-:Y:S05]  /*16fd0*/  @!P2 BRA `(.L_x_296) ;  /* 0xfffffffc00eca947 */ /* 0x004fea000383ffff */
[----:B------:R-:W-:Y:S05]  /*16fe0*/  BRA `(.L_x_386) ;  /* 0xffffffd4004c7947 */ /* 0x000fea000383ffff */
.L_x_302:
[----:B-1234-:R-:W-:-:S04]  /*16ff0*/  MOV R3, UR13 ;  /* 0x0000000d00037c02 */ /* 0x01efc80008000f00 */
[----:B------:R1:W2:Y:S03]  /*17000*/  SYNCS.PHASECHK.TRANS64.TRYWAIT P2, [R3+URZ+0x68], R0 ;  /* 0x00006800030075a7 */ /* 0x0002a6000804017f */
[----:B--2---:R-:W-:Y:S05]  /*17010*/  @!P2 NANOSLEEP.SYNCS 0x989680 ;  /* 0x009896800000a95d */ /* 0x004fea0003900000 */
[----:B------:R-:W2:Y:S02]  /*17020*/  @!P2 SYNCS.PHASECHK.TRANS64 P2, [R3+URZ+0x68], R0 ;  /* 0x000068000300a5a7 */ /* 0x000ea4000804007f */
[----:B--2---:R-:W-:Y:S05]  /*17030*/  @!P2 BRA `(.L_x_302) ;  /* 0xfffffffc00eca947 */ /* 0x004fea000383ffff */
[----:B------:R-:W-:Y:S05]  /*17040*/  BRA `(.L_x_387) ;  /* 0xffffffd400907947 */ /* 0x000fea000383ffff */
.L_x_308:
[----:B-1234-:R-:W-:-:S04]  /*17050*/  IMAD.U32 R3, RZ, RZ, UR13 ;  /* 0x0000000dff037e24 */ /* 0x01efc8000f8e00ff */
[----:B------:R1:W2:Y:S03]  /*17060*/  SYNCS.PHASECHK.TRANS64.TRYWAIT P2, [R3+URZ+0x50], R2 ;  /* 0x00005002030075a7 */ /* 0x0002a6000804017f */
[----:B--2---:R-:W-:Y:S05]  /*17070*/  @!P2 NANOSLEEP.SYNCS 0x989680 ;  /* 0x009896800000a95d */ /* 0x004fea0003900000 */
[----:B------:R-:W2:Y:S02]  /*17080*/  @!P2 SYNCS.PHASECHK.TRANS64 P2, [R3+URZ+0x50], R2 ;  /* 0x000050020300a5a7 */ /* 0x000ea4000804007f */
[----:B--2---:R-:W-:Y:S05]  /*17090*/  @!P2 BRA `(.L_x_308) ;  /* 0xfffffffc00eca947 */ /* 0x004fea000383ffff */
[----:B------:R-:W-:Y:S05]  /*170a0*/  BRA `(.L_x_388) ;  /* 0xffffffd400d87947 */ /* 0x000fea000383ffff */
.L_x_314:
[----:B-1234-:R-:W-:-:S04]  /*170b0*/  MOV R3, UR13 ;  /* 0x0000000d00037c02 */ /* 0x01efc80008000f00 */
[----:B------:R1:W2:Y:S03]  /*170c0*/  SYNCS.PHASECHK.TRANS64.TRYWAIT P2, [R3+URZ+0x58], R2 ;  /* 0x00005802030075a7 */ /* 0x0002a6000804017f */
[----:B--2---:R-:W-:Y:S05]  /*170d0*/  @!P2 NANOSLEEP.SYNCS 0x989680 ;  /* 0x009896800000a95d */ /* 0x004fea0003900000 */
[----:B------:R-:W2:Y:S02]  /*170e0*/  @!P2 SYNCS.PHASECHK.TRANS64 P2, [R3+URZ+0x58], R2 ;  /* 0x000058020300a5a7 */ /* 0x000ea4000804007f */
[----:B--2---:R-:W-:Y:S05]  /*170f0*/  @!P2 BRA `(.L_x_314) ;  /* 0xfffffffc00eca947 */ /* 0x004fea000383ffff */
[----:B------:R-:W-:Y:S05]  /*17100*/  BRA `(.L_x_389) ;  /* 0xffffffd8001c7947 */ /* 0x000fea000383ffff */
.L_x_320:
[----:B-1234-:R-:W-:-:S04]  /*17110*/  MOV R3, UR13 ;  /* 0x0000000d00037c02 */ /* 0x01efc80008000f00 */
[----:B------:R1:W2:Y:S03]  /*17120*/  SYNCS.PHASECHK.TRANS64.TRYWAIT P2, [R3+URZ+0x60], R2 ;  /* 0x00006002030075a7 */ /* 0x0002a6000804017f */
[----:B--2---:R-:W-:Y:S05]  /*17130*/  @!P2 NANOSLEEP.SYNCS 0x989680 ;  /* 0x009896800000a95d */ /* 0x004fea0003900000 */
[----:B------:R-:W2:Y:S02]  /*17140*/  @!P2 SYNCS.PHASECHK.TRANS64 P2, [R3+URZ+0x60], R2 ;  /* 0x000060020300a5a7 */ /* 0x000ea4000804007f */
[----:B--2---:R-:W-:Y:S05]  /*17150*/  @!P2 BRA `(.L_x_320) ;  /* 0xfffffffc00eca947 */ /* 0x004fea000383ffff */
[----:B------:R-:W-:Y:S05]  /*17160*/  BRA `(.L_x_390) ;  /* 0xffffffd800647947 */ /* 0x000fea000383ffff */
.L_x_326:
[----:B-1234-:R-:W-:-:S04]  /*17170*/  IMAD.U32 R3, RZ, RZ, UR13 ;  /* 0x0000000dff037e24 */ /* 0x01efc8000f8e00ff */
[----:B------:R1:W2:Y:S03]  /*17180*/  SYNCS.PHASECHK.TRANS64.TRYWAIT P2, [R3+URZ+0x68], R2 ;  /* 0x00006802030075a7 */ /* 0x0002a6000804017f */
[----:B--2---:R-:W-:Y:S05]  /*17190*/  @!P2 NANOSLEEP.SYNCS 0x989680 ;  /* 0x009896800000a95d */ /* 0x004fea0003900000 */
[----:B------:R-:W2:Y:S02]  /*171a0*/  @!P2 SYNCS.PHASECHK.TRANS64 P2, [R3+URZ+0x68], R2 ;  /* 0x000068020300a5a7 */ /* 0x000ea4000804007f */
[----:B--2---:R-:W-:Y:S05]  /*171b0*/  @!P2 BRA `(.L_x_326) ;  /* 0xfffffffc00eca947 */ /* 0x004fea000383ffff */
[----:B------:R-:W-:Y:S05]  /*171c0*/  BRA `(.L_x_391) ;  /* 0xffffffd800a87947 */ /* 0x000fea000383ffff */
.L_x_336:
[----:B--2---:R2:W3:Y:S02]  /*171d0*/  SYNCS.PHASECHK.TRANS64.TRYWAIT P1, [R0+URZ+0x50], R3 ;  /* 0x00005003000075a7 */ /* 0x0044e4000802017f */
[----:B---3--:R-:W-:Y:S05]  /*171e0*/  @!P1 NANOSLEEP.SYNCS 0x989680 ;  /* 0x009896800000995d */ /* 0x008fea0003900000 */
[----:B------:R-:W3:Y:S02]  /*171f0*/  @!P1 SYNCS.PHASECHK.TRANS64 P1, [R0+URZ+0x50], R3 ;  /* 0x00005003000095a7 */ /* 0x000ee4000802007f */
[----:B---3--:R-:W-:Y:S05]  /*17200*/  @!P1 BRA `(.L_x_336) ;  /* 0xfffffffc00f09947 */ /* 0x008fea000383ffff */
[----:B------:R-:W-:Y:S05]  /*17210*/  BRA `(.L_x_392) ;  /* 0xffffffe000b07947 */ /* 0x000fea000383ffff */
.L_x_338:
[----:B---3--:R3:W4:Y:S02]  /*17220*/  SYNCS.PHASECHK.TRANS64.TRYWAIT P1, [R0+URZ+0x58], R3 ;  /* 0x00005803000075a7 */ /* 0x008724000802017f */
[----:B----4-:R-:W-:Y:S05]  /*17230*/  @!P1 NANOSLEEP.SYNCS 0x989680 ;  /* 0x009896800000995d */ /* 0x010fea0003900000 */
[----:B------:R-:W4:Y:S02]  /*17240*/  @!P1 SYNCS.PHASECHK.TRANS64 P1, [R0+URZ+0x58], R3 ;  /* 0x00005803000095a7 */ /* 0x000f24000802007f */
[----:B----4-:R-:W-:Y:S05]  /*17250*/  @!P1 BRA `(.L_x_338) ;  /* 0xfffffffc00f09947 */ /* 0x010fea000383ffff */
[----:B------:R-:W-:Y:S05]  /*17260*/  BRA `(.L_x_393) ;  /* 0xffffffe000ac7947 */ /* 0x000fea000383ffff */
.L_x_340:
[----:B----4-:R4:W1:Y:S02]  /*17270*/  SYNCS.PHASECHK.TRANS64.TRYWAIT P1, [R0+URZ+0x60], R3 ;  /* 0x00006003000075a7 */ /* 0x010864000802017f */
[----:B-1----:R-:W-:Y:S05]  /*17280*/  @!P1 NANOSLEEP.SYNCS 0x989680 ;  /* 0x009896800000995d */ /* 0x002fea0003900000 */
[----:B------:R-:W1:Y:S02]  /*17290*/  @!P1 SYNCS.PHASECHK.TRANS64 P1, [R0+URZ+0x60], R3 ;  /* 0x00006003000095a7 */ /* 0x000e64000802007f */
[----:B-1----:R-:W-:Y:S05]  /*172a0*/  @!P1 BRA `(.L_x_340) ;  /* 0xfffffffc00f09947 */ /* 0x002fea000383ffff */
[----:B------:R-:W-:Y:S05]  /*172b0*/  BRA `(.L_x_394) ;  /* 0xffffffe000a87947 */ /* 0x000fea000383ffff */
.L_x_344:
[----:B------:R-:W-:Y:S01]  /*172c0*/  BSSY B1, `(.L_x_395) ;  /* 0x0000006000017945 */ /* 0x000fe20003800000 */
[----:B------:R-:W-:-:S07]  /*172d0*/  MOV R15, 0xffffffff ;  /* 0xffffffff000f7802 */ /* 0x000fce0000000f00 */
[----:B------:R-:W-:Y:S05]  /*172e0*/  WARPSYNC.COLLECTIVE R15, `(.L_x_396) ;  /* 0x000000000f0c7348 */ /* 0x000fea0003c00000 */
[----:B------:R-:W-:Y:S02]  /*172f0*/  ELECT P6, UR62, PT ;  /* 0x00000000003e782f */ /* 0x000fe400038c0000 */
[----:B------:R-:W-:Y:S01]  /*17300*/  MOV R14, UR62 ;  /* 0x0000003e000e7c02 */ /* 0x000fe20008000f00 */
[----:B------:R-:W-:Y:S10]  /*17310*/  ENDCOLLECTIVE ;  /* 0x000000000000791b */ /* 0x000ff40003800000 */
.L_x_396:
[----:B------:R-:W-:Y:S05]  /*17320*/  BSYNC B1 ;  /* 0x0000000000017941 */ /* 0x000fea0003800000 */
.L_x_395:
[----:B------:R-:W-:Y:S01]  /*17330*/  PLOP3.LUT P0, PT, P6, PT, PT, 0x80, 0x0 ;  /* 0x000000000000781c */ /* 0x000fe2000370f070 */
[----:B------:R-:W-:-:S12]  /*17340*/  BRA `(.L_x_397) ;  /* 0xffffffe400207947 */ /* 0x000fd8000383ffff */
.L_x_347:
[----:B-1----:R1:W3:Y:S02]  /*17350*/  SYNCS.PHASECHK.TRANS64.TRYWAIT P0, [R12+URZ+0x18], R7 ;  /* 0x000018070c0075a7 */ /* 0x0022e4000800017f */
[----:B---3--:R-:W-:Y:S05]  /*17360*/  @!P0 NANOSLEEP.SYNCS 0x989680 ;  /* 0x009896800000895d */ /* 0x008fea0003900000 */
[----:B------:R-:W3:Y:S02]  /*17370*/  @!P0 SYNCS.PHASECHK.TRANS64 P0, [R12+URZ+0x18], R7 ;  /* 0x000018070c0085a7 */ /* 0x000ee4000800007f */
[----:B---3--:R-:W-:Y:S05]  /*17380*/  @!P0 BRA `(.L_x_347) ;  /* 0xfffffffc00f08947 */ /* 0x008fea000383ffff */
[----:B------:R-:W-:Y:S05]  /*17390*/  BRA `(.L_x_398) ;  /* 0xffffffe4005c7947 */ /* 0x000fea000383ffff */
.L_x_355:
[----:B------:R-:W-:Y:S01]  /*173a0*/  BSSY B0, `(.L_x_399) ;  /* 0x0000006000007945 */ /* 0x000fe20003800000 */
[----:B------:R-:W-:-:S07]  /*173b0*/  MOV R15, 0xffffffff ;  /* 0xffffffff000f7802 */ /* 0x000fce0000000f00 */
[----:B--2---:R-:W-:Y:S05]  /*173c0*/  WARPSYNC.COLLECTIVE R15, `(.L_x_400) ;  /* 0x000000000f0c7348 */ /* 0x004fea0003c00000 */
[----:B------:R-:W-:Y:S02]  /*173d0*/  ELECT P6, UR62, PT ;  /* 0x00000000003e782f */ /* 0x000fe400038c0000 */
[----:B------:R-:W-:Y:S01]  /*173e0*/  MOV R14, UR62 ;  /* 0x0000003e000e7c02 */ /* 0x000fe20008000f00 */
[----:B--2---:R-:W-:Y:S10]  /*173f0*/  ENDCOLLECTIVE ;  /* 0x000000000000791b */ /* 0x004ff40003800000 */
.L_x_400:
[----:B------:R-:W-:Y:S05]  /*17400*/  BSYNC B0 ;  /* 0x0000000000007941 */ /* 0x000fea0003800000 */
.L_x_399:
[----:B------:R-:W-:Y:S01]  /*17410*/  PLOP3.LUT P0, PT, P6, PT, PT, 0x80, 0x0 ;  /* 0x000000000000781c */ /* 0x000fe2000370f070 */
[----:B------:R-:W-:-:S12]  /*17420*/  BRA `(.L_x_401) ;  /* 0xffffffec00d07947 */ /* 0x000fd8000383ffff */
.L_x_357:
[----:B-1----:R1:W3:Y:S02]  /*17430*/  SYNCS.PHASECHK.TRANS64.TRYWAIT P0, [R5+URZ], R2 ;  /* 0x00000002050075a7 */ /* 0x0022e4000800017f */
[----:B---3--:R-:W-:Y:S05]  /*17440*/  @!P0 NANOSLEEP.SYNCS 0x989680 ;  /* 0x009896800000895d */ /* 0x008fea0003900000 */
[----:B------:R-:W3:Y:S02]  /*17450*/  @!P0 SYNCS.PHASECHK.TRANS64 P0, [R5+URZ], R2 ;  /* 0x00000002050085a7 */ /* 0x000ee4000800007f */
[----:B---3--:R-:W-:Y:S05]  /*17460*/  @!P0 BRA `(.L_x_357) ;  /* 0xfffffffc00f08947 */ /* 0x008fea000383ffff */
[----:B------:R-:W-:Y:S05]  /*17470*/  BRA `(.L_x_402) ;  /* 0xffffffec00f47947 */ /* 0x000fea000383ffff */
.L_x_358:
[----:B-1----:R1:W3:Y:S02]  /*17480*/  SYNCS.PHASECHK.TRANS64.TRYWAIT P0, [R7+URZ], R0 ;  /* 0x00000000070075a7 */ /* 0x0022e4000800017f */
[----:B---3--:R-:W-:Y:S05]  /*17490*/  @!P0 NANOSLEEP.SYNCS 0x989680 ;  /* 0x009896800000895d */ /* 0x008fea0003900000 */
[----:B------:R-:W3:Y:S02]  /*174a0*/  @!P0 SYNCS.PHASECHK.TRANS64 P0, [R7+URZ], R0 ;  /* 0x00000000070085a7 */ /* 0x000ee4000800007f */
[----:B---3--:R-:W-:Y:S05]  /*174b0*/  @!P0 BRA `(.L_x_358) ;  /* 0xfffffffc00f08947 */ /* 0x008fea000383ffff */
[----:B------:R-:W-:Y:S05]  /*174c0*/  BRA `(.L_x_403) ;  /* 0xfffffff000047947 */ /* 0x000fea000383ffff */
.L_x_404:
[----:B------:R-:W-:-:S00]  /*174d0*/  BRA `(.L_x_404) ;  /* 0xfffffffc00fc7947 */ /* 0x000fc0000383ffff */
[----:B------:R-:W-:-:S00]  /*174e0*/  NOP ;  /* 0x0000000000007918 */ /* 0x000fc00000000000 */
        /* <DEDUP_REMOVED lines=9> */
.L_x_405:


//--------------------- .nv.global.init           --------------------------
	.section	.nv.global.init,"aw",@progbits
.nv.global.init:
	.type		$str$22,@object
	.size		$str$22,($str$26 - $str$22)
$str$22:
        /*0000*/ 	.byte	0x6b, 0x5f, 0x74, 0x69, 0x6c, 0x65, 0x5f, 0x63, 0x6f, 0x75, 0x6e, 0x74, 0x20, 0x3e, 0x3d, 0x20
        /*0010*/ 	.byte	0x31, 0x00
	.type		$str$26,@object
	.size		$str$26,($str$27 - $str$26)
$str$26:
        /*0012*/ 	.byte	0x28, 0x61, 0x64, 0x64, 0x72, 0x65, 0x73, 0x73, 0x20, 0x26, 0x20, 0x6d, 0x61, 0x73, 0x6b, 0x29
        /*0022*/ 	.byte	0x20, 0x3d, 0x3d, 0x20, 0x30, 0x00
	.type		$str$27,@object
	.size		$str$27,($str$23 - $str$27)
$str$27:
        /*0028*/ 	.byte	0x2f, 0x74, 0x6d, 0x70, 0x2f, 0x63, 0x75, 0x74, 0x6c, 0x61, 0x73, 0x73, 0x5f, 0x73, 0x77, 0x65
        /*0038*/ 	.byte	0x65, 0x70, 0x5f, 0x73, 0x72, 0x63, 0x2f, 0x69, 0x6e, 0x63, 0x6c, 0x75, 0x64, 0x65, 0x2f, 0x63
        /*0048*/ 	.byte	0x75, 0x74, 0x65, 0x2f, 0x70, 0x6f, 0x69, 0x6e, 0x74, 0x65, 0x72, 0x5f, 0x66, 0x6c, 0x61, 0x67
        /*0058*/ 	.byte	0x67, 0x65, 0x64, 0x2e, 0x68, 0x70, 0x70, 0x00
	.type		$str$23,@object
	.size		$str$23,(__unnamed_2 - $str$23)
$str$23:
        /*0060*/ 	.byte	0x2f, 0x74, 0x6d, 0x70, 0x2f, 0x63, 0x75, 0x74, 0x6c, 0x61, 0x73, 0x73, 0x5f, 0x73, 0x77, 0x65
        /*0070*/ 	.byte	0x65, 0x70, 0x5f, 0x73, 0x72, 0x63, 0x2f, 0x69, 0x6e, 0x63, 0x6c, 0x75, 0x64, 0x65, 0x2f, 0x63
        /*0080*/ 	.byte	0x75, 0x74, 0x6c, 0x61, 0x73, 0x73, 0x2f, 0x67, 0x65, 0x6d, 0x6d, 0x2f, 0x63, 0x6f, 0x6c, 0x6c
        /*0090*/ 	.byte	0x65, 0x63, 0x74, 0x69, 0x76, 0x65, 0x2f, 0x73, 0x6d, 0x39, 0x30, 0x5f, 0x6d, 0x6d, 0x61, 0x5f
        /*00a0*/ 	.byte	0x74, 0x6d, 0x61, 0x5f, 0x67, 0x6d, 0x6d, 0x61, 0x5f, 0x73, 0x73, 0x5f, 0x77, 0x61, 0x72, 0x70
        /*00b0*/ 	.byte	0x73, 0x70, 0x65, 0x63, 0x69, 0x61, 0x6c, 0x69, 0x7a, 0x65, 0x64, 0x2e, 0x68, 0x70, 0x70, 0x00
	.type		__unnamed_2,@object
	.size		__unnamed_2,(__unnamed_1 - __unnamed_2)
__unnamed_2:
        /* <DEDUP_REMOVED lines=28> */
        /*0280*/ 	.byte	0x36, 0x3e, 0x3e, 0x3e, 0x3e, 0x3e, 0x5d, 0x00
	.type		__unnamed_1,@object
	.size		__unnamed_1,(.L_0 - __unnamed_1)
__unnamed_1:
        /* <DEDUP_REMOVED lines=182> */
.L_0:


//--------------------- .nv.shared._ZN7cutlass13device_kernelINS_4gemm6kernel13GemmUniversalIN4cute5tupleIJiiiiEEENS1_10collective13CollectiveMmaINS1_34MainloopSm90TmaGmmaWarpSpecializedILi3ENS5_IJNS4_1CILi2EEENSA_ILi1EEESC_EEENS1_35KernelTmaWarpSpecializedCooperativeEEENS5_IJNSA_ILi256EEESG_NSA_ILi64EEEEEENS_6half_tENS5_IJlSC_lEEESJ_SK_NS4_8TiledMMAINS4_8MMA_AtomIJNS4_4SM904GMMA26MMA_64x256x16_F32F16F16_SSILNSO_5MajorE0ELSQ_0ELNSO_7ScaleInE1ELSR_1EEEEEENS4_6LayoutISD_NS5_IJSC_NSA_ILi0EEESV_EEEEENS5_IJNS4_10UnderscoreESY_SY_EEEEENS4_13SM90_TMA_LOADENS4_14ComposedLayoutINS4_7SwizzleILi3ELi4ELi3EEENS4_18smem_ptr_flag_bitsILi16EEENSU_INS5_IJNSA_ILi8EEESH_EEENS5_IJSH_SC_EEEEEEEvNS4_8identityENS4_23SM90_TMA_LOAD_MULTICASTES1B_vS1C_EENS_8epilogue10collective18CollectiveEpilogueINS1F_22Sm90TmaWarpSpecializedILi4ELi2ELi16ELb1ELb0EEEJSI_NS5_IJNSA_ILi128EEENSA_ILi32EEEEEESJ_SK_SJ_SK_NS1F_6fusion15FusionCallbacksIS1J_NS1N_17LinCombPerRowBiasISJ_fSJ_SJ_fLi8ELNS_15FloatRoundStyleE2EEESI_S1M_JEEES11_NS12_INS13_ILi2ELi4ELi3EEES16_NSU_INS5_IJS17_S1L_EEENS5_IJS1L_SC_EEEEEEENS4_17SM75_U32x4_LDSM_NENS4_14SM90_TMA_STOREES1X_NS4_17SM90_U32x4_STSM_NENS4_9Copy_AtomIJS20_SJ_EEEvEEEvvEEEEvNT_6ParamsE --------------------------
	.section	.nv.shared._ZN7cutlass13device_kernelINS_4gemm6kernel13GemmUniversalIN4cute5tupleIJiiiiEEENS1_10collective13CollectiveMmaINS1_34MainloopSm90TmaGmmaWarpSpecializedILi3ENS5_IJNS4_1CILi2EEENSA_ILi1EEESC_EEENS1_35KernelTmaWarpSpecializedCooperativeEEENS5_IJNSA_ILi256EEESG_NSA_ILi64EEEEEENS_6half_tENS5_IJlSC_lEEESJ_SK_NS4_8TiledMMAINS4_8MMA_AtomIJNS4_4SM904GMMA26MMA_64x256x16_F32F16F16_SSILNSO_5MajorE0ELSQ_0ELNSO_7ScaleInE1ELSR_1EEEEEENS4_6LayoutISD_NS5_IJSC_NSA_ILi0EEESV_EEEEENS5_IJNS4_10UnderscoreESY_SY_EEEEENS4_13SM90_TMA_LOADENS4_14ComposedLayoutINS4_7SwizzleILi3ELi4ELi3EEENS4_18smem_ptr_flag_bitsILi16EEENSU_INS5_IJNSA_ILi8EEESH_EEENS5_IJSH_SC_EEEEEEEvNS4_8identityENS4_23SM90_TMA_LOAD_MULTICASTES1B_vS1C_EENS_8epilogue10collective18CollectiveEpilogueINS1F_22Sm90TmaWarpSpecializedILi4ELi2ELi16ELb1ELb0EEEJSI_NS5_IJNSA_ILi128EEENSA_ILi32EEEEEESJ_SK_SJ_SK_NS1F_6fusion15FusionCallbacksIS1J_NS1N_17LinCombPerRowBiasISJ_fSJ_SJ_fLi8ELNS_15FloatRoundStyleE2EEESI_S1M_JEEES11_NS12_INS13_ILi2ELi4ELi3EEES16_NSU_INS5_IJS17_S1L_EEENS5_IJS1L_SC_EEEEEEENS4_17SM75_U32x4_LDSM_NENS4_14SM90_TMA_STOREES1X_NS4_17SM90_U32x4_STSM_NENS4_9Copy_AtomIJS20_SJ_EEEvEEEvvEEEEvNT_6ParamsE,"aw",@nobits
	.sectionflags	@""
	.align	16
	.zero		1024


//--------------------- .nv.shared.reserved.0     --------------------------
	.section	.nv.shared.reserved.0,"aw",@nobits
	.weak		__nv_reservedSMEM_offset_0_alias
	.size		__nv_reservedSMEM_offset_0_alias, 0, 0
	.other		__nv_reservedSMEM_offset_0_alias,@"STO_CUDA_RESERVED_SHARED STV_DEFAULT"
__nv_reservedSMEM_offset_0_alias:
	.zero		0


//--------------------- .nv.global                --------------------------
	.section	.nv.global,"aw",@nobits
.nv.global:
	.type		_ZN39_INTERNAL_f9798549_4_k_cu_f6c28e2f_41894cute1_E,@object
	.size		_ZN39_INTERNAL_f9798549_4_k_cu_f6c28e2f_41894cute1_E,(_ZN39_INTERNAL_f9798549_4_k_cu_f6c28e2f_41894cuda3std3__45__cpo6cbeginE - _ZN39_INTERNAL_f9798549_4_k_cu_f6c28e2f_41894cute1_E)
_ZN39_INTERNAL_f9798549_4_k_cu_f6c28e2f_41894cute1_E:
	.zero		1
	.type		_ZN39_INTERNAL_f9798549_4_k_cu_f6c28e2f_41894cuda3std3__45__cpo6cbeginE,@object
	.size		_ZN39_INTERNAL_f9798549_4_k_cu_f6c28e2f_41894cuda3std3__45__cpo6cbeginE,(_ZN39_INTERNAL_f9798549_4_k_cu_f6c28e2f_41894cuda3std3__48in_placeE - _ZN39_INTERNAL_f9798549_4_k_cu_f6c28e2f_41894cuda3std3__45__cpo6cbeginE)
_ZN39_INTERNAL_f9798549_4_k_cu_f6c28e2f_41894cuda3std3__45__cpo6cbeginE:
	.zero		1
	.type		_ZN39_INTERNAL_f9798549_4_k_cu_f6c28e2f_41894cuda3std3__48in_placeE,@object
	.size		_ZN39_INTERNAL_f9798549_4_k_cu_f6c28e2f_41894cuda3std3__48in_placeE,(_ZN39_INTERNAL_f9798549_4_k_cu_f6c28e2f_41894cuda3std6ranges3__45__cpo9iter_moveE - _ZN39_INTERNAL_f9798549_4_k_cu_f6c28e2f_41894cuda3std3__48in_placeE)
_ZN39_INTERNAL_f9798549_4_k_cu_f6c28e2f_41894cuda3std3__48in_placeE:
	.zero		1
	.type		_ZN39_INTERNAL_f9798549_4_k_cu_f6c28e2f_41894cuda3std6ranges3__45__cpo9iter_moveE,@object
	.size		_ZN39_INTERNAL_f9798549_4_k_cu_f6c28e2f_41894cuda3std6ranges3__45__cpo9iter_moveE,(_ZN39_INTERNAL_f9798549_4_k_cu_f6c28e2f_41894cuda3std3__45__cpo5beginE - _ZN39_INTERNAL_f9798549_4_k_cu_f6c28e2f_41894cuda3std6ranges3__45__cpo9iter_moveE)
_ZN39_INTERNAL_f9798549_4_k_cu_f6c28e2f_41894cuda3std6ranges3__45__cpo9iter_moveE:
	.zero		1
	.type		_ZN39_INTERNAL_f9798549_4_k_cu_f6c28e2f_41894cuda3std3__45__cpo5beginE,@object
	.size		_ZN39_INTERNAL_f9798549_4_k_cu_f6c28e2f_41894cuda3std3__45__cpo5beginE,(_ZN39_INTERNAL_f9798549_4_k_cu_f6c28e2f_41894cuda3std3__441_GLOBAL__N__f9798549_4_k_cu_f6c28e2f_41896ignoreE - _ZN39_INTERNAL_f9798549_4_k_cu_f6c28e2f_41894cuda3std3__45__cpo5beginE)
_ZN39_INTERNAL_f9798549_4_k_cu_f6c28e2f_41894cuda3std3__45__cpo5beginE:
	.zero		1
	.type		_ZN39_INTERNAL_f9798549_4_k_cu_f6c28e2f_41894cuda3std3__441_GLOBAL__N__f9798549_4_k_cu_f6c28e2f_41896ignoreE,@object
	.size		_ZN39_INTERNAL_f9798549_4_k_cu_f6c28e2f_41894cuda3std3__441_GLOBAL__N__f9798549_4_k_cu_f6c28e2f_41896ignoreE,(_ZN39_INTERNAL_f9798549_4_k_cu_f6c28e2f_41894cute7productE - _ZN39_INTERNAL_f9798549_4_k_cu_f6c28e2f_41894cuda3std3__441_GLOBAL__N__f9798549_4_k_cu_f6c28e2f_41896ignoreE)
_ZN39_INTERNAL_f9798549_4_k_cu_f6c28e2f_41894cuda3std3__441_GLOBAL__N__f9798549_4_k_cu_f6c28e2f_41896ignoreE:
	.zero		1
	.type		_ZN39_INTERNAL_f9798549_4_k_cu_f6c28e2f_41894cute7productE,@object
	.size		_ZN39_INTERNAL_f9798549_4_k_cu_f6c28e2f_41894cute7productE,(_ZN39_INTERNAL_f9798549_4_k_cu_f6c28e2f_41894cuda3std3__45__cpo3endE - _ZN39_INTERNAL_f9798549_4_k_cu_f6c28e2f_41894cute7productE)
_ZN39_INTERNAL_f9798549_4_k_cu_f6c28e2f_41894cute7productE:
	.zero		1
	.type		_ZN39_INTERNAL_f9798549_4_k_cu_f6c28e2f_41894cuda3std3__45__cpo3endE,@object
	.size		_ZN39_INTERNAL_f9798549_4_k_cu_f6c28e2f_41894cuda3std3__45__cpo3endE,(_ZN39_INTERNAL_f9798549_4_k_cu_f6c28e2f_41894cuda3std3__419piecewise_constructE - _ZN39_INTERNAL_f9798549_4_k_cu_f6c28e2f_41894cuda3std3__45__cpo3endE)
_ZN39_INTERNAL_f9798549_4_k_cu_f6c28e2f_41894cuda3std3__45__cpo3endE:
	.zero		1
	.type		_ZN39_INTERNAL_f9798549_4_k_cu_f6c28e2f_41894cuda3std3__419piecewise_constructE,@object
	.size		_ZN39_INTERNAL_f9798549_4_k_cu_f6c28e2f_41894cuda3std3__419piecewise_constructE,(_ZN39_INTERNAL_f9798549_4_k_cu_f6c28e2f_41894cuda3std3__45__cpo4cendE - _ZN39_INTERNAL_f9798549_4_k_cu_f6c28e2f_41894cuda3std3__419piecewise_constructE)
_ZN39_INTERNAL_f9798549_4_k_cu_f6c28e2f_41894cuda3std3__419piecewise_constructE:
	.zero		1
	.type		_ZN39_INTERNAL_f9798549_4_k_cu_f6c28e2f_41894cuda3std3__45__cpo4cendE,@object
	.size		_ZN39_INTERNAL_f9798549_4_k_cu_f6c28e2f_41894cuda3std3__45__cpo4cendE,(_ZN39_INTERNAL_f9798549_4_k_cu_f6c28e2f_41894cuda3std6ranges3__45__cpo4swapE - _ZN39_INTERNAL_f9798549_4_k_cu_f6c28e2f_41894cuda3std3__45__cpo4cendE)
_ZN39_INTERNAL_f9798549_4_k_cu_f6c28e2f_41894cuda3std3__45__cpo4cendE:
	.zero		1
	.type		_ZN39_INTERNAL_f9798549_4_k_cu_f6c28e2f_41894cuda3std6ranges3__45__cpo4swapE,@object
	.size		_ZN39_INTERNAL_f9798549_4_k_cu_f6c28e2f_41894cuda3std6ranges3__45__cpo4swapE,(.L_9 - _ZN39_INTERNAL_f9798549_4_k_cu_f6c28e2f_41894cuda3std6ranges3__45__cpo4swapE)
_ZN39_INTERNAL_f9798549_4_k_cu_f6c28e2f_41894cuda3std6ranges3__45__cpo4swapE:
	.zero		1
.L_9:


//--------------------- .nv.constant0._ZN7cutlass13device_kernelINS_4gemm6kernel13GemmUniversalIN4cute5tupleIJiiiiEEENS1_10collective13CollectiveMmaINS1_34MainloopSm90TmaGmmaWarpSpecializedILi3ENS5_IJNS4_1CILi2EEENSA_ILi1EEESC_EEENS1_35KernelTmaWarpSpecializedCooperativeEEENS5_IJNSA_ILi256EEESG_NSA_ILi64EEEEEENS_6half_tENS5_IJlSC_lEEESJ_SK_NS4_8TiledMMAINS4_8MMA_AtomIJNS4_4SM904GMMA26MMA_64x256x16_F32F16F16_SSILNSO_5MajorE0ELSQ_0ELNSO_7ScaleInE1ELSR_1EEEEEENS4_6LayoutISD_NS5_IJSC_NSA_ILi0EEESV_EEEEENS5_IJNS4_10UnderscoreESY_SY_EEEEENS4_13SM90_TMA_LOADENS4_14ComposedLayoutINS4_7SwizzleILi3ELi4ELi3EEENS4_18smem_ptr_flag_bitsILi16EEENSU_INS5_IJNSA_ILi8EEESH_EEENS5_IJSH_SC_EEEEEEEvNS4_8identityENS4_23SM90_TMA_LOAD_MULTICASTES1B_vS1C_EENS_8epilogue10collective18CollectiveEpilogueINS1F_22Sm90TmaWarpSpecializedILi4ELi2ELi16ELb1ELb0EEEJSI_NS5_IJNSA_ILi128EEENSA_ILi32EEEEEESJ_SK_SJ_SK_NS1F_6fusion15FusionCallbacksIS1J_NS1N_17LinCombPerRowBiasISJ_fSJ_SJ_fLi8ELNS_15FloatRoundStyleE2EEESI_S1M_JEEES11_NS12_INS13_ILi2ELi4ELi3EEES16_NSU_INS5_IJS17_S1L_EEENS5_IJS1L_SC_EEEEEEENS4_17SM75_U32x4_LDSM_NENS4_14SM90_TMA_STOREES1X_NS4_17SM90_U32x4_STSM_NENS4_9Copy_AtomIJS20_SJ_EEEvEEEvvEEEEvNT_6ParamsE --------------------------
	.section	.nv.constant0._ZN7cutlass13device_kernelINS_4gemm6kernel13GemmUniversalIN4cute5tupleIJiiiiEEENS1_10collective13CollectiveMmaINS1_34MainloopSm90TmaGmmaWarpSpecializedILi3ENS5_IJNS4_1CILi2EEENSA_ILi1EEESC_EEENS1_35KernelTmaWarpSpecializedCooperativeEEENS5_IJNSA_ILi256EEESG_NSA_ILi64EEEEEENS_6half_tENS5_IJlSC_lEEESJ_SK_NS4_8TiledMMAINS4_8MMA_AtomIJNS4_4SM904GMMA26MMA_64x256x16_F32F16F16_SSILNSO_5MajorE0ELSQ_0ELNSO_7ScaleInE1ELSR_1EEEEEENS4_6LayoutISD_NS5_IJSC_NSA_ILi0EEESV_EEEEENS5_IJNS4_10UnderscoreESY_SY_EEEEENS4_13SM90_TMA_LOADENS4_14ComposedLayoutINS4_7SwizzleILi3ELi4ELi3EEENS4_18smem_ptr_flag_bitsILi16EEENSU_INS5_IJNSA_ILi8EEESH_EEENS5_IJSH_SC_EEEEEEEvNS4_8identityENS4_23SM90_TMA_LOAD_MULTICASTES1B_vS1C_EENS_8epilogue10collective18CollectiveEpilogueINS1F_22Sm90TmaWarpSpecializedILi4ELi2ELi16ELb1ELb0EEEJSI_NS5_IJNSA_ILi128EEENSA_ILi32EEEEEESJ_SK_SJ_SK_NS1F_6fusion15FusionCallbacksIS1J_NS1N_17LinCombPerRowBiasISJ_fSJ_SJ_fLi8ELNS_15FloatRoundStyleE2EEESI_S1M_JEEES11_NS12_INS13_ILi2ELi4ELi3EEES16_NSU_INS5_IJS17_S1L_EEENS5_IJS1L_SC_EEEEEEENS4_17SM75_U32x4_LDSM_NENS4_14SM90_TMA_STOREES1X_NS4_17SM90_U32x4_STSM_NENS4_9Copy_AtomIJS20_SJ_EEEvEEEvvEEEEvNT_6ParamsE,"a",@progbits
	.sectionflags	@""
	.align	4
.nv.constant0._ZN7cutlass13device_kernelINS_4gemm6kernel13GemmUniversalIN4cute5tupleIJiiiiEEENS1_10collective13CollectiveMmaINS1_34MainloopSm90TmaGmmaWarpSpecializedILi3ENS5_IJNS4_1CILi2EEENSA_ILi1EEESC_EEENS1_35KernelTmaWarpSpecializedCooperativeEEENS5_IJNSA_ILi256EEESG_NSA_ILi64EEEEEENS_6half_tENS5_IJlSC_lEEESJ_SK_NS4_8TiledMMAINS4_8MMA_AtomIJNS4_4SM904GMMA26MMA_64x256x16_F32F16F16_SSILNSO_5MajorE0ELSQ_0ELNSO_7ScaleInE1ELSR_1EEEEEENS4_6LayoutISD_NS5_IJSC_NSA_ILi0EEESV_EEEEENS5_IJNS4_10UnderscoreESY_SY_EEEEENS4_13SM90_TMA_LOADENS4_14ComposedLayoutINS4_7SwizzleILi3ELi4ELi3EEENS4_18smem_ptr_flag_bitsILi16EEENSU_INS5_IJNSA_ILi8EEESH_EEENS5_IJSH_SC_EEEEEEEvNS4_8identityENS4_23SM90_TMA_LOAD_MULTICASTES1B_vS1C_EENS_8epilogue10collective18CollectiveEpilogueINS1F_22Sm90TmaWarpSpecializedILi4ELi2ELi16ELb1ELb0EEEJSI_NS5_IJNSA_ILi128EEENSA_ILi32EEEEEESJ_SK_SJ_SK_NS1F_6fusion15FusionCallbacksIS1J_NS1N_17LinCombPerRowBiasISJ_fSJ_SJ_fLi8ELNS_15FloatRoundStyleE2EEESI_S1M_JEEES11_NS12_INS13_ILi2ELi4ELi3EEES16_NSU_INS5_IJS17_S1L_EEENS5_IJS1L_SC_EEEEEEENS4_17SM75_U32x4_LDSM_NENS4_14SM90_TMA_STOREES1X_NS4_17SM90_U32x4_STSM_NENS4_9Copy_AtomIJS20_SJ_EEEvEEEvvEEEEvNT_6ParamsE:
	.zero		2432


//--------------------- SYMBOLS --------------------------

	.type		.nv.reservedSmem.offset0,@object
	.size		.nv.reservedSmem.offset0,0x4
	.type		__assertfail,@function
